	.target	sm_100a

	.elftype	@"ET_EXEC"


//--------------------- .note.nv.tkinfo           --------------------------
	.section	.note.nv.tkinfo,"",@"SHT_NOTE"
	.sectionflags	@"SHF_NOTE_NV_TKINFO"
	.tkinfo
        /*0018*/ 	.word	0x00000002
        /*0030*/ 	.string	""
        /*0030*/ 	.string	"ptxas"
        /*0030*/ 	.string	"Cuda compilation tools, release 13.0, V13.0.88"
        /*0030*/ 	.string	"Build cuda_13.0.r13.0/compiler.36424714_0"
        /*0030*/ 	.string	"-arch sm_100a -m 64 "



//--------------------- .note.nv.cuinfo           --------------------------
	.section	.note.nv.cuinfo,"",@"SHT_NOTE"
	.sectionflags	@"SHF_NOTE_NV_CUINFO"
        /*0018*/ 	.short	0x0002
        /*001a*/ 	.short	0x0064
        /*001c*/ 	.short	0x0082
	.zero		2


//--------------------- .nv.info                  --------------------------
	.section	.nv.info,"",@"SHT_CUDA_INFO"
	.align	4


	//----- nvinfo : EIATTR_REGCOUNT
	.align		4
        /*0000*/ 	.byte	0x04, 0x2f
        /*0002*/ 	.short	(.L_19 - .L_18)
	.align		4
.L_18:
        /*0004*/ 	.word	index@(_ZN7cutlass13device_kernelINS_4conv6kernel13ConvUniversalINS1_16ConvProblemShapeILNS1_8OperatorE0ELi3EEENS1_10collective14CollectiveConvINS1_47MainloopSm100TmaUmmaWarpSpecializedImplicitGemmILS5_0ELi4ELi3ELi1ELi2EN4cute5tupleIJNSA_1CILi1EEESD_SD_EEEEENSB_IJNSC_ILi128EEENSC_ILi64EEENSB_IJSH_EEEEEENS_10tfloat32_tESK_NSA_8TiledMMAINSA_8MMA_AtomIJNSA_17SM100_MMA_TF32_SSISK_SK_fLi128ELi64ELNSA_4UMMA5MajorE0ELSP_0ELNSO_7ScaleInE0ELSQ_0EEEEEENSA_6LayoutISE_NSB_IJNSC_ILi0EEESU_SU_EEEEENSB_IJNSA_10UnderscoreESX_SX_EEEEENS7_6detail27Sm100ImplicitGemmTileTraitsINSA_20SM90_TMA_LOAD_IM2COLENSA_14ComposedLayoutINSA_7SwizzleILi3ELi4ELi3EEENSA_18smem_ptr_flag_bitsILi32EEENST_INSB_IJNSC_ILi8EEENSC_ILi32EEEEEENSB_IJS19_SD_EEEEEEEvEENS11_INSA_13SM90_TMA_LOADES1D_vEEEENS_8epilogue10collective18CollectiveEpilogueINS1I_23Sm100TmaWarpSpecializedILi4ELi2ELi16ELb1ELb0EEEJSJ_NSB_IJNST_ISG_SD_EENST_INSC_ILi16EEESD_EEEEESK_NSB_IJNSB_IJllllEEESD_SU_EEESK_S1S_NS1I_6fusion15FusionCallbacksIS1M_NS1T_17LinearCombinationISK_fSK_fLNS_15FloatRoundStyleE2EEESJ_S1Q_JEEENSA_5SM1004TMEM4LOAD26SM100_TMEM_LOAD_32dp32b16xES12_NS13_INS14_ILi2ELi4ELi3EEES17_NST_INSB_IJS18_S1O_EEENSB_IJS1O_SD_EEEEEEENSA_39AutoVectorizingCopyWithAssumedAlignmentILi128EEENSA_21SM90_TMA_STORE_IM2COLES27_S29_S29_EEEvvEEEEvNT_6ParamsE)
        /*0008*/ 	.word	0x00000080


	//----- nvinfo : EIATTR_FRAME_SIZE
	.align		4
.L_19:
        /*000c*/ 	.byte	0x04, 0x11
        /*000e*/ 	.short	(.L_21 - .L_20)
	.align		4
.L_20:
        /*0010*/ 	.word	index@($__internal_2_$__cuda_sm10x_tcgen05_guardrail_trap_unallocated_columns_being_dealloced)
        /*0014*/ 	.word	0x00000008


	//----- nvinfo : EIATTR_FRAME_SIZE
	.align		4
.L_21:
        /*0018*/ 	.byte	0x04, 0x11
        /*001a*/ 	.short	(.L_23 - .L_22)
	.align		4
.L_22:
        /*001c*/ 	.word	index@($__internal_1_$__cuda_sm10x_tcgen05_guardrail_trap_phase_invalid_during_alloc)
        /*0020*/ 	.word	0x00000008


	//----- nvinfo : EIATTR_FRAME_SIZE
	.align		4
.L_23:
        /*0024*/ 	.byte	0x04, 0x11
        /*0026*/ 	.short	(.L_25 - .L_24)
	.align		4
.L_24:
        /*0028*/ 	.word	index@($__internal_0_$__cuda_sm10x_tcgen05_guardrail_trap_col_being_dealloced_not_returned_by_alloc)
        /*002c*/ 	.word	0x00000008


	//----- nvinfo : EIATTR_FRAME_SIZE
	.align		4
.L_25:
        /*0030*/ 	.byte	0x04, 0x11
        /*0032*/ 	.short	(.L_27 - .L_26)
	.align		4
.L_26:
        /*0034*/ 	.word	index@(_ZN7cutlass13device_kernelINS_4conv6kernel13ConvUniversalINS1_16ConvProblemShapeILNS1_8OperatorE0ELi3EEENS1_10collective14CollectiveConvINS1_47MainloopSm100TmaUmmaWarpSpecializedImplicitGemmILS5_0ELi4ELi3ELi1ELi2EN4cute5tupleIJNSA_1CILi1EEESD_SD_EEEEENSB_IJNSC_ILi128EEENSC_ILi64EEENSB_IJSH_EEEEEENS_10tfloat32_tESK_NSA_8TiledMMAINSA_8MMA_AtomIJNSA_17SM100_MMA_TF32_SSISK_SK_fLi128ELi64ELNSA_4UMMA5MajorE0ELSP_0ELNSO_7ScaleInE0ELSQ_0EEEEEENSA_6LayoutISE_NSB_IJNSC_ILi0EEESU_SU_EEEEENSB_IJNSA_10UnderscoreESX_SX_EEEEENS7_6detail27Sm100ImplicitGemmTileTraitsINSA_20SM90_TMA_LOAD_IM2COLENSA_14ComposedLayoutINSA_7SwizzleILi3ELi4ELi3EEENSA_18smem_ptr_flag_bitsILi32EEENST_INSB_IJNSC_ILi8EEENSC_ILi32EEEEEENSB_IJS19_SD_EEEEEEEvEENS11_INSA_13SM90_TMA_LOADES1D_vEEEENS_8epilogue10collective18CollectiveEpilogueINS1I_23Sm100TmaWarpSpecializedILi4ELi2ELi16ELb1ELb0EEEJSJ_NSB_IJNST_ISG_SD_EENST_INSC_ILi16EEESD_EEEEESK_NSB_IJNSB_IJllllEEESD_SU_EEESK_S1S_NS1I_6fusion15FusionCallbacksIS1M_NS1T_17LinearCombinationISK_fSK_fLNS_15FloatRoundStyleE2EEESJ_S1Q_JEEENSA_5SM1004TMEM4LOAD26SM100_TMEM_LOAD_32dp32b16xES12_NS13_INS14_ILi2ELi4ELi3EEES17_NST_INSB_IJS18_S1O_EEENSB_IJS1O_SD_EEEEEEENSA_39AutoVectorizingCopyWithAssumedAlignmentILi128EEENSA_21SM90_TMA_STORE_IM2COLES27_S29_S29_EEEvvEEEEvNT_6ParamsE)
        /*0038*/ 	.word	0x00000008


	//----- nvinfo : EIATTR_MIN_STACK_SIZE
	.align		4
.L_27:
        /*003c*/ 	.byte	0x04, 0x12
        /*003e*/ 	.short	(.L_29 - .L_28)
	.align		4
.L_28:
        /*0040*/ 	.word	index@(_ZN7cutlass13device_kernelINS_4conv6kernel13ConvUniversalINS1_16ConvProblemShapeILNS1_8OperatorE0ELi3EEENS1_10collective14CollectiveConvINS1_47MainloopSm100TmaUmmaWarpSpecializedImplicitGemmILS5_0ELi4ELi3ELi1ELi2EN4cute5tupleIJNSA_1CILi1EEESD_SD_EEEEENSB_IJNSC_ILi128EEENSC_ILi64EEENSB_IJSH_EEEEEENS_10tfloat32_tESK_NSA_8TiledMMAINSA_8MMA_AtomIJNSA_17SM100_MMA_TF32_SSISK_SK_fLi128ELi64ELNSA_4UMMA5MajorE0ELSP_0ELNSO_7ScaleInE0ELSQ_0EEEEEENSA_6LayoutISE_NSB_IJNSC_ILi0EEESU_SU_EEEEENSB_IJNSA_10UnderscoreESX_SX_EEEEENS7_6detail27Sm100ImplicitGemmTileTraitsINSA_20SM90_TMA_LOAD_IM2COLENSA_14ComposedLayoutINSA_7SwizzleILi3ELi4ELi3EEENSA_18smem_ptr_flag_bitsILi32EEENST_INSB_IJNSC_ILi8EEENSC_ILi32EEEEEENSB_IJS19_SD_EEEEEEEvEENS11_INSA_13SM90_TMA_LOADES1D_vEEEENS_8epilogue10collective18CollectiveEpilogueINS1I_23Sm100TmaWarpSpecializedILi4ELi2ELi16ELb1ELb0EEEJSJ_NSB_IJNST_ISG_SD_EENST_INSC_ILi16EEESD_EEEEESK_NSB_IJNSB_IJllllEEESD_SU_EEESK_S1S_NS1I_6fusion15FusionCallbacksIS1M_NS1T_17LinearCombinationISK_fSK_fLNS_15FloatRoundStyleE2EEESJ_S1Q_JEEENSA_5SM1004TMEM4LOAD26SM100_TMEM_LOAD_32dp32b16xES12_NS13_INS14_ILi2ELi4ELi3EEES17_NST_INSB_IJS18_S1O_EEENSB_IJS1O_SD_EEEEEEENSA_39AutoVectorizingCopyWithAssumedAlignmentILi128EEENSA_21SM90_TMA_STORE_IM2COLES27_S29_S29_EEEvvEEEEvNT_6ParamsE)
        /*0044*/ 	.word	0x00000008
.L_29:


//--------------------- .nv.compat                --------------------------
	.section	.nv.compat,"",@"SHT_CUDA_COMPAT_INFO"
	.align	4
        /*0000*/ 	.byte	0x02, 0x09, 0x01, 0x00, 0x02, 0x02, 0x02, 0x00, 0x02, 0x05, 0x05, 0x00, 0x03, 0x07, 0x01, 0x01
        /*0010*/ 	.byte	0x02, 0x03, 0x01, 0x00, 0x02, 0x06, 0x01, 0x00, 0x04, 0x0b, 0x08, 0x00, 0x09, 0x00, 0x00, 0x00
        /*0020*/ 	.byte	0x00, 0x00, 0x00, 0x00


//--------------------- .nv.info._ZN7cutlass13device_kernelINS_4conv6kernel13ConvUniversalINS1_16ConvProblemShapeILNS1_8OperatorE0ELi3EEENS1_10collective14CollectiveConvINS1_47MainloopSm100TmaUmmaWarpSpecializedImplicitGemmILS5_0ELi4ELi3ELi1ELi2EN4cute5tupleIJNSA_1CILi1EEESD_SD_EEEEENSB_IJNSC_ILi128EEENSC_ILi64EEENSB_IJSH_EEEEEENS_10tfloat32_tESK_NSA_8TiledMMAINSA_8MMA_AtomIJNSA_17SM100_MMA_TF32_SSISK_SK_fLi128ELi64ELNSA_4UMMA5MajorE0ELSP_0ELNSO_7ScaleInE0ELSQ_0EEEEEENSA_6LayoutISE_NSB_IJNSC_ILi0EEESU_SU_EEEEENSB_IJNSA_10UnderscoreESX_SX_EEEEENS7_6detail27Sm100ImplicitGemmTileTraitsINSA_20SM90_TMA_LOAD_IM2COLENSA_14ComposedLayoutINSA_7SwizzleILi3ELi4ELi3EEENSA_18smem_ptr_flag_bitsILi32EEENST_INSB_IJNSC_ILi8EEENSC_ILi32EEEEEENSB_IJS19_SD_EEEEEEEvEENS11_INSA_13SM90_TMA_LOADES1D_vEEEENS_8epilogue10collective18CollectiveEpilogueINS1I_23Sm100TmaWarpSpecializedILi4ELi2ELi16ELb1ELb0EEEJSJ_NSB_IJNST_ISG_SD_EENST_INSC_ILi16EEESD_EEEEESK_NSB_IJNSB_IJllllEEESD_SU_EEESK_S1S_NS1I_6fusion15FusionCallbacksIS1M_NS1T_17LinearCombinationISK_fSK_fLNS_15FloatRoundStyleE2EEESJ_S1Q_JEEENSA_5SM1004TMEM4LOAD26SM100_TMEM_LOAD_32dp32b16xES12_NS13_INS14_ILi2ELi4ELi3EEES17_NST_INSB_IJS18_S1O_EEENSB_IJS1O_SD_EEEEEEENSA_39AutoVectorizingCopyWithAssumedAlignmentILi128EEENSA_21SM90_TMA_STORE_IM2COLES27_S29_S29_EEEvvEEEEvNT_6ParamsE --------------------------
	.section	.nv.info._ZN7cutlass13device_kernelINS_4conv6kernel13ConvUniversalINS1_16ConvProblemShapeILNS1_8OperatorE0ELi3EEENS1_10collective14CollectiveConvINS1_47MainloopSm100TmaUmmaWarpSpecializedImplicitGemmILS5_0ELi4ELi3ELi1ELi2EN4cute5tupleIJNSA_1CILi1EEESD_SD_EEEEENSB_IJNSC_ILi128EEENSC_ILi64EEENSB_IJSH_EEEEEENS_10tfloat32_tESK_NSA_8TiledMMAINSA_8MMA_AtomIJNSA_17SM100_MMA_TF32_SSISK_SK_fLi128ELi64ELNSA_4UMMA5MajorE0ELSP_0ELNSO_7ScaleInE0ELSQ_0EEEEEENSA_6LayoutISE_NSB_IJNSC_ILi0EEESU_SU_EEEEENSB_IJNSA_10UnderscoreESX_SX_EEEEENS7_6detail27Sm100ImplicitGemmTileTraitsINSA_20SM90_TMA_LOAD_IM2COLENSA_14ComposedLayoutINSA_7SwizzleILi3ELi4ELi3EEENSA_18smem_ptr_flag_bitsILi32EEENST_INSB_IJNSC_ILi8EEENSC_ILi32EEEEEENSB_IJS19_SD_EEEEEEEvEENS11_INSA_13SM90_TMA_LOADES1D_vEEEENS_8epilogue10collective18CollectiveEpilogueINS1I_23Sm100TmaWarpSpecializedILi4ELi2ELi16ELb1ELb0EEEJSJ_NSB_IJNST_ISG_SD_EENST_INSC_ILi16EEESD_EEEEESK_NSB_IJNSB_IJllllEEESD_SU_EEESK_S1S_NS1I_6fusion15FusionCallbacksIS1M_NS1T_17LinearCombinationISK_fSK_fLNS_15FloatRoundStyleE2EEESJ_S1Q_JEEENSA_5SM1004TMEM4LOAD26SM100_TMEM_LOAD_32dp32b16xES12_NS13_INS14_ILi2ELi4ELi3EEES17_NST_INSB_IJS18_S1O_EEENSB_IJS1O_SD_EEEEEEENSA_39AutoVectorizingCopyWithAssumedAlignmentILi128EEENSA_21SM90_TMA_STORE_IM2COLES27_S29_S29_EEEvvEEEEvNT_6ParamsE,"",@"SHT_CUDA_INFO"
	.sectionflags	@""
	.align	4


	//----- nvinfo : EIATTR_CUDA_API_VERSION
	.align		4
        /*0000*/ 	.byte	0x04, 0x37
        /*0002*/ 	.short	(.L_31 - .L_30)
.L_30:
        /*0004*/ 	.word	0x00000082


	//----- nvinfo : EIATTR_KPARAM_INFO
	.align		4
.L_31:
        /*0008*/ 	.byte	0x04, 0x17
        /*000a*/ 	.short	(.L_33 - .L_32)
.L_32:
        /*000c*/ 	.word	0x00000000
        /*0010*/ 	.short	0x0000
        /*0012*/ 	.short	0x0000
        /*0014*/ 	.byte	0x00, 0xf0, 0x01, 0x24


	//----- nvinfo : EIATTR_AT_ENTRY_FRAGMENTS
	.align		4
.L_33:
        /*0018*/ 	.byte	0x04, 0x4f
        /*001a*/ 	.short	(.L_35 - .L_34)


	//   ....[0]....
.L_34:
        /*001c*/ 	.word	0x00000006


	//----- nvinfo : EIATTR_RESERVED_SMEM_USED
	.align		4
.L_35:
        /*0020*/ 	.byte	0x01, 0x41
	.zero		2


	//----- nvinfo : EIATTR_SPARSE_MMA_MASK
	.align		4
        /*0024*/ 	.byte	0x03, 0x50
        /*0026*/ 	.short	0x0000


	//----- nvinfo : EIATTR_TCGEN05_1CTA_USED
	.align		4
        /*0028*/ 	.byte	0x01, 0x51
	.zero		2


	//----- nvinfo : EIATTR_MAXREG_COUNT
	.align		4
        /*002c*/ 	.byte	0x03, 0x1b
        /*002e*/ 	.short	0x00ff


	//----- nvinfo : EIATTR_NUM_BARRIERS
	.align		4
        /*0030*/ 	.byte	0x02, 0x4c
        /*0032*/ 	.byte	0x07
	.zero		1


	//----- nvinfo : EIATTR_EXTERNS
	.align		4
        /*0034*/ 	.byte	0x04, 0x0f
        /*0036*/ 	.short	(.L_37 - .L_36)


	//   ....[0]....
	.align		4
.L_36:
        /*0038*/ 	.word	index@(__assertfail)


	//----- nvinfo : EIATTR_MERCURY_ISA_VERSION
	.align		4
.L_37:
        /*003c*/ 	.byte	0x03, 0x5f
        /*003e*/ 	.short	0x0101


	//----- nvinfo : EIATTR_INT_WARP_WIDE_INSTR_OFFSETS
	.align		4
        /*0040*/ 	.byte	0x04, 0x31
        /*0042*/ 	.short	(.L_39 - .L_38)


	//   ....[0]....
.L_38:
        /*0044*/ 	.word	0x0000ae40


	//   ....[1]....
        /*0048*/ 	.word	0x0000ae60


	//   ....[2]....
        /*004c*/ 	.word	0x0000aea0


	//   ....[3]....
        /*0050*/ 	.word	0x0000ba00


	//   ....[4]....
        /*0054*/ 	.word	0x0000bbb0


	//   ....[5]....
        /*0058*/ 	.word	0x0000bbd0


	//   ....[6]....
        /*005c*/ 	.word	0x0000bd80


	//   ....[7]....
        /*0060*/ 	.word	0x0000bda0


	//   ....[8]....
        /*0064*/ 	.word	0x0000c010


	//   ....[9]....
        /*0068*/ 	.word	0x0000c080


	//----- nvinfo : EIATTR_COOP_GROUP_MASK_REGIDS
	.align		4
.L_39:
        /*006c*/ 	.byte	0x04, 0x29
        /*006e*/ 	.short	(.L_41 - .L_40)


	//   ....[0]....
.L_40:
        /*0070*/ 	.word	0xffffffff


	//   ....[1]....
        /*0074*/ 	.word	0xffffffff


	//   ....[2]....
        /*0078*/ 	.word	0xffffffff


	//   ....[3]....
        /*007c*/ 	.word	0xffffffff


	//   ....[4]....
        /*0080*/ 	.word	0xffffffff


	//   ....[5]....
        /*0084*/ 	.word	0xffffffff


	//   ....[6]....
        /*0088*/ 	.word	0xffffffff


	//   ....[7]....
        /*008c*/ 	.word	0xffffffff


	//   ....[8]....
        /*0090*/ 	.word	0xffffffff


	//   ....[9]....
        /*0094*/ 	.word	0xffffffff


	//   ....[10]....
        /*0098*/ 	.word	0xffffffff


	//   ....[11]....
        /*009c*/ 	.word	0xffffffff


	//----- nvinfo : EIATTR_COOP_GROUP_INSTR_OFFSETS
	.align		4
.L_41:
        /*00a0*/ 	.byte	0x04, 0x28
        /*00a2*/ 	.short	(.L_43 - .L_42)


	//   ....[0]....
.L_42:
        /*00a4*/ 	.word	0x000000a0


	//   ....[1]....
        /*00a8*/ 	.word	0x00000550


	//   ....[2]....
        /*00ac*/ 	.word	0x000006b0


	//   ....[3]....
        /*00b0*/ 	.word	0x00000860


	//   ....[4]....
        /*00b4*/ 	.word	0x00000990


	//   ....[5]....
        /*00b8*/ 	.word	0x00000b90


	//   ....[6]....
        /*00bc*/ 	.word	0x00009070


	//   ....[7]....
        /*00c0*/ 	.word	0x00009b60


	//   ....[8]....
        /*00c4*/ 	.word	0x00009d70


	//   ....[9]....
        /*00c8*/ 	.word	0x00009da0


	//   ....[10]....
        /*00cc*/ 	.word	0x0000ad30


	//   ....[11]....
        /*00d0*/ 	.word	0x0000af70


	//----- nvinfo : EIATTR_VRC_CTA_INIT_COUNT
	.align		4
.L_43:
        /*00d4*/ 	.byte	0x02, 0x4a
        /*00d6*/ 	.byte	0x80
	.zero		1


	//----- nvinfo : EIATTR_SYSCALL_OFFSETS
	.align		4
        /*00d8*/ 	.byte	0x04, 0x46
        /*00da*/ 	.short	(.L_45 - .L_44)


	//   ....[0]....
.L_44:
        /*00dc*/ 	.word	0x0000cbb0


	//   ....[1]....
        /*00e0*/ 	.word	0x0000cc70


	//   ....[2]....
        /*00e4*/ 	.word	0x0000d4c0


	//   ....[3]....
        /*00e8*/ 	.word	0x0000de30


	//   ....[4]....
        /*00ec*/ 	.word	0x0000e790


	//   ....[5]....
        /*00f0*/ 	.word	0x0000f0f0


	//----- nvinfo : EIATTR_MBARRIER_INSTR_OFFSETS
	.align		4
.L_45:
        /*00f4*/ 	.byte	0x04, 0x39
        /*00f6*/ 	.short	(.L_47 - .L_46)


	//   ....[0]....
.L_46:
        /*00f8*/ 	.word	0x00000620
        /*00fc*/ 	.word	0x000000ff
        /*0100*/ 	.word	0x00000000
        /*0104*/ 	.short	0x0100
        /*0106*/ 	.byte	0x05
	.zero		1


	//   ....[1]....
        /*0108*/ 	.word	0x00000630
        /*010c*/ 	.word	0x000000ff
        /*0110*/ 	.word	0x00000020
        /*0114*/ 	.short	0x0100
        /*0116*/ 	.byte	0x05
	.zero		1


	//   ....[2]....
        /*0118*/ 	.word	0x00000640
        /*011c*/ 	.word	0x000000ff
        /*0120*/ 	.word	0x00000008
        /*0124*/ 	.short	0x0100
        /*0126*/ 	.byte	0x05
	.zero		1


	//   ....[3]....
        /*0128*/ 	.word	0x00000650
        /*012c*/ 	.word	0x000000ff
        /*0130*/ 	.word	0x00000028
        /*0134*/ 	.short	0x0100
        /*0136*/ 	.byte	0x05
	.zero		1


	//   ....[4]....
        /*0138*/ 	.word	0x00000660
        /*013c*/ 	.word	0x000000ff
        /*0140*/ 	.word	0x00000010
        /*0144*/ 	.short	0x0100
        /*0146*/ 	.byte	0x05
	.zero		1


	//   ....[5]....
        /*0148*/ 	.word	0x00000670
        /*014c*/ 	.word	0x000000ff
        /*0150*/ 	.word	0x00000030
        /*0154*/ 	.short	0x0100
        /*0156*/ 	.byte	0x05
	.zero		1


	//   ....[6]....
        /*0158*/ 	.word	0x00000680
        /*015c*/ 	.word	0x000000ff
        /*0160*/ 	.word	0x00000018
        /*0164*/ 	.short	0x0100
        /*0166*/ 	.byte	0x05
	.zero		1


	//   ....[7]....
        /*0168*/ 	.word	0x00000690
        /*016c*/ 	.word	0x000000ff
        /*0170*/ 	.word	0x00000038
        /*0174*/ 	.short	0x0100
        /*0176*/ 	.byte	0x05
	.zero		1


	//   ....[8]....
        /*0178*/ 	.word	0x000007d0
        /*017c*/ 	.word	0x000000ff
        /*0180*/ 	.word	0x00000040
        /*0184*/ 	.short	0x0100
        /*0186*/ 	.byte	0x05
	.zero		1


	//   ....[9]....
        /*0188*/ 	.word	0x000007e0
        /*018c*/ 	.word	0x000000ff
        /*0190*/ 	.word	0x00000060
        /*0194*/ 	.short	0x0100
        /*0196*/ 	.byte	0x05
	.zero		1


	//   ....[10]....
        /*0198*/ 	.word	0x000007f0
        /*019c*/ 	.word	0x000000ff
        /*01a0*/ 	.word	0x00000048
        /*01a4*/ 	.short	0x0100
        /*01a6*/ 	.byte	0x05
	.zero		1


	//   ....[11]....
        /*01a8*/ 	.word	0x00000800
        /*01ac*/ 	.word	0x000000ff
        /*01b0*/ 	.word	0x00000068
        /*01b4*/ 	.short	0x0100
        /*01b6*/ 	.byte	0x05
	.zero		1


	//   ....[12]....
        /*01b8*/ 	.word	0x00000810
        /*01bc*/ 	.word	0x000000ff
        /*01c0*/ 	.word	0x00000050
        /*01c4*/ 	.short	0x0100
        /*01c6*/ 	.byte	0x05
	.zero		1


	//   ....[13]....
        /*01c8*/ 	.word	0x00000820
        /*01cc*/ 	.word	0x000000ff
        /*01d0*/ 	.word	0x00000070
        /*01d4*/ 	.short	0x0100
        /*01d6*/ 	.byte	0x05
	.zero		1


	//   ....[14]....
        /*01d8*/ 	.word	0x00000830
        /*01dc*/ 	.word	0x000000ff
        /*01e0*/ 	.word	0x00000058
        /*01e4*/ 	.short	0x0100
        /*01e6*/ 	.byte	0x05
	.zero		1


	//   ....[15]....
        /*01e8*/ 	.word	0x00000840
        /*01ec*/ 	.word	0x000000ff
        /*01f0*/ 	.word	0x00000078
        /*01f4*/ 	.short	0x0100
        /*01f6*/ 	.byte	0x05
	.zero		1


	//   ....[16]....
        /*01f8*/ 	.word	0x00000960
        /*01fc*/ 	.word	0x000000ff
        /*0200*/ 	.word	0x00000080
        /*0204*/ 	.short	0x0100
        /*0206*/ 	.byte	0x05
	.zero		1


	//   ....[17]....
        /*0208*/ 	.word	0x00000970
        /*020c*/ 	.word	0x000000ff
        /*0210*/ 	.word	0x00000088
        /*0214*/ 	.short	0x0100
        /*0216*/ 	.byte	0x05
	.zero		1


	//   ....[18]....
        /*0218*/ 	.word	0x00000b60
        /*021c*/ 	.word	0x000000ff
        /*0220*/ 	.word	0x00000090
        /*0224*/ 	.short	0x0100
        /*0226*/ 	.byte	0x05
	.zero		1


	//   ....[19]....
        /*0228*/ 	.word	0x00000b70
        /*022c*/ 	.word	0x000000ff
        /*0230*/ 	.word	0x00000098
        /*0234*/ 	.short	0x0100
        /*0236*/ 	.byte	0x05
	.zero		1


	//   ....[20]....
        /*0238*/ 	.word	0x00000df0
        /*023c*/ 	.word	0x000000ff
        /*0240*/ 	.word	0x000000a0
        /*0244*/ 	.short	0x0100
        /*0246*/ 	.byte	0x05
	.zero		1


	//   ....[21]....
        /*0248*/ 	.word	0x00000e00
        /*024c*/ 	.word	0x000000ff
        /*0250*/ 	.word	0x000000b0
        /*0254*/ 	.short	0x0100
        /*0256*/ 	.byte	0x05
	.zero		1


	//   ....[22]....
        /*0258*/ 	.word	0x00000e10
        /*025c*/ 	.word	0x000000ff
        /*0260*/ 	.word	0x000000a8
        /*0264*/ 	.short	0x0100
        /*0266*/ 	.byte	0x05
	.zero		1


	//   ....[23]....
        /*0268*/ 	.word	0x00000e20
        /*026c*/ 	.word	0x000000ff
        /*0270*/ 	.word	0x000000b8
        /*0274*/ 	.short	0x0100
        /*0276*/ 	.byte	0x05
	.zero		1


	//   ....[24]....
        /*0278*/ 	.word	0x00001580
        /*027c*/ 	.word	0x00000003
        /*0280*/ 	.word	0x00000020
        /*0284*/ 	.short	0x010a
        /*0286*/ 	.byte	0xff
	.zero		1


	//   ....[25]....
        /*0288*/ 	.word	0x00003490
        /*028c*/ 	.word	0x000000ff
        /*0290*/ 	.word	0x00000020
        /*0294*/ 	.short	0x010a
        /*0296*/ 	.byte	0x04
	.zero		1


	//   ....[26]....
        /*0298*/ 	.word	0x00003a90
        /*029c*/ 	.word	0x0000006c
        /*02a0*/ 	.word	0x00000020
        /*02a4*/ 	.short	0x010a
        /*02a6*/ 	.byte	0xff
	.zero		1


	//   ....[27]....
        /*02a8*/ 	.word	0x00005350
        /*02ac*/ 	.word	0x00000004
        /*02b0*/ 	.word	0x00000088
        /*02b4*/ 	.short	0x0101
        /*02b6*/ 	.byte	0xff
	.zero		1


	//   ....[28]....
        /*02b8*/ 	.word	0x00005360
        /*02bc*/ 	.word	0x00000003
        /*02c0*/ 	.word	0x00000020
        /*02c4*/ 	.short	0x010a
        /*02c6*/ 	.byte	0xff
	.zero		1


	//   ....[29]....
        /*02c8*/ 	.word	0x00007210
        /*02cc*/ 	.word	0x000000ff
        /*02d0*/ 	.word	0x00000020
        /*02d4*/ 	.short	0x010a
        /*02d6*/ 	.byte	0x04
	.zero		1


	//   ....[30]....
        /*02d8*/ 	.word	0x00007820
        /*02dc*/ 	.word	0x0000006a
        /*02e0*/ 	.word	0x00000020
        /*02e4*/ 	.short	0x010a
        /*02e6*/ 	.byte	0xff
	.zero		1


	//   ....[31]....
        /*02e8*/ 	.word	0x00009080
        /*02ec*/ 	.word	0x00000004
        /*02f0*/ 	.word	0x00000090
        /*02f4*/ 	.short	0x010a
        /*02f6*/ 	.byte	0xff
	.zero		1


	//   ....[32]....
        /*02f8*/ 	.word	0x00009160
        /*02fc*/ 	.word	0x00000002
        /*0300*/ 	.word	0x00000000
        /*0304*/ 	.short	0x0101
        /*0306*/ 	.byte	0xff
	.zero		1


	//   ....[33]....
        /*0308*/ 	.word	0x00009650
        /*030c*/ 	.word	0x00000003
        /*0310*/ 	.word	0x00000000
        /*0314*/ 	.short	0x010a
        /*0316*/ 	.byte	0xff
	.zero		1


	//   ....[34]....
        /*0318*/ 	.word	0x000096c0
        /*031c*/ 	.word	0x00000002
        /*0320*/ 	.word	0x00000000
        /*0324*/ 	.short	0x010a
        /*0326*/ 	.byte	0xff
	.zero		1


	//   ....[35]....
        /*0328*/ 	.word	0x00009750
        /*032c*/ 	.word	0x00000000
        /*0330*/ 	.word	0x00000000
        /*0334*/ 	.short	0x010a
        /*0336*/ 	.byte	0xff
	.zero		1


	//   ....[36]....
        /*0338*/ 	.word	0x000097e0
        /*033c*/ 	.word	0x00000007
        /*0340*/ 	.word	0x00000000
        /*0344*/ 	.short	0x010a
        /*0346*/ 	.byte	0xff
	.zero		1


	//   ....[37]....
        /*0348*/ 	.word	0x00009930
        /*034c*/ 	.word	0x000000ff
        /*0350*/ 	.word	0x00000098
        /*0354*/ 	.short	0x010a
        /*0356*/ 	.byte	0x06
	.zero		1


	//   ....[38]....
        /*0358*/ 	.word	0x000099d0
        /*035c*/ 	.word	0x000000ff
        /*0360*/ 	.word	0x00000090
        /*0364*/ 	.short	0x010a
        /*0366*/ 	.byte	0x06
	.zero		1


	//   ....[39]....
        /*0368*/ 	.word	0x00009a70
        /*036c*/ 	.word	0x00000003
        /*0370*/ 	.word	0x00000000
        /*0374*/ 	.short	0x0101
        /*0376*/ 	.byte	0xff
	.zero		1


	//   ....[40]....
        /*0378*/ 	.word	0x00009ab0
        /*037c*/ 	.word	0x000000ff
        /*0380*/ 	.word	0x00000098
        /*0384*/ 	.short	0x0106
        /*0386*/ 	.byte	0x06
	.zero		1


	//   ....[41]....
        /*0388*/ 	.word	0x00009ae0
        /*038c*/ 	.word	0x00000000
        /*0390*/ 	.word	0x00000098
        /*0394*/ 	.short	0x010a
        /*0396*/ 	.byte	0xff
	.zero		1


	//   ....[42]....
        /*0398*/ 	.word	0x0000a0a0
        /*039c*/ 	.word	0x00000002
        /*03a0*/ 	.word	0x00000090
        /*03a4*/ 	.short	0x010a
        /*03a6*/ 	.byte	0xff
	.zero		1


	//   ....[43]....
        /*03a8*/ 	.word	0x0000a160
        /*03ac*/ 	.word	0x00000011
        /*03b0*/ 	.word	0x00000000
        /*03b4*/ 	.short	0x0101
        /*03b6*/ 	.byte	0xff
	.zero		1


	//   ....[44]....
        /*03b8*/ 	.word	0x0000a170
        /*03bc*/ 	.word	0x00000003
        /*03c0*/ 	.word	0x000000b0
        /*03c4*/ 	.short	0x010a
        /*03c6*/ 	.byte	0xff
	.zero		1


	//   ....[45]....
        /*03c8*/ 	.word	0x0000a1f0
        /*03cc*/ 	.word	0x00000005
        /*03d0*/ 	.word	0x00000000
        /*03d4*/ 	.short	0x010a
        /*03d6*/ 	.byte	0xff
	.zero		1


	//   ....[46]....
        /*03d8*/ 	.word	0x0000a2b0
        /*03dc*/ 	.word	0x00000011
        /*03e0*/ 	.word	0x00000000
        /*03e4*/ 	.short	0x010a
        /*03e6*/ 	.byte	0xff
	.zero		1


	//   ....[47]....
        /*03e8*/ 	.word	0x0000a3f0
        /*03ec*/ 	.word	0x00000005
        /*03f0*/ 	.word	0x00000000
        /*03f4*/ 	.short	0x010a
        /*03f6*/ 	.byte	0xff
	.zero		1


	//   ....[48]....
        /*03f8*/ 	.word	0x0000ac90
        /*03fc*/ 	.word	0x00000002
        /*0400*/ 	.word	0x00000000
        /*0404*/ 	.short	0x010a
        /*0406*/ 	.byte	0xff
	.zero		1


	//   ....[49]....
        /*0408*/ 	.word	0x0000ad10
        /*040c*/ 	.word	0x00000009
        /*0410*/ 	.word	0x00000000
        /*0414*/ 	.short	0x010a
        /*0416*/ 	.byte	0xff
	.zero		1


	//   ....[50]....
        /*0418*/ 	.word	0x0000b230
        /*041c*/ 	.word	0x00000012
        /*0420*/ 	.word	0x00000090
        /*0424*/ 	.short	0x010a
        /*0426*/ 	.byte	0xff
	.zero		1


	//   ....[51]....
        /*0428*/ 	.word	0x0000b2f0
        /*042c*/ 	.word	0x00000000
        /*0430*/ 	.word	0x00000000
        /*0434*/ 	.short	0x0101
        /*0436*/ 	.byte	0xff
	.zero		1


	//   ....[52]....
        /*0438*/ 	.word	0x0000b600
        /*043c*/ 	.word	0x00000012
        /*0440*/ 	.word	0x00000088
        /*0444*/ 	.short	0x010a
        /*0446*/ 	.byte	0xff
	.zero		1


	//   ....[53]....
        /*0448*/ 	.word	0x0000b7e0
        /*044c*/ 	.word	0x00000012
        /*0450*/ 	.word	0x00000060
        /*0454*/ 	.short	0x010a
        /*0456*/ 	.byte	0xff
	.zero		1


	//   ....[54]....
        /*0458*/ 	.word	0x0000bb40
        /*045c*/ 	.word	0x00000012
        /*0460*/ 	.word	0x00000040
        /*0464*/ 	.short	0x010b
        /*0466*/ 	.byte	0xff
	.zero		1


	//   ....[55]....
        /*0468*/ 	.word	0x0000bb50
        /*046c*/ 	.word	0x00000000
        /*0470*/ 	.word	0x00000000
        /*0474*/ 	.short	0x0101
        /*0476*/ 	.byte	0xff
	.zero		1


	//   ....[56]....
        /*0478*/ 	.word	0x0000bb60
        /*047c*/ 	.word	0x00000012
        /*0480*/ 	.word	0x00000068
        /*0484*/ 	.short	0x010a
        /*0486*/ 	.byte	0xff
	.zero		1


	//   ....[57]....
        /*0488*/ 	.word	0x0000bd20
        /*048c*/ 	.word	0x00000012
        /*0490*/ 	.word	0x00000048
        /*0494*/ 	.short	0x010b
        /*0496*/ 	.byte	0xff
	.zero		1


	//   ....[58]....
        /*0498*/ 	.word	0x0000bd30
        /*049c*/ 	.word	0x00000000
        /*04a0*/ 	.word	0x00000000
        /*04a4*/ 	.short	0x0101
        /*04a6*/ 	.byte	0xff
	.zero		1


	//   ....[59]....
        /*04a8*/ 	.word	0x0000bd40
        /*04ac*/ 	.word	0x00000012
        /*04b0*/ 	.word	0x00000070
        /*04b4*/ 	.short	0x010a
        /*04b6*/ 	.byte	0xff
	.zero		1


	//   ....[60]....
        /*04b8*/ 	.word	0x0000bef0
        /*04bc*/ 	.word	0x00000012
        /*04c0*/ 	.word	0x00000050
        /*04c4*/ 	.short	0x010b
        /*04c6*/ 	.byte	0xff
	.zero		1


	//   ....[61]....
        /*04c8*/ 	.word	0x0000bf70
        /*04cc*/ 	.word	0x00000010
        /*04d0*/ 	.word	0x00000000
        /*04d4*/ 	.short	0x0101
        /*04d6*/ 	.byte	0xff
	.zero		1


	//   ....[62]....
        /*04d8*/ 	.word	0x0000bfa0
        /*04dc*/ 	.word	0x00000012
        /*04e0*/ 	.word	0x00000078
        /*04e4*/ 	.short	0x010a
        /*04e6*/ 	.byte	0xff
	.zero		1


	//   ....[63]....
        /*04e8*/ 	.word	0x0000c1b0
        /*04ec*/ 	.word	0x00000012
        /*04f0*/ 	.word	0x00000058
        /*04f4*/ 	.short	0x010b
        /*04f6*/ 	.byte	0xff
	.zero		1


	//   ....[64]....
        /*04f8*/ 	.word	0x0000c1c0
        /*04fc*/ 	.word	0x00000020
        /*0500*/ 	.word	0x00000000
        /*0504*/ 	.short	0x0101
        /*0506*/ 	.byte	0xff
	.zero		1


	//   ....[65]....
        /*0508*/ 	.word	0x0000c1f0
        /*050c*/ 	.word	0x00000012
        /*0510*/ 	.word	0x00000060
        /*0514*/ 	.short	0x010a
        /*0516*/ 	.byte	0xff
	.zero		1


	//   ....[66]....
        /*0518*/ 	.word	0x0000c210
        /*051c*/ 	.word	0x00000012
        /*0520*/ 	.word	0x00000068
        /*0524*/ 	.short	0x010a
        /*0526*/ 	.byte	0xff
	.zero		1


	//   ....[67]....
        /*0528*/ 	.word	0x0000c230
        /*052c*/ 	.word	0x00000012
        /*0530*/ 	.word	0x00000070
        /*0534*/ 	.short	0x010a
        /*0536*/ 	.byte	0xff
	.zero		1


	//   ....[68]....
        /*0538*/ 	.word	0x0000c260
        /*053c*/ 	.word	0x00000012
        /*0540*/ 	.word	0x00000078
        /*0544*/ 	.short	0x010a
        /*0546*/ 	.byte	0xff
	.zero		1


	//   ....[69]....
        /*0548*/ 	.word	0x0000c5d0
        /*054c*/ 	.word	0x0000005d
        /*0550*/ 	.word	0x00000090
        /*0554*/ 	.short	0x010a
        /*0556*/ 	.byte	0xff
	.zero		1


	//   ....[70]....
        /*0558*/ 	.word	0x0000c6d0
        /*055c*/ 	.word	0x00000002
        /*0560*/ 	.word	0x00000000
        /*0564*/ 	.short	0x0101
        /*0566*/ 	.byte	0xff
	.zero		1


	//   ....[71]....
        /*0568*/ 	.word	0x0000d0e0
        /*056c*/ 	.word	0x0000005d
        /*0570*/ 	.word	0x00000040
        /*0574*/ 	.short	0x010a
        /*0576*/ 	.byte	0xff
	.zero		1


	//   ....[72]....
        /*0578*/ 	.word	0x0000d1c0
        /*057c*/ 	.word	0x00000076
        /*0580*/ 	.word	0x000000a0
        /*0584*/ 	.short	0x010a
        /*0586*/ 	.byte	0xff
	.zero		1


	//   ....[73]....
        /*0588*/ 	.word	0x0000d2e0
        /*058c*/ 	.word	0x0000005d
        /*0590*/ 	.word	0x00000040
        /*0594*/ 	.short	0x010a
        /*0596*/ 	.byte	0xff
	.zero		1


	//   ....[74]....
        /*0598*/ 	.word	0x0000d3d0
        /*059c*/ 	.word	0x00000076
        /*05a0*/ 	.word	0x000000a0
        /*05a4*/ 	.short	0x010a
        /*05a6*/ 	.byte	0xff
	.zero		1


	//   ....[75]....
        /*05a8*/ 	.word	0x0000db90
        /*05ac*/ 	.word	0x00000000
        /*05b0*/ 	.word	0x00000000
        /*05b4*/ 	.short	0x0101
        /*05b6*/ 	.byte	0xff
	.zero		1


	//   ....[76]....
        /*05b8*/ 	.word	0x0000dba0
        /*05bc*/ 	.word	0x0000007b
        /*05c0*/ 	.word	0x00000040
        /*05c4*/ 	.short	0x010a
        /*05c6*/ 	.byte	0xff
	.zero		1


	//   ....[77]....
        /*05c8*/ 	.word	0x0000dc80
        /*05cc*/ 	.word	0x0000007b
        /*05d0*/ 	.word	0x00000040
        /*05d4*/ 	.short	0x010a
        /*05d6*/ 	.byte	0xff
	.zero		1


	//   ....[78]....
        /*05d8*/ 	.word	0x0000e4f0
        /*05dc*/ 	.word	0x0000007c
        /*05e0*/ 	.word	0x00000000
        /*05e4*/ 	.short	0x0101
        /*05e6*/ 	.byte	0xff
	.zero		1


	//   ....[79]....
        /*05e8*/ 	.word	0x0000e510
        /*05ec*/ 	.word	0x0000007b
        /*05f0*/ 	.word	0x00000040
        /*05f4*/ 	.short	0x010a
        /*05f6*/ 	.byte	0xff
	.zero		1


	//   ....[80]....
        /*05f8*/ 	.word	0x0000e5e0
        /*05fc*/ 	.word	0x0000007b
        /*0600*/ 	.word	0x00000040
        /*0604*/ 	.short	0x010a
        /*0606*/ 	.byte	0xff
	.zero		1


	//   ....[81]....
        /*0608*/ 	.word	0x0000ee50
        /*060c*/ 	.word	0x0000007c
        /*0610*/ 	.word	0x00000000
        /*0614*/ 	.short	0x0101
        /*0616*/ 	.byte	0xff
	.zero		1


	//   ....[82]....
        /*0618*/ 	.word	0x0000ee70
        /*061c*/ 	.word	0x0000007b
        /*0620*/ 	.word	0x00000040
        /*0624*/ 	.short	0x010a
        /*0626*/ 	.byte	0xff
	.zero		1


	//   ....[83]....
        /*0628*/ 	.word	0x0000ef40
        /*062c*/ 	.word	0x0000007b
        /*0630*/ 	.word	0x00000040
        /*0634*/ 	.short	0x010a
        /*0636*/ 	.byte	0xff
	.zero		1


	//   ....[84]....
        /*0638*/ 	.word	0x0000f220
        /*063c*/ 	.word	0x00000076
        /*0640*/ 	.word	0x00000000
        /*0644*/ 	.short	0x0101
        /*0646*/ 	.byte	0xff
	.zero		1


	//   ....[85]....
        /*0648*/ 	.word	0x0000f810
        /*064c*/ 	.word	0x00000002
        /*0650*/ 	.word	0x00000000
        /*0654*/ 	.short	0x0101
        /*0656*/ 	.byte	0xff
	.zero		1


	//   ....[86]....
        /*0658*/ 	.word	0x0000fa50
        /*065c*/ 	.word	0x00000000
        /*0660*/ 	.word	0x00000000
        /*0664*/ 	.short	0x0101
        /*0666*/ 	.byte	0xff
	.zero		1


	//   ....[87]....
        /*0668*/ 	.word	0x0000faa0
        /*066c*/ 	.word	0x00000000
        /*0670*/ 	.word	0x00000020
        /*0674*/ 	.short	0x010a
        /*0676*/ 	.byte	0xff
	.zero		1


	//   ....[88]....
        /*0678*/ 	.word	0x0000fb20
        /*067c*/ 	.word	0x00000000
        /*0680*/ 	.word	0x00000020
        /*0684*/ 	.short	0x010a
        /*0686*/ 	.byte	0xff
	.zero		1


	//   ....[89]....
        /*0688*/ 	.word	0x0000fb70
        /*068c*/ 	.word	0x00000004
        /*0690*/ 	.word	0x00000090
        /*0694*/ 	.short	0x010a
        /*0696*/ 	.byte	0xff
	.zero		1


	//   ....[90]....
        /*0698*/ 	.word	0x0000fbc0
        /*069c*/ 	.word	0x00000003
        /*06a0*/ 	.word	0x00000000
        /*06a4*/ 	.short	0x010a
        /*06a6*/ 	.byte	0xff
	.zero		1


	//   ....[91]....
        /*06a8*/ 	.word	0x0000fc10
        /*06ac*/ 	.word	0x00000002
        /*06b0*/ 	.word	0x00000000
        /*06b4*/ 	.short	0x010a
        /*06b6*/ 	.byte	0xff
	.zero		1


	//   ....[92]....
        /*06b8*/ 	.word	0x0000fc60
        /*06bc*/ 	.word	0x00000000
        /*06c0*/ 	.word	0x00000000
        /*06c4*/ 	.short	0x010a
        /*06c6*/ 	.byte	0xff
	.zero		1


	//   ....[93]....
        /*06c8*/ 	.word	0x0000fcb0
        /*06cc*/ 	.word	0x00000000
        /*06d0*/ 	.word	0x00000098
        /*06d4*/ 	.short	0x010a
        /*06d6*/ 	.byte	0xff
	.zero		1


	//   ....[94]....
        /*06d8*/ 	.word	0x0000fd00
        /*06dc*/ 	.word	0x00000000
        /*06e0*/ 	.word	0x00000090
        /*06e4*/ 	.short	0x010a
        /*06e6*/ 	.byte	0xff
	.zero		1


	//   ....[95]....
        /*06e8*/ 	.word	0x0000fd50
        /*06ec*/ 	.word	0x00000002
        /*06f0*/ 	.word	0x00000090
        /*06f4*/ 	.short	0x010a
        /*06f6*/ 	.byte	0xff
	.zero		1


	//   ....[96]....
        /*06f8*/ 	.word	0x0000fda0
        /*06fc*/ 	.word	0x00000003
        /*0700*/ 	.word	0x000000b0
        /*0704*/ 	.short	0x010a
        /*0706*/ 	.byte	0xff
	.zero		1


	//   ....[97]....
        /*0708*/ 	.word	0x0000fdf0
        /*070c*/ 	.word	0x00000011
        /*0710*/ 	.word	0x00000000
        /*0714*/ 	.short	0x010a
        /*0716*/ 	.byte	0xff
	.zero		1


	//   ....[98]....
        /*0718*/ 	.word	0x0000fe40
        /*071c*/ 	.word	0x00000002
        /*0720*/ 	.word	0x00000000
        /*0724*/ 	.short	0x010a
        /*0726*/ 	.byte	0xff
	.zero		1


	//   ....[99]....
        /*0728*/ 	.word	0x0000fe90
        /*072c*/ 	.word	0x00000009
        /*0730*/ 	.word	0x00000000
        /*0734*/ 	.short	0x010a
        /*0736*/ 	.byte	0xff
	.zero		1


	//   ....[100]....
        /*0738*/ 	.word	0x0000fee0
        /*073c*/ 	.word	0x00000012
        /*0740*/ 	.word	0x00000090
        /*0744*/ 	.short	0x010a
        /*0746*/ 	.byte	0xff
	.zero		1


	//   ....[101]....
        /*0748*/ 	.word	0x0000ff30
        /*074c*/ 	.word	0x00000012
        /*0750*/ 	.word	0x00000088
        /*0754*/ 	.short	0x010a
        /*0756*/ 	.byte	0xff
	.zero		1


	//   ....[102]....
        /*0758*/ 	.word	0x0000ff80
        /*075c*/ 	.word	0x00000012
        /*0760*/ 	.word	0x00000060
        /*0764*/ 	.short	0x010a
        /*0766*/ 	.byte	0xff
	.zero		1


	//   ....[103]....
        /*0768*/ 	.word	0x0000ffd0
        /*076c*/ 	.word	0x00000012
        /*0770*/ 	.word	0x00000068
        /*0774*/ 	.short	0x010a
        /*0776*/ 	.byte	0xff
	.zero		1


	//   ....[104]....
        /*0778*/ 	.word	0x00010020
        /*077c*/ 	.word	0x00000012
        /*0780*/ 	.word	0x00000070
        /*0784*/ 	.short	0x010a
        /*0786*/ 	.byte	0xff
	.zero		1


	//   ....[105]....
        /*0788*/ 	.word	0x00010070
        /*078c*/ 	.word	0x00000012
        /*0790*/ 	.word	0x00000078
        /*0794*/ 	.short	0x010a
        /*0796*/ 	.byte	0xff
	.zero		1


	//   ....[106]....
        /*0798*/ 	.word	0x000100c0
        /*079c*/ 	.word	0x00000012
        /*07a0*/ 	.word	0x00000060
        /*07a4*/ 	.short	0x010a
        /*07a6*/ 	.byte	0xff
	.zero		1


	//   ....[107]....
        /*07a8*/ 	.word	0x00010110
        /*07ac*/ 	.word	0x00000012
        /*07b0*/ 	.word	0x00000068
        /*07b4*/ 	.short	0x010a
        /*07b6*/ 	.byte	0xff
	.zero		1


	//   ....[108]....
        /*07b8*/ 	.word	0x00010160
        /*07bc*/ 	.word	0x00000012
        /*07c0*/ 	.word	0x00000070
        /*07c4*/ 	.short	0x010a
        /*07c6*/ 	.byte	0xff
	.zero		1


	//   ....[109]....
        /*07c8*/ 	.word	0x000101b0
        /*07cc*/ 	.word	0x0000005d
        /*07d0*/ 	.word	0x00000090
        /*07d4*/ 	.short	0x010a
        /*07d6*/ 	.byte	0xff
	.zero		1


	//   ....[110]....
        /*07d8*/ 	.word	0x00010200
        /*07dc*/ 	.word	0x0000005d
        /*07e0*/ 	.word	0x00000040
        /*07e4*/ 	.short	0x010a
        /*07e6*/ 	.byte	0xff
	.zero		1


	//   ....[111]....
        /*07e8*/ 	.word	0x00010250
        /*07ec*/ 	.word	0x00000076
        /*07f0*/ 	.word	0x000000a0
        /*07f4*/ 	.short	0x010a
        /*07f6*/ 	.byte	0xff
	.zero		1


	//   ....[112]....
        /*07f8*/ 	.word	0x000102a0
        /*07fc*/ 	.word	0x0000007b
        /*0800*/ 	.word	0x00000040
        /*0804*/ 	.short	0x010a
        /*0806*/ 	.byte	0xff
	.zero		1


	//   ....[113]....
        /*0808*/ 	.word	0x000102f0
        /*080c*/ 	.word	0x0000007b
        /*0810*/ 	.word	0x00000040
        /*0814*/ 	.short	0x010a
        /*0816*/ 	.byte	0xff
	.zero		1


	//   ....[114]....
        /*0818*/ 	.word	0x00010340
        /*081c*/ 	.word	0x0000007b
        /*0820*/ 	.word	0x00000040
        /*0824*/ 	.short	0x010a
        /*0826*/ 	.byte	0xff
	.zero		1


	//----- nvinfo : EIATTR_NUM_MBARRIERS
	.align		4
.L_47:
        /*0828*/ 	.byte	0x03, 0x38
        /*082a*/ 	.short	0x0018


	//----- nvinfo : EIATTR_EXIT_INSTR_OFFSETS
	.align		4
        /*082c*/ 	.byte	0x04, 0x1c
        /*082e*/ 	.short	(.L_49 - .L_48)


	//   ....[0]....
.L_48:
        /*0830*/ 	.word	0x00009810


	//   ....[1]....
        /*0834*/ 	.word	0x00009ac0


	//   ....[2]....
        /*0838*/ 	.word	0x00009b10


	//   ....[3]....
        /*083c*/ 	.word	0x0000af80


	//   ....[4]....
        /*0840*/ 	.word	0x0000c290


	//   ....[5]....
        /*0844*/ 	.word	0x0000c2c0


	//   ....[6]....
        /*0848*/ 	.word	0x0000f940


	//   ....[7]....
        /*084c*/ 	.word	0x0000f9c0


	//   ....[8]....
        /*0850*/ 	.word	0x0000f9f0


	//   ....[9]....
        /*0854*/ 	.word	0x0000fa60


	//----- nvinfo : EIATTR_MAX_THREADS
	.align		4
.L_49:
        /*0858*/ 	.byte	0x04, 0x05
        /*085a*/ 	.short	(.L_51 - .L_50)
.L_50:
        /*085c*/ 	.word	0x00000100
        /*0860*/ 	.word	0x00000001
        /*0864*/ 	.word	0x00000001


	//----- nvinfo : EIATTR_CRS_STACK_SIZE
	.align		4
.L_51:
        /*0868*/ 	.byte	0x04, 0x1e
        /*086a*/ 	.short	(.L_53 - .L_52)
.L_52:
        /*086c*/ 	.word	0x00000000


	//----- nvinfo : EIATTR_CBANK_PARAM_SIZE
	.align		4
.L_53:
        /*0870*/ 	.byte	0x03, 0x19
        /*0872*/ 	.short	0x0900


	//----- nvinfo : EIATTR_PARAM_CBANK
	.align		4
        /*0874*/ 	.byte	0x04, 0x0a
        /*0876*/ 	.short	(.L_55 - .L_54)
	.align		4
.L_54:
        /*0878*/ 	.word	index@(.nv.constant0._ZN7cutlass13device_kernelINS_4conv6kernel13ConvUniversalINS1_16ConvProblemShapeILNS1_8OperatorE0ELi3EEENS1_10collective14CollectiveConvINS1_47MainloopSm100TmaUmmaWarpSpecializedImplicitGemmILS5_0ELi4ELi3ELi1ELi2EN4cute5tupleIJNSA_1CILi1EEESD_SD_EEEEENSB_IJNSC_ILi128EEENSC_ILi64EEENSB_IJSH_EEEEEENS_10tfloat32_tESK_NSA_8TiledMMAINSA_8MMA_AtomIJNSA_17SM100_MMA_TF32_SSISK_SK_fLi128ELi64ELNSA_4UMMA5MajorE0ELSP_0ELNSO_7ScaleInE0ELSQ_0EEEEEENSA_6LayoutISE_NSB_IJNSC_ILi0EEESU_SU_EEEEENSB_IJNSA_10UnderscoreESX_SX_EEEEENS7_6detail27Sm100ImplicitGemmTileTraitsINSA_20SM90_TMA_LOAD_IM2COLENSA_14ComposedLayoutINSA_7SwizzleILi3ELi4ELi3EEENSA_18smem_ptr_flag_bitsILi32EEENST_INSB_IJNSC_ILi8EEENSC_ILi32EEEEEENSB_IJS19_SD_EEEEEEEvEENS11_INSA_13SM90_TMA_LOADES1D_vEEEENS_8epilogue10collective18CollectiveEpilogueINS1I_23Sm100TmaWarpSpecializedILi4ELi2ELi16ELb1ELb0EEEJSJ_NSB_IJNST_ISG_SD_EENST_INSC_ILi16EEESD_EEEEESK_NSB_IJNSB_IJllllEEESD_SU_EEESK_S1S_NS1I_6fusion15FusionCallbacksIS1M_NS1T_17LinearCombinationISK_fSK_fLNS_15FloatRoundStyleE2EEESJ_S1Q_JEEENSA_5SM1004TMEM4LOAD26SM100_TMEM_LOAD_32dp32b16xES12_NS13_INS14_ILi2ELi4ELi3EEES17_NST_INSB_IJS18_S1O_EEENSB_IJS1O_SD_EEEEEEENSA_39AutoVectorizingCopyWithAssumedAlignmentILi128EEENSA_21SM90_TMA_STORE_IM2COLES27_S29_S29_EEEvvEEEEvNT_6ParamsE)
        /*087c*/ 	.short	0x0380
        /*087e*/ 	.short	0x0900


	//----- nvinfo : EIATTR_SW_WAR
	.align		4
.L_55:
        /*0880*/ 	.byte	0x04, 0x36
        /*0882*/ 	.short	(.L_57 - .L_56)
.L_56:
        /*0884*/ 	.word	0x00000008
.L_57:


//--------------------- .nv.callgraph             --------------------------
	.section	.nv.callgraph,"",@"SHT_CUDA_CALLGRAPH"
	.align	4
	.sectionentsize	8
	.align		4
        /*0000*/ 	.word	0x00000000
	.align		4
        /*0004*/ 	.word	0xffffffff
	.align		4
        /*0008*/ 	.word	index@(_ZN7cutlass13device_kernelINS_4conv6kernel13ConvUniversalINS1_16ConvProblemShapeILNS1_8OperatorE0ELi3EEENS1_10collective14CollectiveConvINS1_47MainloopSm100TmaUmmaWarpSpecializedImplicitGemmILS5_0ELi4ELi3ELi1ELi2EN4cute5tupleIJNSA_1CILi1EEESD_SD_EEEEENSB_IJNSC_ILi128EEENSC_ILi64EEENSB_IJSH_EEEEEENS_10tfloat32_tESK_NSA_8TiledMMAINSA_8MMA_AtomIJNSA_17SM100_MMA_TF32_SSISK_SK_fLi128ELi64ELNSA_4UMMA5MajorE0ELSP_0ELNSO_7ScaleInE0ELSQ_0EEEEEENSA_6LayoutISE_NSB_IJNSC_ILi0EEESU_SU_EEEEENSB_IJNSA_10UnderscoreESX_SX_EEEEENS7_6detail27Sm100ImplicitGemmTileTraitsINSA_20SM90_TMA_LOAD_IM2COLENSA_14ComposedLayoutINSA_7SwizzleILi3ELi4ELi3EEENSA_18smem_ptr_flag_bitsILi32EEENST_INSB_IJNSC_ILi8EEENSC_ILi32EEEEEENSB_IJS19_SD_EEEEEEEvEENS11_INSA_13SM90_TMA_LOADES1D_vEEEENS_8epilogue10collective18CollectiveEpilogueINS1I_23Sm100TmaWarpSpecializedILi4ELi2ELi16ELb1ELb0EEEJSJ_NSB_IJNST_ISG_SD_EENST_INSC_ILi16EEESD_EEEEESK_NSB_IJNSB_IJllllEEESD_SU_EEESK_S1S_NS1I_6fusion15FusionCallbacksIS1M_NS1T_17LinearCombinationISK_fSK_fLNS_15FloatRoundStyleE2EEESJ_S1Q_JEEENSA_5SM1004TMEM4LOAD26SM100_TMEM_LOAD_32dp32b16xES12_NS13_INS14_ILi2ELi4ELi3EEES17_NST_INSB_IJS18_S1O_EEENSB_IJS1O_SD_EEEEEEENSA_39AutoVectorizingCopyWithAssumedAlignmentILi128EEENSA_21SM90_TMA_STORE_IM2COLES27_S29_S29_EEEvvEEEEvNT_6ParamsE)
	.align		4
        /*000c*/ 	.word	index@(__assertfail)
	.align		4
        /*0010*/ 	.word	0x00000000
	.align		4
        /*0014*/ 	.word	0xfffffffe
	.align		4
        /*0018*/ 	.word	0x00000000
	.align		4
        /*001c*/ 	.word	0xfffffffd
	.align		4
        /*0020*/ 	.word	0x00000000
	.align		4
        /*0024*/ 	.word	0xfffffffc


//--------------------- .nv.constant4             --------------------------
	.section	.nv.constant4,"a",@progbits
	.align	8
	.align		8
.nv.constant4:
        /*0000*/ 	.dword	__assertfail
	.align		8
        /*0008*/ 	.dword	__unnamed_1
	.align		8
        /*0010*/ 	.dword	__unnamed_2
	.align		8
        /*0018*/ 	.dword	_ZN39_INTERNAL_8b24119d_4_k_cu_0080a1c9_30504cuda3std3__45__cpo5beginE
	.align		8
        /*0020*/ 	.dword	_ZN39_INTERNAL_8b24119d_4_k_cu_0080a1c9_30504cuda3std3__45__cpo3endE
	.align		8
        /*0028*/ 	.dword	_ZN39_INTERNAL_8b24119d_4_k_cu_0080a1c9_30504cuda3std3__45__cpo6cbeginE
	.align		8
        /*0030*/ 	.dword	_ZN39_INTERNAL_8b24119d_4_k_cu_0080a1c9_30504cuda3std3__45__cpo4cendE
	.align		8
        /*0038*/ 	.dword	_ZN39_INTERNAL_8b24119d_4_k_cu_0080a1c9_30504cuda3std3__441_GLOBAL__N__8b24119d_4_k_cu_0080a1c9_30506ignoreE
	.align		8
        /*0040*/ 	.dword	_ZN39_INTERNAL_8b24119d_4_k_cu_0080a1c9_30504cuda3std3__419piecewise_constructE
	.align		8
        /*0048*/ 	.dword	_ZN39_INTERNAL_8b24119d_4_k_cu_0080a1c9_30504cuda3std3__48in_placeE
	.align		8
        /*0050*/ 	.dword	_ZN39_INTERNAL_8b24119d_4_k_cu_0080a1c9_30504cuda3std6ranges3__45__cpo4swapE
	.align		8
        /*0058*/ 	.dword	_ZN39_INTERNAL_8b24119d_4_k_cu_0080a1c9_30504cuda3std6ranges3__45__cpo9iter_moveE
	.align		8
        /*0060*/ 	.dword	_ZN39_INTERNAL_8b24119d_4_k_cu_0080a1c9_30504cute7productE
	.align		8
        /*0068*/ 	.dword	_ZN39_INTERNAL_8b24119d_4_k_cu_0080a1c9_30504cute1_E
	.align		8
        /*0070*/ 	.dword	$str$27
	.align		8
        /*0078*/ 	.dword	$str$28
	.align		8
        /*0080*/ 	.dword	$str$29
	.align		8
        /*0088*/ 	.dword	$str$30


//--------------------- .text._ZN7cutlass13device_kernelINS_4conv6kernel13ConvUniversalINS1_16ConvProblemShapeILNS1_8OperatorE0ELi3EEENS1_10collective14CollectiveConvINS1_47MainloopSm100TmaUmmaWarpSpecializedImplicitGemmILS5_0ELi4ELi3ELi1ELi2EN4cute5tupleIJNSA_1CILi1EEESD_SD_EEEEENSB_IJNSC_ILi128EEENSC_ILi64EEENSB_IJSH_EEEEEENS_10tfloat32_tESK_NSA_8TiledMMAINSA_8MMA_AtomIJNSA_17SM100_MMA_TF32_SSISK_SK_fLi128ELi64ELNSA_4UMMA5MajorE0ELSP_0ELNSO_7ScaleInE0ELSQ_0EEEEEENSA_6LayoutISE_NSB_IJNSC_ILi0EEESU_SU_EEEEENSB_IJNSA_10UnderscoreESX_SX_EEEEENS7_6detail27Sm100ImplicitGemmTileTraitsINSA_20SM90_TMA_LOAD_IM2COLENSA_14ComposedLayoutINSA_7SwizzleILi3ELi4ELi3EEENSA_18smem_ptr_flag_bitsILi32EEENST_INSB_IJNSC_ILi8EEENSC_ILi32EEEEEENSB_IJS19_SD_EEEEEEEvEENS11_INSA_13SM90_TMA_LOADES1D_vEEEENS_8epilogue10collective18CollectiveEpilogueINS1I_23Sm100TmaWarpSpecializedILi4ELi2ELi16ELb1ELb0EEEJSJ_NSB_IJNST_ISG_SD_EENST_INSC_ILi16EEESD_EEEEESK_NSB_IJNSB_IJllllEEESD_SU_EEESK_S1S_NS1I_6fusion15FusionCallbacksIS1M_NS1T_17LinearCombinationISK_fSK_fLNS_15FloatRoundStyleE2EEESJ_S1Q_JEEENSA_5SM1004TMEM4LOAD26SM100_TMEM_LOAD_32dp32b16xES12_NS13_INS14_ILi2ELi4ELi3EEES17_NST_INSB_IJS18_S1O_EEENSB_IJS1O_SD_EEEEEEENSA_39AutoVectorizingCopyWithAssumedAlignmentILi128EEENSA_21SM90_TMA_STORE_IM2COLES27_S29_S29_EEEvvEEEEvNT_6ParamsE --------------------------
	.section	.text._ZN7cutlass13device_kernelINS_4conv6kernel13ConvUniversalINS1_16ConvProblemShapeILNS1_8OperatorE0ELi3EEENS1_10collective14CollectiveConvINS1_47MainloopSm100TmaUmmaWarpSpecializedImplicitGemmILS5_0ELi4ELi3ELi1ELi2EN4cute5tupleIJNSA_1CILi1EEESD_SD_EEEEENSB_IJNSC_ILi128EEENSC_ILi64EEENSB_IJSH_EEEEEENS_10tfloat32_tESK_NSA_8TiledMMAINSA_8MMA_AtomIJNSA_17SM100_MMA_TF32_SSISK_SK_fLi128ELi64ELNSA_4UMMA5MajorE0ELSP_0ELNSO_7ScaleInE0ELSQ_0EEEEEENSA_6LayoutISE_NSB_IJNSC_ILi0EEESU_SU_EEEEENSB_IJNSA_10UnderscoreESX_SX_EEEEENS7_6detail27Sm100ImplicitGemmTileTraitsINSA_20SM90_TMA_LOAD_IM2COLENSA_14ComposedLayoutINSA_7SwizzleILi3ELi4ELi3EEENSA_18smem_ptr_flag_bitsILi32EEENST_INSB_IJNSC_ILi8EEENSC_ILi32EEEEEENSB_IJS19_SD_EEEEEEEvEENS11_INSA_13SM90_TMA_LOADES1D_vEEEENS_8epilogue10collective18CollectiveEpilogueINS1I_23Sm100TmaWarpSpecializedILi4ELi2ELi16ELb1ELb0EEEJSJ_NSB_IJNST_ISG_SD_EENST_INSC_ILi16EEESD_EEEEESK_NSB_IJNSB_IJllllEEESD_SU_EEESK_S1S_NS1I_6fusion15FusionCallbacksIS1M_NS1T_17LinearCombinationISK_fSK_fLNS_15FloatRoundStyleE2EEESJ_S1Q_JEEENSA_5SM1004TMEM4LOAD26SM100_TMEM_LOAD_32dp32b16xES12_NS13_INS14_ILi2ELi4ELi3EEES17_NST_INSB_IJS18_S1O_EEENSB_IJS1O_SD_EEEEEEENSA_39AutoVectorizingCopyWithAssumedAlignmentILi128EEENSA_21SM90_TMA_STORE_IM2COLES27_S29_S29_EEEvvEEEEvNT_6ParamsE,"ax",@progbits
	.align	128
.text._ZN7cutlass13device_kernelINS_4conv6kernel13ConvUniversalINS1_16ConvProblemShapeILNS1_8OperatorE0ELi3EEENS1_10collective14CollectiveConvINS1_47MainloopSm100TmaUmmaWarpSpecializedImplicitGemmILS5_0ELi4ELi3ELi1ELi2EN4cute5tupleIJNSA_1CILi1EEESD_SD_EEEEENSB_IJNSC_ILi128EEENSC_ILi64EEENSB_IJSH_EEEEEENS_10tfloat32_tESK_NSA_8TiledMMAINSA_8MMA_AtomIJNSA_17SM100_MMA_TF32_SSISK_SK_fLi128ELi64ELNSA_4UMMA5MajorE0ELSP_0ELNSO_7ScaleInE0ELSQ_0EEEEEENSA_6LayoutISE_NSB_IJNSC_ILi0EEESU_SU_EEEEENSB_IJNSA_10UnderscoreESX_SX_EEEEENS7_6detail27Sm100ImplicitGemmTileTraitsINSA_20SM90_TMA_LOAD_IM2COLENSA_14ComposedLayoutINSA_7SwizzleILi3ELi4ELi3EEENSA_18smem_ptr_flag_bitsILi32EEENST_INSB_IJNSC_ILi8EEENSC_ILi32EEEEEENSB_IJS19_SD_EEEEEEEvEENS11_INSA_13SM90_TMA_LOADES1D_vEEEENS_8epilogue10collective18CollectiveEpilogueINS1I_23Sm100TmaWarpSpecializedILi4ELi2ELi16ELb1ELb0EEEJSJ_NSB_IJNST_ISG_SD_EENST_INSC_ILi16EEESD_EEEEESK_NSB_IJNSB_IJllllEEESD_SU_EEESK_S1S_NS1I_6fusion15FusionCallbacksIS1M_NS1T_17LinearCombinationISK_fSK_fLNS_15FloatRoundStyleE2EEESJ_S1Q_JEEENSA_5SM1004TMEM4LOAD26SM100_TMEM_LOAD_32dp32b16xES12_NS13_INS14_ILi2ELi4ELi3EEES17_NST_INSB_IJS18_S1O_EEENSB_IJS1O_SD_EEEEEEENSA_39AutoVectorizingCopyWithAssumedAlignmentILi128EEENSA_21SM90_TMA_STORE_IM2COLES27_S29_S29_EEEvvEEEEvNT_6ParamsE:
        .type           _ZN7cutlass13device_kernelINS_4conv6kernel13ConvUniversalINS1_16ConvProblemShapeILNS1_8OperatorE0ELi3EEENS1_10collective14CollectiveConvINS1_47MainloopSm100TmaUmmaWarpSpecializedImplicitGemmILS5_0ELi4ELi3ELi1ELi2EN4cute5tupleIJNSA_1CILi1EEESD_SD_EEEEENSB_IJNSC_ILi128EEENSC_ILi64EEENSB_IJSH_EEEEEENS_10tfloat32_tESK_NSA_8TiledMMAINSA_8MMA_AtomIJNSA_17SM100_MMA_TF32_SSISK_SK_fLi128ELi64ELNSA_4UMMA5MajorE0ELSP_0ELNSO_7ScaleInE0ELSQ_0EEEEEENSA_6LayoutISE_NSB_IJNSC_ILi0EEESU_SU_EEEEENSB_IJNSA_10UnderscoreESX_SX_EEEEENS7_6detail27Sm100ImplicitGemmTileTraitsINSA_20SM90_TMA_LOAD_IM2COLENSA_14ComposedLayoutINSA_7SwizzleILi3ELi4ELi3EEENSA_18smem_ptr_flag_bitsILi32EEENST_INSB_IJNSC_ILi8EEENSC_ILi32EEEEEENSB_IJS19_SD_EEEEEEEvEENS11_INSA_13SM90_TMA_LOADES1D_vEEEENS_8epilogue10collective18CollectiveEpilogueINS1I_23Sm100TmaWarpSpecializedILi4ELi2ELi16ELb1ELb0EEEJSJ_NSB_IJNST_ISG_SD_EENST_INSC_ILi16EEESD_EEEEESK_NSB_IJNSB_IJllllEEESD_SU_EEESK_S1S_NS1I_6fusion15FusionCallbacksIS1M_NS1T_17LinearCombinationISK_fSK_fLNS_15FloatRoundStyleE2EEESJ_S1Q_JEEENSA_5SM1004TMEM4LOAD26SM100_TMEM_LOAD_32dp32b16xES12_NS13_INS14_ILi2ELi4ELi3EEES17_NST_INSB_IJS18_S1O_EEENSB_IJS1O_SD_EEEEEEENSA_39AutoVectorizingCopyWithAssumedAlignmentILi128EEENSA_21SM90_TMA_STORE_IM2COLES27_S29_S29_EEEvvEEEEvNT_6ParamsE,@function
        .size           _ZN7cutlass13device_kernelINS_4conv6kernel13ConvUniversalINS1_16ConvProblemShapeILNS1_8OperatorE0ELi3EEENS1_10collective14CollectiveConvINS1_47MainloopSm100TmaUmmaWarpSpecializedImplicitGemmILS5_0ELi4ELi3ELi1ELi2EN4cute5tupleIJNSA_1CILi1EEESD_SD_EEEEENSB_IJNSC_ILi128EEENSC_ILi64EEENSB_IJSH_EEEEEENS_10tfloat32_tESK_NSA_8TiledMMAINSA_8MMA_AtomIJNSA_17SM100_MMA_TF32_SSISK_SK_fLi128ELi64ELNSA_4UMMA5MajorE0ELSP_0ELNSO_7ScaleInE0ELSQ_0EEEEEENSA_6LayoutISE_NSB_IJNSC_ILi0EEESU_SU_EEEEENSB_IJNSA_10UnderscoreESX_SX_EEEEENS7_6detail27Sm100ImplicitGemmTileTraitsINSA_20SM90_TMA_LOAD_IM2COLENSA_14ComposedLayoutINSA_7SwizzleILi3ELi4ELi3EEENSA_18smem_ptr_flag_bitsILi32EEENST_INSB_IJNSC_ILi8EEENSC_ILi32EEEEEENSB_IJS19_SD_EEEEEEEvEENS11_INSA_13SM90_TMA_LOADES1D_vEEEENS_8epilogue10collective18CollectiveEpilogueINS1I_23Sm100TmaWarpSpecializedILi4ELi2ELi16ELb1ELb0EEEJSJ_NSB_IJNST_ISG_SD_EENST_INSC_ILi16EEESD_EEEEESK_NSB_IJNSB_IJllllEEESD_SU_EEESK_S1S_NS1I_6fusion15FusionCallbacksIS1M_NS1T_17LinearCombinationISK_fSK_fLNS_15FloatRoundStyleE2EEESJ_S1Q_JEEENSA_5SM1004TMEM4LOAD26SM100_TMEM_LOAD_32dp32b16xES12_NS13_INS14_ILi2ELi4ELi3EEES17_NST_INSB_IJS18_S1O_EEENSB_IJS1O_SD_EEEEEEENSA_39AutoVectorizingCopyWithAssumedAlignmentILi128EEENSA_21SM90_TMA_STORE_IM2COLES27_S29_S29_EEEvvEEEEvNT_6ParamsE,(.L_x_144 - _ZN7cutlass13device_kernelINS_4conv6kernel13ConvUniversalINS1_16ConvProblemShapeILNS1_8OperatorE0ELi3EEENS1_10collective14CollectiveConvINS1_47MainloopSm100TmaUmmaWarpSpecializedImplicitGemmILS5_0ELi4ELi3ELi1ELi2EN4cute5tupleIJNSA_1CILi1EEESD_SD_EEEEENSB_IJNSC_ILi128EEENSC_ILi64EEENSB_IJSH_EEEEEENS_10tfloat32_tESK_NSA_8TiledMMAINSA_8MMA_AtomIJNSA_17SM100_MMA_TF32_SSISK_SK_fLi128ELi64ELNSA_4UMMA5MajorE0ELSP_0ELNSO_7ScaleInE0ELSQ_0EEEEEENSA_6LayoutISE_NSB_IJNSC_ILi0EEESU_SU_EEEEENSB_IJNSA_10UnderscoreESX_SX_EEEEENS7_6detail27Sm100ImplicitGemmTileTraitsINSA_20SM90_TMA_LOAD_IM2COLENSA_14ComposedLayoutINSA_7SwizzleILi3ELi4ELi3EEENSA_18smem_ptr_flag_bitsILi32EEENST_INSB_IJNSC_ILi8EEENSC_ILi32EEEEEENSB_IJS19_SD_EEEEEEEvEENS11_INSA_13SM90_TMA_LOADES1D_vEEEENS_8epilogue10collective18CollectiveEpilogueINS1I_23Sm100TmaWarpSpecializedILi4ELi2ELi16ELb1ELb0EEEJSJ_NSB_IJNST_ISG_SD_EENST_INSC_ILi16EEESD_EEEEESK_NSB_IJNSB_IJllllEEESD_SU_EEESK_S1S_NS1I_6fusion15FusionCallbacksIS1M_NS1T_17LinearCombinationISK_fSK_fLNS_15FloatRoundStyleE2EEESJ_S1Q_JEEENSA_5SM1004TMEM4LOAD26SM100_TMEM_LOAD_32dp32b16xES12_NS13_INS14_ILi2ELi4ELi3EEES17_NST_INSB_IJS18_S1O_EEENSB_IJS1O_SD_EEEEEEENSA_39AutoVectorizingCopyWithAssumedAlignmentILi128EEENSA_21SM90_TMA_STORE_IM2COLES27_S29_S29_EEEvvEEEEvNT_6ParamsE)
        .other          _ZN7cutlass13device_kernelINS_4conv6kernel13ConvUniversalINS1_16ConvProblemShapeILNS1_8OperatorE0ELi3EEENS1_10collective14CollectiveConvINS1_47MainloopSm100TmaUmmaWarpSpecializedImplicitGemmILS5_0ELi4ELi3ELi1ELi2EN4cute5tupleIJNSA_1CILi1EEESD_SD_EEEEENSB_IJNSC_ILi128EEENSC_ILi64EEENSB_IJSH_EEEEEENS_10tfloat32_tESK_NSA_8TiledMMAINSA_8MMA_AtomIJNSA_17SM100_MMA_TF32_SSISK_SK_fLi128ELi64ELNSA_4UMMA5MajorE0ELSP_0ELNSO_7ScaleInE0ELSQ_0EEEEEENSA_6LayoutISE_NSB_IJNSC_ILi0EEESU_SU_EEEEENSB_IJNSA_10UnderscoreESX_SX_EEEEENS7_6detail27Sm100ImplicitGemmTileTraitsINSA_20SM90_TMA_LOAD_IM2COLENSA_14ComposedLayoutINSA_7SwizzleILi3ELi4ELi3EEENSA_18smem_ptr_flag_bitsILi32EEENST_INSB_IJNSC_ILi8EEENSC_ILi32EEEEEENSB_IJS19_SD_EEEEEEEvEENS11_INSA_13SM90_TMA_LOADES1D_vEEEENS_8epilogue10collective18CollectiveEpilogueINS1I_23Sm100TmaWarpSpecializedILi4ELi2ELi16ELb1ELb0EEEJSJ_NSB_IJNST_ISG_SD_EENST_INSC_ILi16EEESD_EEEEESK_NSB_IJNSB_IJllllEEESD_SU_EEESK_S1S_NS1I_6fusion15FusionCallbacksIS1M_NS1T_17LinearCombinationISK_fSK_fLNS_15FloatRoundStyleE2EEESJ_S1Q_JEEENSA_5SM1004TMEM4LOAD26SM100_TMEM_LOAD_32dp32b16xES12_NS13_INS14_ILi2ELi4ELi3EEES17_NST_INSB_IJS18_S1O_EEENSB_IJS1O_SD_EEEEEEENSA_39AutoVectorizingCopyWithAssumedAlignmentILi128EEENSA_21SM90_TMA_STORE_IM2COLES27_S29_S29_EEEvvEEEEvNT_6ParamsE,@"STO_CUDA_ENTRY STV_DEFAULT"
_ZN7cutlass13device_kernelINS_4conv6kernel13ConvUniversalINS1_16ConvProblemShapeILNS1_8OperatorE0ELi3EEENS1_10collective14CollectiveConvINS1_47MainloopSm100TmaUmmaWarpSpecializedImplicitGemmILS5_0ELi4ELi3ELi1ELi2EN4cute5tupleIJNSA_1CILi1EEESD_SD_EEEEENSB_IJNSC_ILi128EEENSC_ILi64EEENSB_IJSH_EEEEEENS_10tfloat32_tESK_NSA_8TiledMMAINSA_8MMA_AtomIJNSA_17SM100_MMA_TF32_SSISK_SK_fLi128ELi64ELNSA_4UMMA5MajorE0ELSP_0ELNSO_7ScaleInE0ELSQ_0EEEEEENSA_6LayoutISE_NSB_IJNSC_ILi0EEESU_SU_EEEEENSB_IJNSA_10UnderscoreESX_SX_EEEEENS7_6detail27Sm100ImplicitGemmTileTraitsINSA_20SM90_TMA_LOAD_IM2COLENSA_14ComposedLayoutINSA_7SwizzleILi3ELi4ELi3EEENSA_18smem_ptr_flag_bitsILi32EEENST_INSB_IJNSC_ILi8EEENSC_ILi32EEEEEENSB_IJS19_SD_EEEEEEEvEENS11_INSA_13SM90_TMA_LOADES1D_vEEEENS_8epilogue10collective18CollectiveEpilogueINS1I_23Sm100TmaWarpSpecializedILi4ELi2ELi16ELb1ELb0EEEJSJ_NSB_IJNST_ISG_SD_EENST_INSC_ILi16EEESD_EEEEESK_NSB_IJNSB_IJllllEEESD_SU_EEESK_S1S_NS1I_6fusion15FusionCallbacksIS1M_NS1T_17LinearCombinationISK_fSK_fLNS_15FloatRoundStyleE2EEESJ_S1Q_JEEENSA_5SM1004TMEM4LOAD26SM100_TMEM_LOAD_32dp32b16xES12_NS13_INS14_ILi2ELi4ELi3EEES17_NST_INSB_IJS18_S1O_EEENSB_IJS1O_SD_EEEEEEENSA_39AutoVectorizingCopyWithAssumedAlignmentILi128EEENSA_21SM90_TMA_STORE_IM2COLES27_S29_S29_EEEvvEEEEvNT_6ParamsE:
[----:B------:R-:W1:Y:S08]  /*0000*/  LDC R1, c[0x0][0x37c] ;  /* 0x0000df00ff017b82 */ /* 0x000e700000000800 */
[----:B------:R-:W2:Y:S01]  /*0010*/  LDC.64 R2, c[0x0][0x990] ;  /* 0x00026400ff027b82 */ /* 0x000ea20000000a00 */
[----:B------:R-:W3:Y:S01]  /*0020*/  S2R R101, SR_TID.X ;  /* 0x0000000000657919 */ /* 0x000ee20000002100 */
[----:B------:R-:W-:Y:S01]  /*0030*/  ELECT P5, URZ, PT ;  /* 0x0000000000ff782f */ /* 0x000fe200038a0000 */
[----:B-1----:R-:W-:Y:S01]  /*0040*/  VIADD R1, R1, 0xfffffff8 ;  /* 0xfffffff801017836 */ /* 0x002fe20000000000 */
[----:B------:R-:W-:-:S04]  /*0050*/  PRMT R87, RZ, 0x7610, R87 ;  /* 0x00007610ff577816 */ /* 0x000fc80000000057 */
[----:B------:R-:W1:Y:S01]  /*0060*/  LDC.64 R88, c[0x0][0x358] ;  /* 0x0000d600ff587b82 */ /* 0x000e620000000a00 */
[----:B--2---:R-:W-:-:S04]  /*0070*/  ISETP.NE.U32.AND P0, PT, R2, RZ, PT ;  /* 0x000000ff0200720c */ /* 0x004fc80003f05070 */
[----:B------:R-:W-:Y:S02]  /*0080*/  ISETP.NE.AND.EX P0, PT, R3, RZ, PT, P0 ;  /* 0x000000ff0300720c */ /* 0x000fe40003f05300 */
[----:B---3--:R-:W-:-:S05]  /*0090*/  SHF.R.U32.HI R103, RZ, 0x5, R101 ;  /* 0x00000005ff677819 */ /* 0x008fca0000011665 */
[----:B------:R2:W3:Y:S06]  /*00a0*/  SHFL.IDX PT, R0, R103, RZ, 0x1f ;  /* 0x00001fff67007589 */ /* 0x0004ec00000e0000 */
[----:B------:R-:W-:Y:S05]  /*00b0*/  @P0 BRA `(.L_x_0) ;  /* 0x0000000000300947 */ /* 0x000fea0003800000 */
[----:B------:R-:W4:Y:S02]  /*00c0*/  LDC.64 R4, c[0x0][0x988] ;  /* 0x00026200ff047b82 */ /* 0x000f240000000a00 */
[----:B----4-:R-:W-:-:S04]  /*00d0*/  ISETP.NE.U32.AND P0, PT, R4, RZ, PT ;  /* 0x000000ff0400720c */ /* 0x010fc80003f05070 */
[----:B------:R-:W-:-:S13]  /*00e0*/  ISETP.NE.AND.EX P0, PT, R5, RZ, PT, P0 ;  /* 0x000000ff0500720c */ /* 0x000fda0003f05300 */
[----:B------:R-:W-:Y:S05]  /*00f0*/  @!P0 BRA `(.L_x_1) ;  /* 0x0000000000188947 */ /* 0x000fea0003800000 */
[----:B------:R-:W4:Y:S01]  /*0100*/  LDC.64 R4, c[0x0][0x988] ;  /* 0x00026200ff047b82 */ /* 0x000f220000000a00 */
[----:B-1----:R-:W-:Y:S02]  /*0110*/  R2UR UR4, R88 ;  /* 0x00000000580472ca */ /* 0x002fe400000e0000 */
[----:B------:R-:W-:-:S13]  /*0120*/  R2UR UR5, R89 ;  /* 0x00000000590572ca */ /* 0x000fda00000e0000 */
[----:B----4-:R4:W5:Y:S01]  /*0130*/  LDG.E R35, desc[UR4][R4.64] ;  /* 0x0000000404237981 */ /* 0x010962000c1e1900 */
[----:B------:R-:W-:Y:S01]  /*0140*/  IMAD.MOV.U32 R87, RZ, RZ, 0x1 ;  /* 0x00000001ff577424 */ /* 0x000fe200078e00ff */
[----:B------:R-:W-:Y:S05]  /*0150*/  BRA `(.L_x_0) ;  /* 0x0000000000087947 */ /* 0x000fea0003800000 */
.L_x_1:
[----:B------:R-:W4:Y:S01]  /*0160*/  LDC R35, c[0x0][0x980] ;  /* 0x00026000ff237b82 */ /* 0x000f220000000800 */
[----:B------:R-:W-:-:S03]  /*0170*/  HFMA2 R87, -RZ, RZ, 0, 5.9604644775390625e-08 ;  /* 0x00000001ff577431 */ /* 0x000fc600000001ff */
.L_x_0:
[----:B----4-:R-:W4:Y:S02]  /*0180*/  LDC.64 R4, c[0x0][0x9b0] ;  /* 0x00026c00ff047b82 */ /* 0x010f240000000a00 */
[----:B----4-:R-:W-:-:S04]  /*0190*/  ISETP.NE.U32.AND P0, PT, R4, RZ, PT ;  /* 0x000000ff0400720c */ /* 0x010fc80003f05070 */
[----:B------:R-:W-:-:S13]  /*01a0*/  ISETP.NE.AND.EX P0, PT, R5, RZ, PT, P0 ;  /* 0x000000ff0500720c */ /* 0x000fda0003f05300 */
        /* <DEDUP_REMOVED lines=9> */
[----:B------:R-:W-:Y:S05]  /*0240*/  BRA `(.L_x_2) ;  /* 0x0000000000047947 */ /* 0x000fea0003800000 */
.L_x_3:
[----:B------:R-:W4:Y:S02]  /*0250*/  LDC R33, c[0x0][0x9a0] ;  /* 0x00026800ff217b82 */ /* 0x000f240000000800 */
.L_x_2:
[----:B----4-:R-:W4:Y:S01]  /*0260*/  LDC.64 R4, c[0x0][0x988] ;  /* 0x00026200ff047b82 */ /* 0x010f220000000a00 */
[----:B---3--:R-:W-:Y:S01]  /*0270*/  ISETP.NE.OR P1, PT, R0, 0x1, !P5 ;  /* 0x000000010000780c */ /* 0x008fe20006f25670 */
[----:B------:R-:W-:Y:S01]  /*0280*/  BSSY.RECONVERGENT B0, `(.L_x_4) ;  /* 0x0000015000007945 */ /* 0x000fe20003800200 */
[----:B------:R-:W-:Y:S02]  /*0290*/  ISETP.EQ.U32.AND P2, PT, R2, RZ, PT ;  /* 0x000000ff0200720c */ /* 0x000fe40003f42070 */
[----:B------:R-:W-:Y:S02]  /*02a0*/  ISETP.NE.OR P4, PT, R0, 0x3, !P5 ;  /* 0x000000030000780c */ /* 0x000fe40006f85670 */
[----:B------:R-:W-:Y:S02]  /*02b0*/  PLOP3.LUT P0, PT, PT, PT, PT, 0x80, 0x8 ;  /* 0x000000000008781c */ /* 0x000fe40003f0f070 */
[----:B----4-:R-:W-:-:S04]  /*02c0*/  ISETP.NE.U32.AND P3, PT, R4, RZ, PT ;  /* 0x000000ff0400720c */ /* 0x010fc80003f65070 */
[----:B------:R-:W-:-:S04]  /*02d0*/  ISETP.NE.AND.EX P3, PT, R5, RZ, PT, P3 ;  /* 0x000000ff0500720c */ /* 0x000fc80003f65330 */
[----:B------:R-:W-:-:S04]  /*02e0*/  ISETP.EQ.OR.EX P6, PT, R3, RZ, !P3, P2 ;  /* 0x000000ff0300720c */ /* 0x000fc80005fc2720 */
[----:B------:R-:W-:Y:S01]  /*02f0*/  P2R R104, PR, RZ, 0x40 ;  /* 0x00000040ff687803 */ /* 0x000fe20000000000 */
[----:B------:R-:W-:Y:S08]  /*0300*/  @P1 BRA `(.L_x_5) ;  /* 0x0000000000301947 */ /* 0x000ff00003800000 */
[----:B------:R-:W3:Y:S02]  /*0310*/  LDC.64 R8, c[0x0][0x348] ;  /* 0x0000d200ff087b82 */ /* 0x000ee40000000a00 */
[C---:B---3--:R-:W-:Y:S02]  /*0320*/  IADD3 R7, P2, PT, R8.reuse, 0x80, RZ ;  /* 0x0000008008077810 */ /* 0x048fe40007f5e0ff */
[----:B------:R-:W-:Y:S02]  /*0330*/  IADD3 R5, P1, PT, R8, 0x200, RZ ;  /* 0x0000020008057810 */ /* 0x000fe40007f3e0ff */
[----:B------:R-:W-:Y:S01]  /*0340*/  R2UR UR6, R7 ;  /* 0x00000000070672ca */ /* 0x000fe200000e0000 */
[--C-:B------:R-:W-:Y:S01]  /*0350*/  IMAD.X R6, RZ, RZ, R9.reuse, P2 ;  /* 0x000000ffff067224 */ /* 0x100fe200010e0609 */
[----:B------:R-:W-:Y:S01]  /*0360*/  R2UR UR4, R5 ;  /* 0x00000000050472ca */ /* 0x000fe200000e0000 */
[----:B------:R-:W-:-:S03]  /*0370*/  IMAD.X R4, RZ, RZ, R9, P1 ;  /* 0x000000ffff047224 */ /* 0x000fc600008e0609 */
[----:B------:R-:W-:Y:S02]  /*0380*/  R2UR UR7, R6 ;  /* 0x00000000060772ca */ /* 0x000fe400000e0000 */
[----:B------:R-:W-:-:S11]  /*0390*/  R2UR UR5, R4 ;  /* 0x00000000040572ca */ /* 0x000fd600000e0000 */
[----:B------:R3:W-:Y:S02]  /*03a0*/  UTMACCTL.PF [UR6] ;  /* 0x00000000060079b9 */ /* 0x0007e40008040000 */
[----:B------:R3:W-:Y:S02]  /*03b0*/  UTMACCTL.PF [UR4] ;  /* 0x00000000040079b9 */ /* 0x0007e40008040000 */
[----:B---3--:R-:W-:Y:S01]  /*03c0*/  NOP ;  /* 0x0000000000007918 */ /* 0x008fe20000000000 */
.L_x_5:
[----:B------:R-:W-:Y:S05]  /*03d0*/  BSYNC.RECONVERGENT B0 ;  /* 0x0000000000007941 */ /* 0x000fea0003800200 */
.L_x_4:
[----:B------:R-:W-:Y:S04]  /*03e0*/  BSSY.RECONVERGENT B0, `(.L_x_6) ;  /* 0x000000e000007945 */ /* 0x000fe80003800200 */
[----:B------:R-:W-:Y:S05]  /*03f0*/  @P4 BRA `(.L_x_7) ;  /* 0x0000000000304947 */ /* 0x000fea0003800000 */
        /* <DEDUP_REMOVED lines=12> */
.L_x_7:
[----:B------:R-:W-:Y:S05]  /*04c0*/  BSYNC.RECONVERGENT B0 ;  /* 0x0000000000007941 */ /* 0x000fea0003800200 */
.L_x_6:
[----:B------:R-:W-:Y:S05]  /*04d0*/  @!P6 BRA `(.L_x_8) ;  /* 0x00000000001ce947 */ /* 0x000fea0003800000 */
[----:B------:R-:W-:Y:S02]  /*04e0*/  ISETP.NE.U32.AND P1, PT, R2, RZ, PT ;  /* 0x000000ff0200720c */ /* 0x000fe40003f25070 */
[----:B-----5:R-:W-:Y:S02]  /*04f0*/  FSETP.NEU.AND P0, PT, R35, RZ, PT ;  /* 0x000000ff2300720b */ /* 0x020fe40003f0d000 */
[----:B------:R-:W-:Y:S02]  /*0500*/  ISETP.NE.AND.EX P1, PT, R3, RZ, PT, P1 ;  /* 0x000000ff0300720c */ /* 0x000fe40003f25310 */
[----:B------:R-:W-:-:S11]  /*0510*/  SEL R2, RZ, 0xffffffff, P3 ;  /* 0xffffffffff027807 */ /* 0x000fd60001800000 */
[----:B------:R-:W-:-:S04]  /*0520*/  @!P1 SEL R2, RZ, 0xffffffff, P0 ;  /* 0xffffffffff029807 */ /* 0x000fc80000000000 */
[----:B------:R-:W-:-:S04]  /*0530*/  LOP3.LUT R2, R2, 0x1, RZ, 0xc0, !PT ;  /* 0x0000000102027812 */ /* 0x000fc800078ec0ff */
[----:B------:R-:W-:-:S13]  /*0540*/  ISETP.NE.U32.AND P0, PT, R2, 0x1, PT ;  /* 0x000000010200780c */ /* 0x000fda0003f05070 */
.L_x_8:
[----:B------:R-:W3:Y:S02]  /*0550*/  SHFL.IDX PT, R2, R103, RZ, 0x1f ;  /* 0x00001fff67027589 */ /* 0x000ee400000e0000 */
[----:B---3--:R-:W-:-:S13]  /*0560*/  ISETP.NE.AND P1, PT, R2, RZ, PT ;  /* 0x000000ff0200720c */ /* 0x008fda0003f25270 */
[----:B------:R-:W-:Y:S05]  /*0570*/  @P1 BRA `(.L_x_9) ;  /* 0x00000000004c1947 */ /* 0x000fea0003800000 */
[----:B------:R-:W-:Y:S01]  /*0580*/  ELECT P1, URZ, PT ;  /* 0x0000000000ff782f */ /* 0x000fe20003820000 */
[----:B------:R-:W-:Y:S02]  /*0590*/  UMOV UR4, 0x1 ;  /* 0x0000000100047882 */ /* 0x000fe40000000000 */
[----:B------:R-:W-:-:S04]  /*05a0*/  UIADD3 UR6, UPT, UPT, -UR4, 0x100000, URZ ;  /* 0x0010000004067890 */ /* 0x000fc8000fffe1ff */
[----:B------:R-:W-:Y:S02]  /*05b0*/  USHF.L.U32 UR7, UR6, 0xb, URZ ;  /* 0x0000000b06077899 */ /* 0x000fe400080006ff */
[----:B------:R-:W-:-:S04]  /*05c0*/  USHF.L.U32 UR6, UR6, 0x1, URZ ;  /* 0x0000000106067899 */ /* 0x000fc800080006ff */
[----:B------:R-:W3:Y:S01]  /*05d0*/  @P1 S2R R2, SR_CgaCtaId ;  /* 0x0000000000021919 */ /* 0x000ee20000008800 */
[----:B------:R-:W-:-:S04]  /*05e0*/  @P1 MOV R3, 0x400 ;  /* 0x0000040000031802 */ /* 0x000fc80000000f00 */
[----:B---3--:R-:W-:-:S04]  /*05f0*/  @P1 LEA R2, R2, R3, 0x18 ;  /* 0x0000000302021211 */ /* 0x008fc800078ec0ff */
[----:B------:R-:W-:Y:S01]  /*0600*/  @P1 R2UR UR5, R2 ;  /* 0x00000000020512ca */ /* 0x000fe200000e0000 */
[----:B------:R-:W3:-:S12]  /*0610*/  FENCE.VIEW.ASYNC.S ;  /* 0x00000000000073c6 */ /* 0x000ed80000000000 */
[----:B---3--:R3:W4:Y:S01]  /*0620*/  SYNCS.EXCH.64 URZ, [UR5], UR6 ;  /* 0x0000000605ff75b2 */ /* 0x0087220008000100 */
[----:B------:R3:W1:Y:S01]  /*0630*/  SYNCS.EXCH.64 URZ, [UR5+0x20], UR6 ;  /* 0x0000200605ff75b2 */ /* 0x0006620008000100 */
[----:B------:R3:W1:Y:S01]  /*0640*/  SYNCS.EXCH.64 URZ, [UR5+0x8], UR6 ;  /* 0x0000080605ff75b2 */ /* 0x0006620008000100 */
[----:B------:R3:W1:Y:S01]  /*0650*/  SYNCS.EXCH.64 URZ, [UR5+0x28], UR6 ;  /* 0x0000280605ff75b2 */ /* 0x0006620008000100 */
[----:B------:R3:W1:Y:S01]  /*0660*/  SYNCS.EXCH.64 URZ, [UR5+0x10], UR6 ;  /* 0x0000100605ff75b2 */ /* 0x0006620008000100 */
[----:B------:R3:W1:Y:S01]  /*0670*/  SYNCS.EXCH.64 URZ, [UR5+0x30], UR6 ;  /* 0x0000300605ff75b2 */ /* 0x0006620008000100 */
[----:B------:R3:W1:Y:S01]  /*0680*/  SYNCS.EXCH.64 URZ, [UR5+0x18], UR6 ;  /* 0x0000180605ff75b2 */ /* 0x0006620008000100 */
[----:B------:R3:W1:Y:S01]  /*0690*/  SYNCS.EXCH.64 URZ, [UR5+0x38], UR6 ;  /* 0x0000380605ff75b2 */ /* 0x0006620008000100 */
[----:B------:R-:W-:Y:S01]  /*06a0*/  NOP ;  /* 0x0000000000007918 */ /* 0x000fe20000000000 */
.L_x_9:
[----:B------:R-:W2:Y:S01]  /*06b0*/  SHFL.IDX PT, R2, R103, RZ, 0x1f ;  /* 0x00001fff67027589 */ /* 0x000ea200000e0000 */
[----:B------:R-:W-:Y:S01]  /*06c0*/  NOP ;  /* 0x0000000000007918 */ /* 0x000fe20000000000 */
[----:B--2---:R-:W-:-:S13]  /*06d0*/  ISETP.NE.AND P1, PT, R2, 0x1, PT ;  /* 0x000000010200780c */ /* 0x004fda0003f25270 */
[----:B------:R-:W-:Y:S05]  /*06e0*/  @P1 BRA `(.L_x_10) ;  /* 0x00000000005c1947 */ /* 0x000fea0003800000 */
[----:B------:R-:W-:Y:S01]  /*06f0*/  ELECT P1, URZ, PT ;  /* 0x0000000000ff782f */ /* 0x000fe20003820000 */
[----:B---3--:R-:W-:Y:S01]  /*0700*/  UMOV UR6, 0x20 ;  /* 0x0000002000067882 */ /* 0x008fe20000000000 */
[----:B------:R-:W-:Y:S01]  /*0710*/  UMOV UR4, 0x80 ;  /* 0x0000008000047882 */ /* 0x000fe20000000000 */
[----:B------:R-:W-:-:S04]  /*0720*/  UIADD3 UR6, UPT, UPT, -UR6, 0x100000, URZ ;  /* 0x0010000006067890 */ /* 0x000fc8000fffe1ff */
[----:B------:R-:W-:Y:S02]  /*0730*/  USHF.L.U32 UR7, UR6, 0xb, URZ ;  /* 0x0000000b06077899 */ /* 0x000fe400080006ff */
[----:B------:R-:W-:Y:S02]  /*0740*/  USHF.L.U32 UR6, UR6, 0x1, URZ ;  /* 0x0000000106067899 */ /* 0x000fe400080006ff */
[----:B------:R-:W-:-:S04]  /*0750*/  UIADD3 UR8, UPT, UPT, -UR4, 0x100000, URZ ;  /* 0x0010000004087890 */ /* 0x000fc8000fffe1ff */
[----:B------:R-:W-:Y:S02]  /*0760*/  USHF.L.U32 UR9, UR8, 0xb, URZ ;  /* 0x0000000b08097899 */ /* 0x000fe400080006ff */
[----:B------:R-:W-:Y:S01]  /*0770*/  USHF.L.U32 UR8, UR8, 0x1, URZ ;  /* 0x0000000108087899 */ /* 0x000fe200080006ff */
[----:B------:R-:W2:Y:S01]  /*0780*/  @P1 S2R R2, SR_CgaCtaId ;  /* 0x0000000000021919 */ /* 0x000ea20000008800 */
[----:B------:R-:W-:-:S04]  /*0790*/  @P1 MOV R3, 0x400 ;  /* 0x0000040000031802 */ /* 0x000fc80000000f00 */
[----:B--2---:R-:W-:-:S04]  /*07a0*/  @P1 LEA R2, R2, R3, 0x18 ;  /* 0x0000000302021211 */ /* 0x004fc800078ec0ff */
[----:B------:R-:W-:Y:S01]  /*07b0*/  @P1 R2UR UR5, R2 ;  /* 0x00000000020512ca */ /* 0x000fe200000e0000 */
[----:B------:R-:W2:-:S12]  /*07c0*/  FENCE.VIEW.ASYNC.S ;  /* 0x00000000000073c6 */ /* 0x000e980000000000 */
[----:B--2---:R2:W3:Y:S01]  /*07d0*/  SYNCS.EXCH.64 URZ, [UR5+0x40], UR6 ;  /* 0x0000400605ff75b2 */ /* 0x0044e20008000100 */
        /* <DEDUP_REMOVED lines=8> */
.L_x_10:
[----:B------:R-:W4:Y:S01]  /*0860*/  SHFL.IDX PT, R2, R103, RZ, 0x1f ;  /* 0x00001fff67027589 */ /* 0x000f2200000e0000 */
[----:B------:R-:W-:Y:S01]  /*0870*/  NOP ;  /* 0x0000000000007918 */ /* 0x000fe20000000000 */
[----:B------:R-:W1:Y:S01]  /*0880*/  S2R R41, SR_CTAID.X ;  /* 0x0000000000297919 */ /* 0x000e620000002500 */
[----:B------:R-:W1:Y:S01]  /*0890*/  S2R R16, SR_CTAID.Y ;  /* 0x0000000000107919 */ /* 0x000e620000002600 */
[----:B----4-:R-:W-:-:S13]  /*08a0*/  ISETP.NE.AND P1, PT, R2, 0x3, PT ;  /* 0x000000030200780c */ /* 0x010fda0003f25270 */
[----:B-1----:R-:W-:Y:S05]  /*08b0*/  @P1 BRA `(.L_x_11) ;  /* 0x0000000000341947 */ /* 0x002fea0003800000 */
[----:B------:R-:W-:Y:S01]  /*08c0*/  ELECT P1, URZ, PT ;  /* 0x0000000000ff782f */ /* 0x000fe20003820000 */
[----:B------:R-:W-:Y:S02]  /*08d0*/  UMOV UR4, 0x20 ;  /* 0x0000002000047882 */ /* 0x000fe40000000000 */
[----:B--23--:R-:W-:-:S04]  /*08e0*/  UIADD3 UR6, UPT, UPT, -UR4, 0x100000, URZ ;  /* 0x0010000004067890 */ /* 0x00cfc8000fffe1ff */
[----:B------:R-:W-:Y:S02]  /*08f0*/  USHF.L.U32 UR7, UR6, 0xb, URZ ;  /* 0x0000000b06077899 */ /* 0x000fe400080006ff */
[----:B------:R-:W-:-:S04]  /*0900*/  USHF.L.U32 UR6, UR6, 0x1, URZ ;  /* 0x0000000106067899 */ /* 0x000fc800080006ff */
[----:B------:R-:W1:Y:S01]  /*0910*/  @P1 S2R R2, SR_CgaCtaId ;  /* 0x0000000000021919 */ /* 0x000e620000008800 */
[----:B------:R-:W-:-:S04]  /*0920*/  @P1 MOV R3, 0x400 ;  /* 0x0000040000031802 */ /* 0x000fc80000000f00 */
[----:B-1----:R-:W-:-:S04]  /*0930*/  @P1 LEA R2, R2, R3, 0x18 ;  /* 0x0000000302021211 */ /* 0x002fc800078ec0ff */
[----:B------:R-:W-:Y:S01]  /*0940*/  @P1 R2UR UR5, R2 ;  /* 0x00000000020512ca */ /* 0x000fe200000e0000 */
[----:B------:R-:W1:-:S12]  /*0950*/  FENCE.VIEW.ASYNC.S ;  /* 0x00000000000073c6 */ /* 0x000e580000000000 */
[----:B-1----:R1:W4:Y:S01]  /*0960*/  SYNCS.EXCH.64 URZ, [UR5+0x80], UR6 ;  /* 0x0000800605ff75b2 */ /* 0x0023220008000100 */
[----:B------:R1:W2:Y:S01]  /*0970*/  SYNCS.EXCH.64 URZ, [UR5+0x88], UR6 ;  /* 0x0000880605ff75b2 */ /* 0x0002a20008000100 */
[----:B------:R-:W-:Y:S01]  /*0980*/  NOP ;  /* 0x0000000000007918 */ /* 0x000fe20000000000 */
.L_x_11:
[----:B------:R-:W3:Y:S01]  /*0990*/  SHFL.IDX PT, R2, R103, RZ, 0x1f ;  /* 0x00001fff67027589 */ /* 0x000ee200000e0000 */
[----:B------:R-:W-:-:S05]  /*09a0*/  CS2R.32 R3, SR_CgaSize ;  /* 0x0000000000037805 */ /* 0x000fca0000008a00 */
[----:B------:R-:W-:-:S06]  /*09b0*/  IMAD R3, R3, -0xa0, RZ ;  /* 0xffffff6003037824 */ /* 0x000fcc00078e02ff */
[----:B------:R-:W1:Y:S01]  /*09c0*/  LDC R3, c[0x0][R3+0x2b0] ;  /* 0x0000ac0003037b82 */ /* 0x000e620000000800 */
[----:B------:R-:W-:Y:S01]  /*09d0*/  I2FP.F32.U32 R8, R41 ;  /* 0x0000002900087245 */ /* 0x000fe20000201000 */
[----:B------:R-:W-:Y:S01]  /*09e0*/  NOP ;  /* 0x0000000000007918 */ /* 0x000fe20000000000 */
[----:B------:R-:W-:Y:S02]  /*09f0*/  I2FP.F32.U32 R7, R16 ;  /* 0x0000001000077245 */ /* 0x000fe40000201000 */
[----:B------:R-:W-:-:S05]  /*0a00*/  CS2R.32 R4, SR_CgaSize ;  /* 0x0000000000047805 */ /* 0x000fca0000008a00 */
[----:B------:R-:W-:-:S06]  /*0a10*/  IMAD R4, R4, -0xa0, RZ ;  /* 0xffffff6004047824 */ /* 0x000fcc00078e02ff */
[----:B------:R-:W2:Y:S01]  /*0a20*/  LDC R4, c[0x0][R4+0x2b4] ;  /* 0x0000ad0004047b82 */ /* 0x000ea20000000800 */
[----:B---3--:R-:W-:Y:S01]  /*0a30*/  ISETP.NE.AND P1, PT, R2, 0x4, PT ;  /* 0x000000040200780c */ /* 0x008fe20003f25270 */
[----:B-1----:R-:W-:-:S12]  /*0a40*/  FMUL R8, R3, R8 ;  /* 0x0000000803087220 */ /* 0x002fd80000400000 */
[----:B------:R-:W-:Y:S05]  /*0a50*/  @P1 BRA `(.L_x_12) ;  /* 0x00000000004c1947 */ /* 0x000fea0003800000 */
[----:B------:R-:W-:Y:S01]  /*0a60*/  ELECT P1, URZ, PT ;  /* 0x0000000000ff782f */ /* 0x000fe20003820000 */
[----:B--2---:R-:W-:Y:S02]  /*0a70*/  UMOV UR6, 0x1 ;  /* 0x0000000100067882 */ /* 0x004fe40000000000 */
[----:B------:R-:W-:-:S04]  /*0a80*/  UIADD3 UR6, UPT, UPT, -UR6, 0x100000, URZ ;  /* 0x0010000006067890 */ /* 0x000fc8000fffe1ff */
[----:B------:R-:W-:Y:S02]  /*0a90*/  USHF.L.U32 UR7, UR6, 0xb, URZ ;  /* 0x0000000b06077899 */ /* 0x000fe400080006ff */
[----:B------:R-:W-:-:S04]  /*0aa0*/  USHF.L.U32 UR6, UR6, 0x1, URZ ;  /* 0x0000000106067899 */ /* 0x000fc800080006ff */
[----:B------:R-:W1:Y:S01]  /*0ab0*/  @P1 S2R R2, SR_CgaCtaId ;  /* 0x0000000000021919 */ /* 0x000e620000008800 */
[----:B------:R-:W-:-:S05]  /*0ac0*/  @P1 IMAD.MOV.U32 R3, RZ, RZ, 0x100 ;  /* 0x00000100ff031424 */ /* 0x000fca00078e00ff */
[----:B------:R-:W-:-:S04]  /*0ad0*/  @P1 SEL R3, R3, 0xe0, P0 ;  /* 0x000000e003031807 */ /* 0x000fc80000000000 */
[----:B------:R-:W-:Y:S02]  /*0ae0*/  @P1 R2UR UR4, R3 ;  /* 0x00000000030412ca */ /* 0x000fe400000e0000 */
[----:B------:R-:W-:-:S11]  /*0af0*/  @P1 MOV R3, 0x400 ;  /* 0x0000040000031802 */ /* 0x000fd60000000f00 */
[----:B------:R-:W-:-:S04]  /*0b00*/  UIADD3 UR8, UPT, UPT, -UR4, 0x100000, URZ ;  /* 0x0010000004087890 */ /* 0x000fc8000fffe1ff */
[----:B------:R-:W-:Y:S02]  /*0b10*/  USHF.L.U32 UR9, UR8, 0xb, URZ ;  /* 0x0000000b08097899 */ /* 0x000fe400080006ff */
[----:B------:R-:W-:Y:S01]  /*0b20*/  USHF.L.U32 UR8, UR8, 0x1, URZ ;  /* 0x0000000108087899 */ /* 0x000fe200080006ff */
[----:B-1----:R-:W-:-:S04]  /*0b30*/  @P1 LEA R2, R2, R3, 0x18 ;  /* 0x0000000302021211 */ /* 0x002fc800078ec0ff */
[----:B------:R-:W-:Y:S01]  /*0b40*/  @P1 R2UR UR5, R2 ;  /* 0x00000000020512ca */ /* 0x000fe200000e0000 */
[----:B------:R-:W1:-:S12]  /*0b50*/  FENCE.VIEW.ASYNC.S ;  /* 0x00000000000073c6 */ /* 0x000e580000000000 */
[----:B-1----:R1:W3:Y:S01]  /*0b60*/  SYNCS.EXCH.64 URZ, [UR5+0x90], UR6 ;  /* 0x0000900605ff75b2 */ /* 0x0022e20008000100 */
[----:B------:R1:W2:Y:S01]  /*0b70*/  SYNCS.EXCH.64 URZ, [UR5+0x98], UR8 ;  /* 0x0000980805ff75b2 */ /* 0x0002a20008000100 */
[----:B------:R-:W-:Y:S01]  /*0b80*/  NOP ;  /* 0x0000000000007918 */ /* 0x000fe20000000000 */
.L_x_12:
[----:B------:R-:W4:Y:S01]  /*0b90*/  SHFL.IDX PT, R6, R103, RZ, 0x1f ;  /* 0x00001fff67067589 */ /* 0x000f2200000e0000 */
[----:B------:R-:W1:Y:S01]  /*0ba0*/  LDC R2, c[0x0][0xc30] ;  /* 0x00030c00ff027b82 */ /* 0x000e620000000800 */
[----:B--2---:R-:W-:Y:S01]  /*0bb0*/  FMUL R7, R4, R7 ;  /* 0x0000000704077220 */ /* 0x004fe20000400000 */
[----:B------:R-:W2:Y:S01]  /*0bc0*/  F2I.U32.TRUNC.NTZ R5, R8 ;  /* 0x0000000800057305 */ /* 0x000ea2000020f000 */
[----:B------:R-:W1:Y:S01]  /*0bd0*/  S2R R19, SR_CTAID.Z ;  /* 0x0000000000137919 */ /* 0x000e620000002700 */
[----:B------:R-:W-:Y:S01]  /*0be0*/  NOP ;  /* 0x0000000000007918 */ /* 0x000fe20000000000 */
[----:B------:R-:W1:Y:S03]  /*0bf0*/  S2R R85, SR_CgaCtaId ;  /* 0x0000000000557919 */ /* 0x000e660000008800 */
[----:B------:R-:W3:Y:S02]  /*0c00*/  LDC R9, c[0x0][0xc24] ;  /* 0x00030900ff097b82 */ /* 0x000ee40000000800 */
[----:B------:R-:W4:Y:S01]  /*0c10*/  F2I.U32.TRUNC.NTZ R4, R7 ;  /* 0x0000000700047305 */ /* 0x000f22000020f000 */
[----:B------:R-:W-:-:S05]  /*0c20*/  CS2R.32 R86, SR_CgaSize ;  /* 0x0000000000567805 */ /* 0x000fca0000008a00 */
[----:B------:R-:W-:-:S06]  /*0c30*/  IMAD R86, R86, -0xa0, RZ ;  /* 0xffffff6056567824 */ /* 0x000fcc00078e02ff */
[----:B------:R-:W3:Y:S01]  /*0c40*/  LDC R86, c[0x0][R86+0x2a0] ;  /* 0x0000a80056567b82 */ /* 0x000ee20000000800 */
[----:B--2---:R-:W-:Y:S02]  /*0c50*/  IADD3 R5, PT, PT, -R5, RZ, RZ ;  /* 0x000000ff05057210 */ /* 0x004fe40007ffe1ff */
[----:B----4-:R-:W-:Y:S02]  /*0c60*/  ISETP.NE.AND P4, PT, R6, 0x5, PT ;  /* 0x000000050600780c */ /* 0x010fe40003f85270 */
[----:B------:R-:W-:-:S05]  /*0c70*/  CS2R.32 R3, SR_CgaSize ;  /* 0x0000000000037805 */ /* 0x000fca0000008a00 */
[----:B------:R-:W-:-:S06]  /*0c80*/  IMAD R3, R3, -0xa0, RZ ;  /* 0xffffff6003037824 */ /* 0x000fcc00078e02ff */
[----:B------:R-:W2:Y:S01]  /*0c90*/  LDC R3, c[0x0][R3+0x2a4] ;  /* 0x0000a90003037b82 */ /* 0x000ea20000000800 */
[----:B------:R-:W-:Y:S02]  /*0ca0*/  IADD3 R4, PT, PT, -R4, RZ, RZ ;  /* 0x000000ff04047210 */ /* 0x000fe40007ffe1ff */
[----:B-1----:R-:W-:-:S05]  /*0cb0*/  ISETP.NE.AND P1, PT, R2, 0x1, PT ;  /* 0x000000010200780c */ /* 0x002fca0003f25270 */
[----:B------:R-:W1:Y:S01]  /*0cc0*/  LDC R26, c[0x0][0xc24] ;  /* 0x00030900ff1a7b82 */ /* 0x000e620000000800 */
[----:B---3--:R-:W-:Y:S01]  /*0cd0*/  ISETP.GE.AND P2, PT, R9, 0x1, PT ;  /* 0x000000010900780c */ /* 0x008fe20003f46270 */
[----:B------:R-:W-:Y:S02]  /*0ce0*/  IMAD R86, R86, R5, R41 ;  /* 0x0000000556567224 */ /* 0x000fe400078e0229 */
[----:B--2---:R-:W-:Y:S01]  /*0cf0*/  IMAD R84, R3, R4, R16 ;  /* 0x0000000403547224 */ /* 0x004fe200078e0210 */
[----:B------:R-:W-:Y:S09]  /*0d00*/  @P4 BRA `(.L_x_13) ;  /* 0x00000000004c4947 */ /* 0x000ff20003800000 */
[----:B------:R-:W-:Y:S01]  /*0d10*/  ELECT P4, URZ, PT ;  /* 0x0000000000ff782f */ /* 0x000fe20003880000 */
[----:B------:R-:W-:Y:S01]  /*0d20*/  UMOV UR6, 0x1 ;  /* 0x0000000100067882 */ /* 0x000fe20000000000 */
        /* <DEDUP_REMOVED lines=13> */
[----:B------:R2:W4:Y:S01]  /*0e00*/  SYNCS.EXCH.64 URZ, [UR5+0xb0], UR8 ;  /* 0x0000b00805ff75b2 */ /* 0x0005220008000100 */
[----:B------:R2:W1:Y:S01]  /*0e10*/  SYNCS.EXCH.64 URZ, [UR5+0xa8], UR6 ;  /* 0x0000a80605ff75b2 */ /* 0x0004620008000100 */
[----:B------:R2:W1:Y:S01]  /*0e20*/  SYNCS.EXCH.64 URZ, [UR5+0xb8], UR8 ;  /* 0x0000b80805ff75b2 */ /* 0x0004620008000100 */
[----:B------:R-:W-:Y:S01]  /*0e30*/  NOP ;  /* 0x0000000000007918 */ /* 0x000fe20000000000 */
.L_x_13:
[----:B------:R-:W-:Y:S01]  /*0e40*/  NOP ;  /* 0x0000000000007918 */ /* 0x000fe20000000000 */
[----:B-1-34-:R-:W-:Y:S06]  /*0e50*/  BAR.SYNC.DEFER_BLOCKING 0x0 ;  /* 0x0000000000007b1d */ /* 0x01afec0000010000 */
[----:B------:R-:W-:Y:S05]  /*0e60*/  @!P2 BRA `(.L_x_14) ;  /* 0x0000000000b8a947 */ /* 0x000fea0003800000 */
[----:B------:R-:W1:Y:S08]  /*0e70*/  LDC R10, c[0x0][0xc0c] ;  /* 0x00030300ff0a7b82 */ /* 0x000e700000000800 */
[----:B------:R-:W3:Y:S08]  /*0e80*/  LDC.64 R6, c[0x0][0xc10] ;  /* 0x00030400ff067b82 */ /* 0x000ef00000000a00 */
[----:B------:R-:W4:Y:S08]  /*0e90*/  LDC.64 R4, c[0x0][0xc18] ;  /* 0x00030600ff047b82 */ /* 0x000f300000000a00 */
[----:B------:R-:W2:Y:S01]  /*0ea0*/  LDC R11, c[0x0][0x370] ;  /* 0x0000dc00ff0b7b82 */ /* 0x000ea20000000800 */
[----:B-1----:R-:W-:-:S07]  /*0eb0*/  ISETP.NE.AND P2, PT, R10, 0x1, PT ;  /* 0x000000010a00780c */ /* 0x002fce0003f45270 */
[----:B------:R-:W1:Y:S01]  /*0ec0*/  LDC R12, c[0x0][0x374] ;  /* 0x0000dd00ff0c7b82 */ /* 0x000e620000000800 */
[----:B---3--:R-:W-:-:S05]  /*0ed0*/  IMAD.HI.U32 R14, R41, R6, RZ ;  /* 0x00000006290e7227 */ /* 0x008fca00078e00ff */
[----:B------:R-:W-:Y:S02]  /*0ee0*/  SHF.R.U32.HI R14, RZ, R7, R14 ;  /* 0x00000007ff0e7219 */ /* 0x000fe4000001160e */
[----:B------:R-:W3:Y:S01]  /*0ef0*/  LDC R8, c[0x0][0xc20] ;  /* 0x00030800ff087b82 */ /* 0x000ee20000000800 */
[----:B----4-:R-:W-:Y:S02]  /*0f00*/  ISETP.NE.AND P4, PT, R4, 0x1, PT ;  /* 0x000000010400780c */ /* 0x010fe40003f85270 */
[----:B------:R-:W-:-:S05]  /*0f10*/  SEL R13, R41, R14, !P2 ;  /* 0x0000000e290d7207 */ /* 0x000fca0005000000 */
[----:B------:R-:W4:Y:S01]  /*0f20*/  LDC.64 R2, c[0x0][0xc28] ;  /* 0x00030a00ff027b82 */ /* 0x000f220000000a00 */
[----:B--2---:R-:W-:-:S05]  /*0f30*/  IMAD.HI.U32 R6, R11, R6, RZ ;  /* 0x000000060b067227 */ /* 0x004fca00078e00ff */
[----:B------:R-:W-:Y:S01]  /*0f40*/  @P2 SHF.R.U32.HI R11, RZ, R7, R6 ;  /* 0x00000007ff0b2219 */ /* 0x000fe20000011606 */
[----:B-1----:R-:W-:Y:S01]  /*0f50*/  IMAD.HI.U32 R7, R12, R5, RZ ;  /* 0x000000050c077227 */ /* 0x002fe200078e00ff */
[----:B------:R-:W-:-:S03]  /*0f60*/  ISETP.NE.AND P2, PT, R9, 0x1, PT ;  /* 0x000000010900780c */ /* 0x000fc60003f45270 */
[----:B------:R-:W-:Y:S01]  /*0f70*/  IMAD.HI.U32 R5, R16, R5, RZ ;  /* 0x0000000510057227 */ /* 0x000fe200078e00ff */
[----:B---3--:R-:W-:-:S04]  /*0f80*/  @P4 SHF.R.U32.HI R12, RZ, R8, R7 ;  /* 0x00000008ff0c4219 */ /* 0x008fc80000011607 */
[----:B------:R-:W-:-:S04]  /*0f90*/  SHF.R.U32.HI R5, RZ, R8, R5 ;  /* 0x00000008ff057219 */ /* 0x000fc80000011605 */
[----:B------:R-:W-:Y:S01]  /*0fa0*/  SEL R7, R16, R5, !P4 ;  /* 0x0000000510077207 */ /* 0x000fe20006000000 */
[----:B----4-:R-:W-:-:S04]  /*0fb0*/  IMAD.HI.U32 R6, R12, R2, RZ ;  /* 0x000000020c067227 */ /* 0x010fc800078e00ff */
[----:B------:R-:W-:Y:S01]  /*0fc0*/  IMAD.HI.U32 R14, R11, R2, RZ ;  /* 0x000000020b0e7227 */ /* 0x000fe200078e00ff */
[----:B------:R-:W-:-:S04]  /*0fd0*/  @P2 SHF.R.U32.HI R12, RZ, R3, R6 ;  /* 0x00000003ff0c2219 */ /* 0x000fc80000011606 */
[----:B------:R-:W-:Y:S01]  /*0fe0*/  @P2 SHF.R.U32.HI R11, RZ, R3, R14 ;  /* 0x00000003ff0b2219 */ /* 0x000fe2000001160e */
[----:B------:R-:W-:-:S04]  /*0ff0*/  IMAD R12, R12, R9, RZ ;  /* 0x000000090c0c7224 */ /* 0x000fc800078e02ff */
[----:B------:R-:W-:Y:S01]  /*1000*/  IMAD R6, R11, R9, RZ ;  /* 0x000000090b067224 */ /* 0x000fe200078e02ff */
[----:B------:R-:W-:-:S04]  /*1010*/  ISETP.GE.AND P4, PT, R7, R12, PT ;  /* 0x0000000c0700720c */ /* 0x000fc80003f86270 */
[----:B------:R-:W-:Y:S01]  /*1020*/  ISETP.GE.OR P4, PT, R13, R6, P4 ;  /* 0x000000060d00720c */ /* 0x000fe20002786670 */
[----:B------:R-:W-:-:S05]  /*1030*/  IMAD.HI.U32 R6, R7, R2, RZ ;  /* 0x0000000207067227 */ /* 0x000fca00078e00ff */
[----:B------:R-:W-:-:S04]  /*1040*/  SHF.R.U32.HI R6, RZ, R3, R6 ;  /* 0x00000003ff067219 */ /* 0x000fc80000011606 */
[----:B------:R-:W-:-:S03]  /*1050*/  SEL R5, R7, R6, !P2 ;  /* 0x0000000607057207 */ /* 0x000fc60005000000 */
[----:B------:R-:W-:Y:S01]  /*1060*/  @!P4 IMAD.HI.U32 R6, R13, R2, RZ ;  /* 0x000000020d06c227 */ /* 0x000fe200078e00ff */
[----:B------:R-:W-:-:S04]  /*1070*/  IADD3 R2, PT, PT, -R5, RZ, RZ ;  /* 0x000000ff05027210 */ /* 0x000fc80007ffe1ff */
[----:B------:R-:W-:Y:S01]  /*1080*/  @!P4 SHF.R.U32.HI R6, RZ, R3, R6 ;  /* 0x00000003ff06c219 */ /* 0x000fe20000011606 */
[----:B------:R-:W-:Y:S01]  /*1090*/  IMAD R2, R9, R2, R7 ;  /* 0x0000000209027224 */ /* 0x000fe200078e0207 */
[----:B------:R-:W-:Y:S02]  /*10a0*/  IADD3 R3, PT, PT, -R7, RZ, RZ ;  /* 0x000000ff07037210 */ /* 0x000fe40007ffe1ff */
[----:B------:R-:W-:-:S03]  /*10b0*/  @!P4 SEL R6, R13, R6, !P2 ;  /* 0x000000060d06c207 */ /* 0x000fc60005000000 */
[----:B------:R-:W-:Y:S02]  /*10c0*/  IMAD R3, R4, R3, R16 ;  /* 0x0000000304037224 */ /* 0x000fe400078e0210 */
[--C-:B------:R-:W-:Y:S02]  /*10d0*/  @!P4 IMAD.IADD R8, R5, 0x1, -R6.reuse ;  /* 0x000000010508c824 */ /* 0x100fe400078e0a06 */
[----:B------:R-:W-:Y:S01]  /*10e0*/  @!P4 IMAD R6, R2, R11, R6 ;  /* 0x0000000b0206c224 */ /* 0x000fe200078e0206 */
[----:B------:R-:W-:Y:S01]  /*10f0*/  IADD3 R2, PT, PT, -R13, RZ, RZ ;  /* 0x000000ff0d027210 */ /* 0x000fe20007ffe1ff */
[----:B------:R-:W-:Y:S02]  /*1100*/  @!P4 IMAD R7, R8, R9, R13 ;  /* 0x000000090807c224 */ /* 0x000fe400078e020d */
[----:B------:R-:W-:Y:S02]  /*1110*/  @!P4 IMAD.MOV.U32 R13, RZ, RZ, R6 ;  /* 0x000000ffff0dc224 */ /* 0x000fe400078e0006 */
[----:B------:R-:W-:-:S02]  /*1120*/  IMAD R2, R10, R2, R41 ;  /* 0x000000020a027224 */ /* 0x000fc400078e0229 */
[----:B------:R-:W-:Y:S02]  /*1130*/  IMAD R16, R7, R4, R3 ;  /* 0x0000000407107224 */ /* 0x000fe400078e0203 */
[----:B------:R-:W-:Y:S02]  /*1140*/  IMAD R41, R13, R10, R2 ;  /* 0x0000000a0d297224 */ /* 0x000fe400078e0202 */
.L_x_14:
[----:B------:R-:W-:Y:S05]  /*1150*/  @P1 BRA `(.L_x_15) ;  /* 0x0000000000401947 */ /* 0x000fea0003800000 */
[----:B------:R-:W1:Y:S08]  /*1160*/  LDC.64 R4, c[0x0][0xc10] ;  /* 0x00030400ff047b82 */ /* 0x000e700000000a00 */
[----:B------:R-:W3:Y:S08]  /*1170*/  LDC.64 R2, c[0x0][0xc18] ;  /* 0x00030600ff027b82 */ /* 0x000ef00000000a00 */
[----:B------:R-:W4:Y:S08]  /*1180*/  LDC R6, c[0x0][0xc20] ;  /* 0x00030800ff067b82 */ /* 0x000f300000000800 */
[----:B------:R-:W2:Y:S01]  /*1190*/  LDC R8, c[0x0][0xc0c] ;  /* 0x00030300ff087b82 */ /* 0x000ea20000000800 */
[----:B-1----:R-:W-:-:S05]  /*11a0*/  IMAD.HI.U32 R4, R41, R4, RZ ;  /* 0x0000000429047227 */ /* 0x002fca00078e00ff */
[----:B------:R-:W-:Y:S01]  /*11b0*/  SHF.R.U32.HI R4, RZ, R5, R4 ;  /* 0x00000005ff047219 */ /* 0x000fe20000011604 */
[----:B---3--:R-:W-:Y:S01]  /*11c0*/  IMAD.HI.U32 R3, R16, R3, RZ ;  /* 0x0000000310037227 */ /* 0x008fe200078e00ff */
[----:B------:R-:W-:-:S04]  /*11d0*/  ISETP.NE.AND P1, PT, R2, 0x1, PT ;  /* 0x000000010200780c */ /* 0x000fc80003f25270 */
[----:B----4-:R-:W-:-:S04]  /*11e0*/  SHF.R.U32.HI R3, RZ, R6, R3 ;  /* 0x00000006ff037219 */ /* 0x010fc80000011603 */
[----:B------:R-:W-:Y:S02]  /*11f0*/  SEL R3, R16, R3, !P1 ;  /* 0x0000000310037207 */ /* 0x000fe40004800000 */
[----:B--2---:R-:W-:-:S04]  /*1200*/  ISETP.NE.AND P2, PT, R8, 0x1, PT ;  /* 0x000000010800780c */ /* 0x004fc80003f45270 */
[----:B------:R-:W-:-:S05]  /*1210*/  SEL R4, R41, R4, !P2 ;  /* 0x0000000429047207 */ /* 0x000fca0005000000 */
[----:B------:R-:W-:Y:S02]  /*1220*/  IMAD.IADD R5, R3, 0x1, -R4 ;  /* 0x0000000103057824 */ /* 0x000fe400078e0a04 */
[----:B------:R-:W-:Y:S02]  /*1230*/  IMAD.IADD R3, R4, 0x1, -R3 ;  /* 0x0000000104037824 */ /* 0x000fe400078e0a03 */
[----:B------:R-:W-:Y:S02]  /*1240*/  IMAD R41, R5, R8, R41 ;  /* 0x0000000805297224 */ /* 0x000fe400078e0229 */
[----:B------:R-:W-:-:S07]  /*1250*/  IMAD R16, R3, R2, R16 ;  /* 0x0000000203107224 */ /* 0x000fce00078e0210 */
.L_x_15:
[----:B------:R-:W-:Y:S01]  /*1260*/  BAR.SYNC.DEFER_BLOCKING 0x0 ;  /* 0x0000000000007b1d */ /* 0x000fe20000010000 */
[C---:B------:R-:W-:Y:S02]  /*1270*/  ISETP.NE.AND P4, PT, R0.reuse, 0x2, PT ;  /* 0x000000020000780c */ /* 0x040fe40003f85270 */
[C---:B------:R-:W-:Y:S02]  /*1280*/  ISETP.NE.AND P2, PT, R0.reuse, 0x2, PT ;  /* 0x000000020000780c */ /* 0x040fe40003f45270 */
[----:B------:R-:W-:Y:S02]  /*1290*/  ISETP.NE.OR P1, PT, R0, 0x2, !P5 ;  /* 0x000000020000780c */ /* 0x000fe40006f25670 */
[----:B------:R-:W-:Y:S02]  /*12a0*/  LOP3.LUT R2, R101, 0x1f, RZ, 0xc0, !PT ;  /* 0x0000001f65027812 */ /* 0x000fe400078ec0ff */
[----:B------:R-:W-:-:S05]  /*12b0*/  SEL R47, RZ, 0x1, P2 ;  /* 0x00000001ff2f7807 */ /* 0x000fca0001000000 */
[----:B------:R-:W-:Y:S05]  /*12c0*/  @P4 BRA `(.L_x_16) ;  /* 0x0000008400584947 */ /* 0x000fea0003800000 */
[----:B------:R-:W1:Y:S01]  /*12d0*/  LDC R6, c[0x0][0x388] ;  /* 0x0000e200ff067b82 */ /* 0x000e620000000800 */
[----:B------:R-:W-:Y:S01]  /*12e0*/  HFMA2 R18, -RZ, RZ, 0, 5.9604644775390625e-08 ;  /* 0x00000001ff127431 */ /* 0x000fe200000001ff */
[----:B------:R-:W-:Y:S01]  /*12f0*/  ISETP.EQ.OR P2, PT, R2, RZ, P1 ;  /* 0x000000ff0200720c */ /* 0x000fe20000f42670 */
[----:B------:R-:W-:Y:S01]  /*1300*/  IMAD.MOV.U32 R17, RZ, RZ, RZ ;  /* 0x000000ffff117224 */ /* 0x000fe200078e00ff */
[----:B------:R-:W-:Y:S01]  /*1310*/  PLOP3.LUT P3, PT, P0, PT, PT, 0x8, 0x80 ;  /* 0x000000000080781c */ /* 0x000fe2000076e170 */
[----:B------:R-:W-:Y:S01]  /*1320*/  IMAD.MOV.U32 R99, RZ, RZ, RZ ;  /* 0x000000ffff637224 */ /* 0x000fe200078e00ff */
[----:B------:R-:W-:Y:S01]  /*1330*/  MOV R14, RZ ;  /* 0x000000ff000e7202 */ /* 0x000fe20000000f00 */
[----:B------:R-:W-:Y:S01]  /*1340*/  IMAD.MOV.U32 R25, RZ, RZ, RZ ;  /* 0x000000ffff197224 */ /* 0x000fe200078e00ff */
[----:B------:R-:W3:Y:S08]  /*1350*/  LDC R0, c[0x0][0x38c] ;  /* 0x0000e300ff007b82 */ /* 0x000ef00000000800 */
[----:B------:R-:W4:Y:S01]  /*1360*/  LDC.64 R4, c[0x0][0x390] ;  /* 0x0000e400ff047b82 */ /* 0x000f220000000a00 */
[----:B-1----:R-:W-:-:S07]  /*1370*/  VIADD R6, R6, 0x3f ;  /* 0x0000003f06067836 */ /* 0x002fce0000000000 */
[----:B------:R-:W1:Y:S01]  /*1380*/  LDC R11, c[0x0][0x370] ;  /* 0x0000dc00ff0b7b82 */ /* 0x000e620000000800 */
[----:B------:R-:W-:-:S04]  /*1390*/  SHF.R.S32.HI R3, RZ, 0x1f, R6 ;  /* 0x0000001fff037819 */ /* 0x000fc80000011406 */
[----:B------:R-:W-:-:S03]  /*13a0*/  LEA.HI R3, R3, R6, RZ, 0x6 ;  /* 0x0000000603037211 */ /* 0x000fc600078f30ff */
[----:B------:R-:W1:Y:S01]  /*13b0*/  LDC.64 R22, c[0x0][0x348] ;  /* 0x0000d200ff167b82 */ /* 0x000e620000000a00 */
[----:B------:R-:W-:-:S05]  /*13c0*/  SHF.R.S32.HI R3, RZ, 0x6, R3 ;  /* 0x00000006ff037819 */ /* 0x000fca0000011403 */
[----:B---3--:R-:W-:Y:S02]  /*13d0*/  IMAD R3, R3, R0, RZ ;  /* 0x0000000003037224 */ /* 0x008fe400078e02ff */
[----:B------:R-:W3:Y:S02]  /*13e0*/  LDC R12, c[0x0][0x374] ;  /* 0x0000dd00ff0c7b82 */ /* 0x000ee40000000800 */
[----:B----4-:R-:W-:-:S04]  /*13f0*/  IMAD R4, R3, R4, RZ ;  /* 0x0000000403047224 */ /* 0x010fc800078e02ff */
[----:B------:R-:W-:-:S05]  /*1400*/  IMAD R20, R4, R5, RZ ;  /* 0x0000000504147224 */ /* 0x000fca00078e02ff */
[C---:B------:R-:W-:Y:S02]  /*1410*/  ISETP.NE.AND P4, PT, R20.reuse, RZ, PT ;  /* 0x000000ff1400720c */ /* 0x040fe40003f85270 */
[----:B------:R-:W-:-:S05]  /*1420*/  VIMNMX.U32 R19, PT, PT, R20, 0x4, PT ;  /* 0x0000000414137848 */ /* 0x000fca0003fe0000 */
[----:B------:R-:W-:-:S06]  /*1430*/  VIADD R10, R19, 0xffffffff ;  /* 0xffffffff130a7836 */ /* 0x000fcc0000000000 */
[----:B------:R-:W-:Y:S01]  /*1440*/  @!P4 IADD3 R10, PT, PT, R19, RZ, RZ ;  /* 0x000000ff130ac210 */ /* 0x000fe20007ffe0ff */
[----:B------:R-:W-:-:S03]  /*1450*/  IMAD.IADD R19, R20, 0x1, -R19 ;  /* 0x0000000114137824 */ /* 0x000fc600078e0a13 */
[----:B------:R-:W-:-:S07]  /*1460*/  IADD3 R10, PT, PT, R10, 0x1, RZ ;  /* 0x000000010a0a7810 */ /* 0x000fce0007ffe0ff */
.L_x_32:
[----:B----4-:R-:W4:Y:S01]  /*1470*/  S2R R4, SR_CgaCtaId ;  /* 0x0000000000047919 */ /* 0x010f220000008800 */
[----:B------:R-:W-:Y:S01]  /*1480*/  R2UR UR4, R16 ;  /* 0x00000000100472ca */ /* 0x000fe200000e0000 */
[----:B--2---:R-:W-:Y:S01]  /*1490*/  UMOV UR6, URZ ;  /* 0x000000ff00067c82 */ /* 0x004fe20008000000 */
[----:B------:R-:W-:Y:S01]  /*14a0*/  MOV R3, 0x400 ;  /* 0x0000040000037802 */ /* 0x000fe20000000f00 */
[----:B------:R-:W-:Y:S01]  /*14b0*/  UMOV UR5, URZ ;  /* 0x000000ff00057c82 */ /* 0x000fe20008000000 */
[----:B------:R-:W-:Y:S01]  /*14c0*/  ISETP.NE.AND P0, PT, R20, RZ, PT ;  /* 0x000000ff1400720c */ /* 0x000fe20003f05270 */
[----:B------:R-:W-:Y:S01]  /*14d0*/  IMAD.U32 R102, RZ, RZ, UR6 ;  /* 0x00000006ff667e24 */ /* 0x000fe2000f8e00ff */
[----:B------:R-:W-:Y:S01]  /*14e0*/  SHF.L.U32 R0, R18, 0x1f, RZ ;  /* 0x0000001f12007819 */ /* 0x000fe200000006ff */
[----:B------:R-:W-:Y:S01]  /*14f0*/  IMAD.SHL.U32 R41, R41, 0x80, RZ ;  /* 0x0000008029297824 */ /* 0x000fe200078e00ff */
[----:B------:R-:W-:Y:S01]  /*1500*/  MOV R101, UR5 ;  /* 0x0000000500657c02 */ /* 0x000fe20008000f00 */
[----:B------:R-:W-:-:S04]  /*1510*/  IMAD.MOV.U32 R16, RZ, RZ, RZ ;  /* 0x000000ffff107224 */ /* 0x000fc800078e00ff */
[----:B------:R-:W-:-:S06]  /*1520*/  USHF.L.U32 UR4, UR4, 0x6, URZ ;  /* 0x0000000604047899 */ /* 0x000fcc00080006ff */
[----:B------:R-:W-:Y:S01]  /*1530*/  MOV R21, UR4 ;  /* 0x0000000400157c02 */ /* 0x000fe20008000f00 */
[----:B------:R-:W-:Y:S02]  /*1540*/  UMOV UR4, URZ ;  /* 0x000000ff00047c82 */ /* 0x000fe40008000000 */
[----:B------:R-:W-:Y:S01]  /*1550*/  IMAD.U32 R100, RZ, RZ, UR4 ;  /* 0x00000004ff647e24 */ /* 0x000fe2000f8e00ff */
[----:B----4-:R-:W-:-:S05]  /*1560*/  LEA R4, R4, R3, 0x18 ;  /* 0x0000000304047211 */ /* 0x010fca00078ec0ff */
[----:B------:R-:W-:-:S04]  /*1570*/  IMAD R3, R99, 0x8, R4 ;  /* 0x0000000863037824 */ /* 0x000fc800078e0204 */
[----:B------:R2:W4:Y:S01]  /*1580*/  SYNCS.PHASECHK.TRANS64.TRYWAIT P4, [R3+URZ+0x20], R0 ;  /* 0x00002000030075a7 */ /* 0x00052200080811ff */
[----:B-1----:R-:W-:Y:S05]  /*1590*/  @!P0 BRA `(.L_x_17) ;  /* 0x0000003c00608947 */ /* 0x002fea0003800000 */
[----:B--2---:R-:W2:Y:S01]  /*15a0*/  LDC.64 R2, c[0x0][0x480] ;  /* 0x00012000ff027b82 */ /* 0x004ea20000000a00 */
[C---:B------:R-:W-:Y:S01]  /*15b0*/  IADD3 R36, PT, PT, R41.reuse, 0x28, RZ ;  /* 0x0000002829247810 */ /* 0x040fe20007ffe0ff */
[C---:B------:R-:W-:Y:S01]  /*15c0*/  VIADD R39, R41.reuse, 0x10 ;  /* 0x0000001029277836 */ /* 0x040fe20000000000 */
[C---:B------:R-:W-:Y:S01]  /*15d0*/  IADD3 R30, PT, PT, R41.reuse, 0x50, RZ ;  /* 0x00000050291e7810 */ /* 0x040fe20007ffe0ff */
[C---:B------:R-:W-:Y:S01]  /*15e0*/  VIADD R38, R41.reuse, 0x18 ;  /* 0x0000001829267836 */ /* 0x040fe20000000000 */
[C---:B------:R-:W-:Y:S01]  /*15f0*/  IADD3 R0, PT, PT, R41.reuse, 0x78, RZ ;  /* 0x0000007829007810 */ /* 0x040fe20007ffe0ff */
[----:B------:R-:W-:Y:S01]  /*1600*/  VIADD R37, R41, 0x20 ;  /* 0x0000002029257836 */ /* 0x000fe20000000000 */
[----:B------:R-:W-:Y:S01]  /*1610*/  R2UR UR62, R21 ;  /* 0x00000000153e72ca */ /* 0x000fe200000e0000 */
[----:B-----5:R-:W1:Y:S01]  /*1620*/  LDC.64 R32, c[0x0][0x488] ;  /* 0x00012200ff207b82 */ /* 0x020e620000000a00 */
[C---:B------:R-:W-:Y:S02]  /*1630*/  VIADD R28, R41.reuse, 0x58 ;  /* 0x00000058291c7836 */ /* 0x040fe40000000000 */
[----:B------:R-:W-:-:S02]  /*1640*/  VIADD R6, R41, 0x40 ;  /* 0x0000004029067836 */ /* 0x000fc40000000000 */
[C---:B------:R-:W-:Y:S02]  /*1650*/  VIADD R5, R41.reuse, 0x70 ;  /* 0x0000007029057836 */ /* 0x040fe40000000000 */
[C---:B------:R-:W-:Y:S02]  /*1660*/  VIADD R40, R41.reuse, 0x8 ;  /* 0x0000000829287836 */ /* 0x040fe40000000000 */
[C---:B------:R-:W-:Y:S02]  /*1670*/  VIADD R35, R41.reuse, 0x30 ;  /* 0x0000003029237836 */ /* 0x040fe40000000000 */
[C---:B------:R-:W-:Y:S01]  /*1680*/  VIADD R34, R41.reuse, 0x38 ;  /* 0x0000003829227836 */ /* 0x040fe20000000000 */
[----:B------:R-:W-:Y:S01]  /*1690*/  UIADD3 UR31, UPT, UPT, UR62, 0x8, URZ ;  /* 0x000000083e1f7890 */ /* 0x000fe2000fffe0ff */
[C---:B------:R-:W-:Y:S01]  /*16a0*/  VIADD R31, R41.reuse, 0x48 ;  /* 0x00000048291f7836 */ /* 0x040fe20000000000 */
[----:B------:R-:W-:Y:S01]  /*16b0*/  UIADD3 UR67, UPT, UPT, UR62, 0x10, URZ ;  /* 0x000000103e437890 */ /* 0x000fe2000fffe0ff */
[----:B------:R-:W-:Y:S01]  /*16c0*/  VIADD R9, R41, 0x60 ;  /* 0x0000006029097836 */ /* 0x000fe20000000000 */
[----:B--2---:R-:W-:Y:S01]  /*16d0*/  ISETP.NE.AND P0, PT, R2, 0x1, PT ;  /* 0x000000010200780c */ /* 0x004fe20003f05270 */
[----:B------:R-:W-:Y:S01]  /*16e0*/  IMAD.HI.U32 R29, R36, R3, RZ ;  /* 0x00000003241d7227 */ /* 0x000fe200078e00ff */
[----:B------:R-:W-:-:S02]  /*16f0*/  UIADD3 UR59, UPT, UPT, UR62, 0x18, URZ ;  /* 0x000000183e3b7890 */ /* 0x000fc4000fffe0ff */
[----:B------:R-:W-:Y:S01]  /*1700*/  UIADD3 UR51, UPT, UPT, UR62, 0x20, URZ ;  /* 0x000000203e337890 */ /* 0x000fe2000fffe0ff */
[----:B------:R-:W-:Y:S01]  /*1710*/  IMAD.HI.U32 R65, R39, R3, RZ ;  /* 0x0000000327417227 */ /* 0x000fe200078e00ff */
[----:B-1----:R-:W-:-:S03]  /*1720*/  SHF.R.U32.HI R29, RZ, R32, R29 ;  /* 0x00000020ff1d7219 */ /* 0x002fc6000001161d */
[----:B------:R-:W-:Y:S01]  /*1730*/  IMAD.HI.U32 R45, R38, R3, RZ ;  /* 0x00000003262d7227 */ /* 0x000fe200078e00ff */
[-C--:B------:R-:W-:Y:S02]  /*1740*/  SHF.R.U32.HI R46, RZ, R32.reuse, R65 ;  /* 0x00000020ff2e7219 */ /* 0x080fe40000011641 */
[----:B------:R-:W-:Y:S01]  /*1750*/  SEL R52, R36, R29, !P0 ;  /* 0x0000001d24347207 */ /* 0x000fe20004000000 */
[----:B------:R-:W-:Y:S01]  /*1760*/  IMAD.HI.U32 R63, R37, R3, RZ ;  /* 0x00000003253f7227 */ /* 0x000fe200078e00ff */
[----:B------:R-:W-:-:S03]  /*1770*/  SHF.R.U32.HI R45, RZ, R32, R45 ;  /* 0x00000020ff2d7219 */ /* 0x000fc6000001162d */
[----:B------:R-:W-:Y:S01]  /*1780*/  IMAD.HI.U32 R7, R28, R3, RZ ;  /* 0x000000031c077227 */ /* 0x000fe200078e00ff */
[-C--:B------:R-:W-:Y:S02]  /*1790*/  SHF.R.U32.HI R44, RZ, R32.reuse, R63 ;  /* 0x00000020ff2c7219 */ /* 0x080fe4000001163f */
[----:B------:R-:W-:Y:S01]  /*17a0*/  SEL R54, R38, R45, !P0 ;  /* 0x0000002d26367207 */ /* 0x000fe20004000000 */
[-C--:B------:R-:W-:Y:S01]  /*17b0*/  IMAD.HI.U32 R49, R6, R3.reuse, RZ ;  /* 0x0000000306317227 */ /* 0x080fe200078e00ff */
[-C--:B------:R-:W-:Y:S02]  /*17c0*/  SHF.R.U32.HI R7, RZ, R32.reuse, R7 ;  /* 0x00000020ff077219 */ /* 0x080fe40000011607 */
[----:B------:R-:W-:Y:S01]  /*17d0*/  IADD3 R45, PT, PT, -R52, RZ, RZ ;  /* 0x000000ff342d7210 */ /* 0x000fe20007ffe1ff */
[----:B------:R-:W-:Y:S01]  /*17e0*/  IMAD.HI.U32 R55, R5, R3, RZ ;  /* 0x0000000305377227 */ /* 0x000fe200078e00ff */
[----:B------:R-:W-:-:S03]  /*17f0*/  SHF.R.U32.HI R49, RZ, R32, R49 ;  /* 0x00000020ff317219 */ /* 0x000fc60000011631 */
[----:B------:R-:W-:Y:S01]  /*1800*/  VIADD R8, R41, 0x68 ;  /* 0x0000006829087836 */ /* 0x000fe20000000000 */
[----:B------:R-:W-:Y:S01]  /*1810*/  SHF.R.U32.HI R16, RZ, R32, R55 ;  /* 0x00000020ff107219 */ /* 0x000fe20000011637 */
[----:B------:R-:W-:Y:S01]  /*1820*/  IMAD.HI.U32 R67, R40, R3, RZ ;  /* 0x0000000328437227 */ /* 0x000fe200078e00ff */
[----:B------:R-:W-:Y:S02]  /*1830*/  SEL R55, R39, R46, !P0 ;  /* 0x0000002e27377207 */ /* 0x000fe40004000000 */
[----:B------:R-:W-:Y:S01]  /*1840*/  SEL R46, R28, R7, !P0 ;  /* 0x000000071c2e7207 */ /* 0x000fe20004000000 */
[----:B------:R-:W-:Y:S01]  /*1850*/  IMAD.HI.U32 R53, R41, R3, RZ ;  /* 0x0000000329357227 */ /* 0x000fe200078e00ff */
[----:B------:R-:W-:-:S03]  /*1860*/  SEL R49, R6, R49, !P0 ;  /* 0x0000003106317207 */ /* 0x000fc60004000000 */
[-C--:B------:R-:W-:Y:S01]  /*1870*/  IMAD.HI.U32 R61, R35, R3.reuse, RZ ;  /* 0x00000003233d7227 */ /* 0x080fe200078e00ff */
[----:B------:R-:W-:Y:S02]  /*1880*/  SHF.R.U32.HI R14, RZ, R32, R53 ;  /* 0x00000020ff0e7219 */ /* 0x000fe40000011635 */
[----:B------:R-:W-:Y:S01]  /*1890*/  SEL R53, R37, R44, !P0 ;  /* 0x0000002c25357207 */ /* 0x000fe20004000000 */
[----:B------:R-:W-:Y:S01]  /*18a0*/  IMAD.HI.U32 R27, R34, R3, RZ ;  /* 0x00000003221b7227 */ /* 0x000fe200078e00ff */
[----:B------:R-:W-:-:S03]  /*18b0*/  SHF.R.U32.HI R42, RZ, R32, R61 ;  /* 0x00000020ff2a7219 */ /* 0x000fc6000001163d */
[----:B------:R-:W-:Y:S01]  /*18c0*/  IMAD.HI.U32 R59, R31, R3, RZ ;  /* 0x000000031f3b7227 */ /* 0x000fe200078e00ff */
[----:B------:R-:W-:-:S03]  /*18d0*/  SHF.R.U32.HI R27, RZ, R32, R27 ;  /* 0x00000020ff1b7219 */ /* 0x000fc6000001161b */
[----:B------:R-:W-:Y:S01]  /*18e0*/  IMAD.HI.U32 R47, R30, R3, RZ ;  /* 0x000000031e2f7227 */ /* 0x000fe200078e00ff */
[-C--:B------:R-:W-:Y:S02]  /*18f0*/  SHF.R.U32.HI R48, RZ, R32.reuse, R59 ;  /* 0x00000020ff307219 */ /* 0x080fe4000001163b */
[----:B------:R-:W-:Y:S01]  /*1900*/  SEL R50, R34, R27, !P0 ;  /* 0x0000001b22327207 */ /* 0x000fe20004000000 */
[-C--:B------:R-:W-:Y:S01]  /*1910*/  IMAD.HI.U32 R51, R9, R3.reuse, RZ ;  /* 0x0000000309337227 */ /* 0x080fe200078e00ff */
[----:B------:R-:W-:Y:S02]  /*1920*/  SHF.R.U32.HI R47, RZ, R32, R47 ;  /* 0x00000020ff2f7219 */ /* 0x000fe4000001162f */
[----:B------:R-:W-:Y:S01]  /*1930*/  SEL R48, R31, R48, !P0 ;  /* 0x000000301f307207 */ /* 0x000fe20004000000 */
[----:B------:R-:W-:Y:S01]  /*1940*/  IMAD.HI.U32 R57, R8, R3, RZ ;  /* 0x0000000308397227 */ /* 0x000fe200078e00ff */
[-C--:B------:R-:W-:Y:S02]  /*1950*/  SHF.R.U32.HI R24, RZ, R32.reuse, R51 ;  /* 0x00000020ff187219 */ /* 0x080fe40000011633 */
[----:B------:R-:W-:Y:S01]  /*1960*/  SEL R47, R30, R47, !P0 ;  /* 0x0000002f1e2f7207 */ /* 0x000fe20004000000 */
[----:B------:R-:W-:Y:S01]  /*1970*/  IMAD.HI.U32 R43, R0, R3, RZ ;  /* 0x00000003002b7227 */ /* 0x000fe200078e00ff */
[----:B------:R-:W-:-:S02]  /*1980*/  SHF.R.U32.HI R3, RZ, R32, R67 ;  /* 0x00000020ff037219 */ /* 0x000fc40000011643 */
[----:B------:R-:W-:Y:S01]  /*1990*/  IADD3 R27, PT, PT, -R47, RZ, RZ ;  /* 0x000000ff2f1b7210 */ /* 0x000fe20007ffe1ff */
[----:B------:R-:W-:Y:S01]  /*19a0*/  IMAD R36, R2, R45, R36 ;  /* 0x0000002d02247224 */ /* 0x000fe200078e0224 */
[----:B------:R-:W-:Y:S01]  /*19b0*/  SEL R56, R40, R3, !P0 ;  /* 0x0000000328387207 */ /* 0x000fe20004000000 */
[----:B------:R-:W-:Y:S01]  /*19c0*/  IMAD.MOV R7, RZ, RZ, -R46 ;  /* 0x000000ffff077224 */ /* 0x000fe200078e0a2e */
[-C--:B------:R-:W-:Y:S01]  /*19d0*/  SHF.R.U32.HI R3, RZ, R32.reuse, R57 ;  /* 0x00000020ff037219 */ /* 0x080fe20000011639 */
[----:B------:R-:W-:Y:S01]  /*19e0*/  IMAD.MOV R45, RZ, RZ, -R49 ;  /* 0x000000ffff2d7224 */ /* 0x000fe200078e0a31 */
[----:B------:R-:W-:Y:S01]  /*19f0*/  SHF.R.U32.HI R43, RZ, R32, R43 ;  /* 0x00000020ff2b7219 */ /* 0x000fe2000001162b */
[----:B------:R-:W-:Y:S01]  /*1a00*/  IMAD.MOV R32, RZ, RZ, -R53 ;  /* 0x000000ffff207224 */ /* 0x000fe200078e0a35 */
[----:B------:R-:W-:Y:S01]  /*1a10*/  SEL R44, R8, R3, !P0 ;  /* 0x00000003082c7207 */ /* 0x000fe20004000000 */
[C---:B------:R-:W-:Y:S01]  /*1a20*/  IMAD R28, R2.reuse, R7, R28 ;  /* 0x00000007021c7224 */ /* 0x040fe200078e021c */
[----:B------:R-:W-:Y:S01]  /*1a30*/  SEL R3, R5, R16, !P0 ;  /* 0x0000001005037207 */ /* 0x000fe20004000000 */
[----:B------:R-:W-:Y:S01]  /*1a40*/  IMAD R37, R2, R32, R37 ;  /* 0x0000002002257224 */ /* 0x000fe200078e0225 */
[----:B------:R-:W-:Y:S01]  /*1a50*/  R2UR UR49, R36 ;  /* 0x00000000243172ca */ /* 0x000fe200000e0000 */
[----:B------:R-:W-:Y:S01]  /*1a60*/  IMAD R32, R2, R45, R6 ;  /* 0x0000002d02207224 */ /* 0x000fe200078e0206 */
[----:B------:R-:W-:Y:S01]  /*1a70*/  SEL R45, R9, R24, !P0 ;  /* 0x00000018092d7207 */ /* 0x000fe20004000000 */
[----:B------:R-:W1:Y:S01]  /*1a80*/  LDC.64 R6, c[0x0][0x490] ;  /* 0x00012400ff067b82 */ /* 0x000e620000000a00 */
[----:B------:R-:W-:Y:S01]  /*1a90*/  IMAD.MOV R51, RZ, RZ, -R56 ;  /* 0x000000ffff337224 */ /* 0x000fe200078e0a38 */
[----:B------:R-:W-:Y:S01]  /*1aa0*/  SEL R43, R0, R43, !P0 ;  /* 0x0000002b002b7207 */ /* 0x000fe20004000000 */
[----:B------:R-:W-:Y:S01]  /*1ab0*/  IMAD.MOV R57, RZ, RZ, -R54 ;  /* 0x000000ffff397224 */ /* 0x000fe200078e0a36 */
[----:B------:R-:W-:Y:S01]  /*1ac0*/  R2UR UR44, R32 ;  /* 0x00000000202c72ca */ /* 0x000fe200000e0000 */
[C---:B------:R-:W-:Y:S01]  /*1ad0*/  IMAD R40, R2.reuse, R51, R40 ;  /* 0x0000003302287224 */ /* 0x040fe200078e0228 */
[----:B------:R-:W-:Y:S01]  /*1ae0*/  SEL R51, R35, R42, !P0 ;  /* 0x0000002a23337207 */ /* 0x000fe20004000000 */
[----:B------:R-:W-:Y:S01]  /*1af0*/  IMAD R38, R2, R57, R38 ;  /* 0x0000003902267224 */ /* 0x000fe200078e0226 */
[----:B------:R-:W-:Y:S01]  /*1b00*/  R2UR UR37, R28 ;  /* 0x000000001c2572ca */ /* 0x000fe200000e0000 */
[----:B------:R-:W-:Y:S01]  /*1b10*/  IMAD.MOV R57, RZ, RZ, -R50 ;  /* 0x000000ffff397224 */ /* 0x000fe200078e0a32 */
[----:B------:R-:W-:Y:S01]  /*1b20*/  R2UR UR56, R40 ;  /* 0x00000000283872ca */ /* 0x000fe200000e0000 */
[----:B------:R-:W-:Y:S01]  /*1b30*/  IMAD.MOV R29, RZ, RZ, -R51 ;  /* 0x000000ffff1d7224 */ /* 0x000fe200078e0a33 */
[----:B------:R-:W-:Y:S01]  /*1b40*/  R2UR UR54, R38 ;  /* 0x00000000263672ca */ /* 0x000fe200000e0000 */
[C---:B------:R-:W-:Y:S01]  /*1b50*/  IMAD R34, R2.reuse, R57, R34 ;  /* 0x0000003902227224 */ /* 0x040fe200078e0222 */
[----:B------:R-:W-:Y:S01]  /*1b60*/  SEL R57, R41, R14, !P0 ;  /* 0x0000000e29397207 */ /* 0x000fe20004000000 */
[----:B------:R-:W-:Y:S01]  /*1b70*/  IMAD R35, R2, R29, R35 ;  /* 0x0000001d02237224 */ /* 0x000fe200078e0223 */
[----:B------:R-:W-:Y:S01]  /*1b80*/  ISETP.NE.AND P0, PT, R33, 0x1, PT ;  /* 0x000000012100780c */ /* 0x000fe20003f05270 */
[----:B------:R-:W-:Y:S01]  /*1b90*/  IMAD.MOV R29, RZ, RZ, -R48 ;  /* 0x000000ffff1d7224 */ /* 0x000fe200078e0a30 */
[----:B------:R-:W-:Y:S01]  /*1ba0*/  R2UR UR47, R34 ;  /* 0x00000000222f72ca */ /* 0x000fe200000e0000 */
[----:B------:R-:W-:Y:S01]  /*1bb0*/  IMAD.MOV R14, RZ, RZ, -R3 ;  /* 0x000000ffff0e7224 */ /* 0x000fe200078e0a03 */
[----:B------:R-:W-:Y:S01]  /*1bc0*/  R2UR UR48, R35 ;  /* 0x00000000233072ca */ /* 0x000fe200000e0000 */
[C---:B------:R-:W-:Y:S01]  /*1bd0*/  IMAD R31, R2.reuse, R29, R31 ;  /* 0x0000001d021f7224 */ /* 0x040fe200078e021f */
[----:B------:R-:W-:Y:S01]  /*1be0*/  R2UR UR46, R37 ;  /* 0x00000000252e72ca */ /* 0x000fe200000e0000 */
[----:B------:R-:W-:-:S02]  /*1bf0*/  IMAD R14, R2, R14, R5 ;  /* 0x0000000e020e7224 */ /* 0x000fc400078e0205 */
[-C--:B-1----:R-:W-:Y:S01]  /*1c00*/  IMAD.HI.U32 R36, R55, R6.reuse, RZ ;  /* 0x0000000637247227 */ /* 0x082fe200078e00ff */
[----:B------:R-:W-:Y:S02]  /*1c10*/  R2UR UR34, R31 ;  /* 0x000000001f2272ca */ /* 0x000fe400000e0000 */
[----:B------:R-:W-:Y:S01]  /*1c20*/  R2UR UR27, R14 ;  /* 0x000000000e1b72ca */ /* 0x000fe200000e0000 */
[----:B------:R-:W-:Y:S01]  /*1c30*/  IMAD.HI.U32 R60, R56, R6, RZ ;  /* 0x00000006383c7227 */ /* 0x000fe200078e00ff */
[----:B------:R-:W-:-:S03]  /*1c40*/  SHF.R.U32.HI R36, RZ, R7, R36 ;  /* 0x00000007ff247219 */ /* 0x000fc60000011624 */
[----:B------:R-:W-:Y:S01]  /*1c50*/  IMAD.MOV R29, RZ, RZ, -R44 ;  /* 0x000000ffff1d7224 */ /* 0x000fe200078e0a2c */
[----:B------:R-:W-:Y:S01]  /*1c60*/  SHF.R.U32.HI R31, RZ, R7, R60 ;  /* 0x00000007ff1f7219 */ /* 0x000fe2000001163c */
[----:B------:R-:W-:Y:S01]  /*1c70*/  IMAD.MOV R16, RZ, RZ, -R45 ;  /* 0x000000ffff107224 */ /* 0x000fe200078e0a2d */
[----:B------:R-:W-:Y:S01]  /*1c80*/  SEL R36, R55, R36, !P0 ;  /* 0x0000002437247207 */ /* 0x000fe20004000000 */
[----:B------:R-:W-:-:S03]  /*1c90*/  IMAD.HI.U32 R34, R48, R6, RZ ;  /* 0x0000000630227227 */ /* 0x000fc600078e00ff */
[----:B------:R-:W-:Y:S01]  /*1ca0*/  R2UR UR35, R36 ;  /* 0x00000000242372ca */ /* 0x000fe200000e0000 */
[----:B------:R-:W-:Y:S02]  /*1cb0*/  IMAD.MOV R24, RZ, RZ, -R57 ;  /* 0x000000ffff187224 */ /* 0x000fe400078e0a39 */
[----:B------:R-:W-:-:S04]  /*1cc0*/  IMAD.HI.U32 R14, R44, R6, RZ ;  /* 0x000000062c0e7227 */ /* 0x000fc800078e00ff */
[C---:B------:R-:W-:Y:S02]  /*1cd0*/  IMAD R29, R2.reuse, R29, R8 ;  /* 0x0000001d021d7224 */ /* 0x040fe400078e0208 */
[----:B------:R-:W-:Y:S01]  /*1ce0*/  IMAD R16, R2, R16, R9 ;  /* 0x0000001002107224 */ /* 0x000fe200078e0209 */
[----:B------:R-:W-:Y:S01]  /*1cf0*/  SHF.R.U32.HI R9, RZ, R7, R34 ;  /* 0x00000007ff097219 */ /* 0x000fe20000011622 */
[----:B------:R-:W-:Y:S01]  /*1d00*/  IMAD.HI.U32 R40, R50, R6, RZ ;  /* 0x0000000632287227 */ /* 0x000fe200078e00ff */
[----:B------:R-:W-:Y:S02]  /*1d10*/  SEL R34, R56, R31, !P0 ;  /* 0x0000001f38227207 */ /* 0x000fe40004000000 */
[----:B------:R-:W-:Y:S01]  /*1d20*/  SHF.R.U32.HI R31, RZ, R7, R14 ;  /* 0x00000007ff1f7219 */ /* 0x000fe2000001160e */
[C---:B------:R-:W-:Y:S01]  /*1d30*/  IMAD R30, R2.reuse, R27, R30 ;  /* 0x0000001b021e7224 */ /* 0x040fe200078e021e */
[----:B------:R-:W-:Y:S01]  /*1d40*/  IADD3 R27, PT, PT, -R43, RZ, RZ ;  /* 0x000000ff2b1b7210 */ /* 0x000fe20007ffe1ff */
[----:B------:R-:W-:Y:S01]  /*1d50*/  IMAD R24, R2, R24, R41 ;  /* 0x0000001802187224 */ /* 0x000fe200078e0229 */
[----:B------:R-:W-:Y:S01]  /*1d60*/  R2UR UR28, R29 ;  /* 0x000000001d1c72ca */ /* 0x000fe200000e0000 */
[----:B------:R-:W-:Y:S01]  /*1d70*/  IMAD.MOV R42, RZ, RZ, -R55 ;  /* 0x000000ffff2a7224 */ /* 0x000fe200078e0a37 */
[----:B------:R-:W-:Y:S01]  /*1d80*/  SHF.R.U32.HI R29, RZ, R7, R40 ;  /* 0x00000007ff1d7219 */ /* 0x000fe20000011628 */
[----:B------:R-:W-:Y:S01]  /*1d90*/  IMAD.MOV R14, RZ, RZ, -R36 ;  /* 0x000000ffff0e7224 */ /* 0x000fe200078e0a24 */
[----:B------:R-:W-:Y:S01]  /*1da0*/  R2UR UR38, R30 ;  /* 0x000000001e2672ca */ /* 0x000fe200000e0000 */
[----:B------:R-:W-:Y:S01]  /*1db0*/  IMAD R39, R2, R42, R39 ;  /* 0x0000002a02277224 */ /* 0x000fe200078e0227 */
[----:B------:R-:W-:Y:S01]  /*1dc0*/  R2UR UR36, R16 ;  /* 0x00000000102472ca */ /* 0x000fe200000e0000 */
[----:B------:R-:W-:Y:S01]  /*1dd0*/  IMAD R27, R2, R27, R0 ;  /* 0x0000001b021b7224 */ /* 0x000fe200078e0200 */
[----:B------:R-:W-:Y:S01]  /*1de0*/  R2UR UR57, R24 ;  /* 0x00000000183972ca */ /* 0x000fe200000e0000 */
[----:B------:R-:W-:Y:S01]  /*1df0*/  IMAD.HI.U32 R16, R57, R6, RZ ;  /* 0x0000000639107227 */ /* 0x000fe200078e00ff */
[----:B------:R-:W-:-:S02]  /*1e00*/  SEL R31, R44, R31, !P0 ;  /* 0x0000001f2c1f7207 */ /* 0x000fc40004000000 */
[----:B------:R-:W-:Y:S01]  /*1e10*/  R2UR UR24, R27 ;  /* 0x000000001b1872ca */ /* 0x000fe200000e0000 */
[-C--:B------:R-:W-:Y:S01]  /*1e20*/  IMAD.HI.U32 R58, R54, R6.reuse, RZ ;  /* 0x00000006363a7227 */ /* 0x080fe200078e00ff */
[-C--:B------:R-:W-:Y:S02]  /*1e30*/  SHF.R.U32.HI R16, RZ, R7.reuse, R16 ;  /* 0x00000007ff107219 */ /* 0x080fe40000011610 */
[----:B------:R-:W-:Y:S01]  /*1e40*/  R2UR UR55, R39 ;  /* 0x00000000273772ca */ /* 0x000fe200000e0000 */
[----:B------:R-:W-:Y:S01]  /*1e50*/  IMAD.HI.U32 R8, R53, R6, RZ ;  /* 0x0000000635087227 */ /* 0x000fe200078e00ff */
[-C--:B------:R-:W-:Y:S01]  /*1e60*/  SHF.R.U32.HI R35, RZ, R7.reuse, R58 ;  /* 0x00000007ff237219 */ /* 0x080fe2000001163a */
[----:B------:R-:W1:Y:S01]  /*1e70*/  LDC R39, c[0x0][0x4ec] ;  /* 0x00013b00ff277b82 */ /* 0x000e620000000800 */
[----:B------:R-:W-:Y:S01]  /*1e80*/  SEL R37, R57, R16, !P0 ;  /* 0x0000001039257207 */ /* 0x000fe20004000000 */
[----:B------:R-:W-:Y:S01]  /*1e90*/  IMAD.HI.U32 R42, R52, R6, RZ ;  /* 0x00000006342a7227 */ /* 0x000fe200078e00ff */
[----:B------:R-:W-:-:S02]  /*1ea0*/  SHF.R.U32.HI R8, RZ, R7, R8 ;  /* 0x00000007ff087219 */ /* 0x000fc40000011608 */
[----:B------:R-:W-:Y:S01]  /*1eb0*/  R2UR UR58, R34 ;  /* 0x00000000223a72ca */ /* 0x000fe200000e0000 */
[-C--:B------:R-:W-:Y:S01]  /*1ec0*/  IMAD.HI.U32 R24, R51, R6.reuse, RZ ;  /* 0x0000000633187227 */ /* 0x080fe200078e00ff */
[-C--:B------:R-:W-:Y:S02]  /*1ed0*/  SHF.R.U32.HI R27, RZ, R7.reuse, R42 ;  /* 0x00000007ff1b7219 */ /* 0x080fe4000001162a */
[----:B------:R-:W-:Y:S01]  /*1ee0*/  R2UR UR60, R37 ;  /* 0x00000000253c72ca */ /* 0x000fe200000e0000 */
[-C--:B------:R-:W-:Y:S01]  /*1ef0*/  IMAD.HI.U32 R32, R49, R6.reuse, RZ ;  /* 0x0000000631207227 */ /* 0x080fe200078e00ff */
[----:B------:R-:W-:Y:S02]  /*1f00*/  SHF.R.U32.HI R24, RZ, R7, R24 ;  /* 0x00000007ff187219 */ /* 0x000fe40000011618 */
[----:B------:R-:W-:Y:S01]  /*1f10*/  SEL R27, R52, R27, !P0 ;  /* 0x0000001b341b7207 */ /* 0x000fe20004000000 */
[----:B------:R-:W-:Y:S01]  /*1f20*/  IMAD.HI.U32 R30, R47, R6, RZ ;  /* 0x000000062f1e7227 */ /* 0x000fe200078e00ff */
[----:B------:R-:W-:-:S02]  /*1f30*/  SHF.R.U32.HI R32, RZ, R7, R32 ;  /* 0x00000007ff207219 */ /* 0x000fc40000011620 */
[----:B------:R-:W-:Y:S01]  /*1f40*/  SEL R24, R51, R24, !P0 ;  /* 0x0000001833187207 */ /* 0x000fe20004000000 */
[----:B------:R-:W-:Y:S01]  /*1f50*/  IMAD.HI.U32 R28, R46, R6, RZ ;  /* 0x000000062e1c7227 */ /* 0x000fe200078e00ff */
[----:B------:R-:W-:-:S03]  /*1f60*/  SEL R32, R49, R32, !P0 ;  /* 0x0000002031207207 */ /* 0x000fc60004000000 */
[-C--:B------:R-:W-:Y:S01]  /*1f70*/  IMAD.HI.U32 R2, R45, R6.reuse, RZ ;  /* 0x000000062d027227 */ /* 0x080fe200078e00ff */
[-C--:B------:R-:W-:Y:S02]  /*1f80*/  SHF.R.U32.HI R5, RZ, R7.reuse, R28 ;  /* 0x00000007ff057219 */ /* 0x080fe4000001161c */
[----:B------:R-:W-:Y:S01]  /*1f90*/  IADD3 R40, PT, PT, -R32, RZ, RZ ;  /* 0x000000ff20287210 */ /* 0x000fe20007ffe1ff */
[-C--:B------:R-:W-:Y:S01]  /*1fa0*/  IMAD.HI.U32 R0, R3, R6.reuse, RZ ;  /* 0x0000000603007227 */ /* 0x080fe200078e00ff */
[-C--:B------:R-:W-:Y:S02]  /*1fb0*/  SHF.R.U32.HI R2, RZ, R7.reuse, R2 ;  /* 0x00000007ff027219 */ /* 0x080fe40000011602 */
[----:B-1----:R-:W-:Y:S01]  /*1fc0*/  R2UR UR25, R39 ;  /* 0x00000000271972ca */ /* 0x002fe200000e0000 */
[----:B------:R-:W-:Y:S01]  /*1fd0*/  IMAD.HI.U32 R38, R43, R6, RZ ;  /* 0x000000062b267227 */ /* 0x000fe200078e00ff */
[-C--:B------:R-:W-:Y:S02]  /*1fe0*/  SHF.R.U32.HI R6, RZ, R7.reuse, R30 ;  /* 0x00000007ff067219 */ /* 0x080fe4000001161e */
[----:B------:R-:W-:Y:S01]  /*1ff0*/  SHF.R.U32.HI R0, RZ, R7, R0 ;  /* 0x00000007ff007219 */ /* 0x000fe20000011600 */
[----:B------:R-:W-:Y:S01]  /*2000*/  IMAD R55, R33, R14, R55 ;  /* 0x0000000e21377224 */ /* 0x000fe200078e0237 */
[----:B------:R-:W-:Y:S01]  /*2010*/  SEL R14, R50, R29, !P0 ;  /* 0x0000001d320e7207 */ /* 0x000fe20004000000 */
[----:B------:R-:W-:Y:S01]  /*2020*/  IMAD.MOV R16, RZ, RZ, -R34 ;  /* 0x000000ffff107224 */ /* 0x000fe200078e0a22 */
[----:B------:R-:W-:Y:S01]  /*2030*/  SHF.R.U32.HI R38, RZ, R7, R38 ;  /* 0x00000007ff267219 */ /* 0x000fe20000011626 */
[----:B------:R-:W-:Y:S01]  /*2040*/  IMAD.MOV R28, RZ, RZ, -R37 ;  /* 0x000000ffff1c7224 */ /* 0x000fe200078e0a25 */
[----:B------:R-:W-:Y:S01]  /*2050*/  SEL R30, R54, R35, !P0 ;  /* 0x00000023361e7207 */ /* 0x000fe20004000000 */
[----:B------:R-:W-:Y:S01]  /*2060*/  IMAD.MOV R7, RZ, RZ, -R14 ;  /* 0x000000ffff077224 */ /* 0x000fe200078e0a0e */
[----:B------:R-:W-:Y:S01]  /*2070*/  SEL R35, R53, R8, !P0 ;  /* 0x0000000835237207 */ /* 0x000fe20004000000 */
[----:B------:R-:W-:Y:S01]  /*2080*/  IMAD R56, R33, R16, R56 ;  /* 0x0000001021387224 */ /* 0x000fe200078e0238 */
[----:B------:R-:W-:Y:S01]  /*2090*/  SEL R0, R3, R0, !P0 ;  /* 0x0000000003007207 */ /* 0x000fe20004000000 */
[----:B------:R-:W-:Y:S01]  /*20a0*/  IMAD R50, R33, R7, R50 ;  /* 0x0000000721327224 */ /* 0x000fe200078e0232 */
        /* <DEDUP_REMOVED lines=8> */
[----:B------:R-:W-:Y:S01]  /*2130*/  IADD3 R2, PT, PT, -R5, RZ, RZ ;  /* 0x000000ff05027210 */ /* 0x000fe20007ffe1ff */
[----:B------:R-:W-:Y:S01]  /*2140*/  IMAD.MOV R8, RZ, RZ, -R24 ;  /* 0x000000ffff087224 */ /* 0x000fe200078e0a18 */
[----:B------:R-:W-:Y:S01]  /*2150*/  SEL R38, R43, R38, !P0 ;  /* 0x000000262b267207 */ /* 0x000fe20004000000 */
[----:B------:R-:W-:Y:S01]  /*2160*/  IMAD.MOV R42, RZ, RZ, -R0 ;  /* 0x000000ffff2a7224 */ /* 0x000fe200078e0a00 */
[----:B------:R-:W-:Y:S01]  /*2170*/  IADD3 R29, PT, PT, -R30, RZ, RZ ;  /* 0x000000ff1e1d7210 */ /* 0x000fe20007ffe1ff */
[C---:B------:R-:W-:Y:S01]  /*2180*/  IMAD R45, R33.reuse, R2, R45 ;  /* 0x00000002212d7224 */ /* 0x040fe200078e022d */
[----:B------:R-:W-:Y:S01]  /*2190*/  R2UR UR16, R50 ;  /* 0x00000000321072ca */ /* 0x000fe200000e0000 */
[----:B------:R-:W-:Y:S01]  /*21a0*/  IMAD.MOV R2, RZ, RZ, -R31 ;  /* 0x000000ffff027224 */ /* 0x000fe200078e0a1f */
[----:B------:R-:W-:Y:S01]  /*21b0*/  R2UR UR61, R30 ;  /* 0x000000001e3d72ca */ /* 0x000fe200000e0000 */
[C---:B------:R-:W-:Y:S01]  /*21c0*/  IMAD R53, R33.reuse, R28, R53 ;  /* 0x0000001c21357224 */ /* 0x040fe200078e0235 */
[----:B------:R-:W-:Y:S01]  /*21d0*/  R2UR UR22, R56 ;  /* 0x00000000381672ca */ /* 0x000fe200000e0000 */
[C---:B------:R-:W-:Y:S01]  /*21e0*/  IMAD R51, R33.reuse, R8, R51 ;  /* 0x0000000821337224 */ /* 0x040fe200078e0233 */
[----:B------:R-:W-:Y:S01]  /*21f0*/  R2UR UR18, R52 ;  /* 0x00000000341272ca */ /* 0x000fe200000e0000 */
[----:B------:R-:W-:Y:S01]  /*2200*/  IMAD R49, R33, R40, R49 ;  /* 0x0000002821317224 */ /* 0x000fe200078e0231 */
[----:B------:R-:W-:Y:S01]  /*2210*/  R2UR UR12, R45 ;  /* 0x000000002d0c72ca */ /* 0x000fe200000e0000 */
[----:B------:R-:W-:Y:S01]  /*2220*/  IMAD R44, R33, R2, R44 ;  /* 0x00000002212c7224 */ /* 0x000fe200078e022c */
[----:B------:R-:W-:Y:S01]  /*2230*/  R2UR UR17, R51 ;  /* 0x00000000331172ca */ /* 0x000fe200000e0000 */
[----:B------:R-:W-:Y:S01]  /*2240*/  IMAD R42, R33, R42, R3 ;  /* 0x0000002a212a7224 */ /* 0x000fe200078e0203 */
[----:B------:R-:W-:Y:S01]  /*2250*/  R2UR UR15, R49 ;  /* 0x00000000310f72ca */ /* 0x000fe200000e0000 */
[----:B------:R-:W-:Y:S01]  /*2260*/  IMAD.MOV R9, RZ, RZ, -R16 ;  /* 0x000000ffff097224 */ /* 0x000fe200078e0a10 */
[----:B------:R-:W1:Y:S01]  /*2270*/  LDC.64 R2, c[0x0][0x498] ;  /* 0x00012600ff027b82 */ /* 0x000e620000000a00 */
[----:B------:R-:W-:Y:S01]  /*2280*/  IMAD.MOV R28, RZ, RZ, -R7 ;  /* 0x000000ffff1c7224 */ /* 0x000fe200078e0a07 */
[----:B------:R-:W-:Y:S01]  /*2290*/  R2UR UR11, R44 ;  /* 0x000000002c0b72ca */ /* 0x000fe200000e0000 */
[----:B------:R-:W-:Y:S01]  /*22a0*/  IMAD.MOV R8, RZ, RZ, -R6 ;  /* 0x000000ffff087224 */ /* 0x000fe200078e0a06 */
[----:B------:R-:W-:Y:S01]  /*22b0*/  R2UR UR10, R42 ;  /* 0x000000002a0a72ca */ /* 0x000fe200000e0000 */
[----:B------:R-:W-:Y:S01]  /*22c0*/  IMAD.MOV R40, RZ, RZ, -R38 ;  /* 0x000000ffff287224 */ /* 0x000fe200078e0a26 */
[----:B------:R-:W-:Y:S01]  /*22d0*/  R2UR UR23, R57 ;  /* 0x00000000391772ca */ /* 0x000fe200000e0000 */
[----:B------:R-:W-:Y:S01]  /*22e0*/  IMAD R54, R33, R29, R54 ;  /* 0x0000001d21367224 */ /* 0x000fe200078e0236 */
[----:B------:R-:W-:Y:S01]  /*22f0*/  R2UR UR8, R55 ;  /* 0x00000000370872ca */ /* 0x000fe200000e0000 */
[----:B------:R-:W-:Y:S01]  /*2300*/  IMAD R48, R33, R9, R48 ;  /* 0x0000000921307224 */ /* 0x000fe200078e0230 */
[----:B------:R-:W-:Y:S01]  /*2310*/  R2UR UR4, R53 ;  /* 0x00000000350472ca */ /* 0x000fe200000e0000 */
[C---:B------:R-:W-:Y:S01]  /*2320*/  IMAD R47, R33.reuse, R28, R47 ;  /* 0x0000001c212f7224 */ /* 0x040fe200078e022f */
[----:B------:R-:W-:Y:S01]  /*2330*/  R2UR UR7, R54 ;  /* 0x00000000360772ca */ /* 0x000fe200000e0000 */
[C---:B------:R-:W-:Y:S01]  /*2340*/  IMAD R46, R33.reuse, R8, R46 ;  /* 0x00000008212e7224 */ /* 0x040fe200078e022e */
[----:B------:R-:W2:Y:S01]  /*2350*/  LDC.64 R28, c[0x0][0x4c0] ;  /* 0x00013000ff1c7b82 */ /* 0x000ea20000000a00 */
[----:B------:R-:W-:Y:S01]  /*2360*/  IMAD R40, R33, R40, R43 ;  /* 0x0000002821287224 */ /* 0x000fe200078e022b */
[----:B------:R-:W-:-:S02]  /*2370*/  R2UR UR14, R47 ;  /* 0x000000002f0e72ca */ /* 0x000fc400000e0000 */
[----:B------:R-:W-:Y:S02]  /*2380*/  R2UR UR13, R46 ;  /* 0x000000002e0d72ca */ /* 0x000fe400000e0000 */
[----:B------:R-:W-:Y:S02]  /*2390*/  R2UR UR6, R48 ;  /* 0x00000000300672ca */ /* 0x000fe400000e0000 */
[----:B------:R-:W3:Y:S01]  /*23a0*/  LDC R33, c[0x0][0x4a0] ;  /* 0x00012800ff217b82 */ /* 0x000ee20000000800 */
[----:B------:R-:W-:Y:S01]  /*23b0*/  R2UR UR9, R40 ;  /* 0x00000000280972ca */ /* 0x000fe200000e0000 */
[----:B-1----:R-:W-:Y:S01]  /*23c0*/  IMAD.HI.U32 R50, R34, R3, RZ ;  /* 0x0000000322327227 */ /* 0x002fe200078e00ff */
[----:B------:R-:W-:-:S03]  /*23d0*/  ISETP.NE.AND P0, PT, R2, 0x1, PT ;  /* 0x000000010200780c */ /* 0x000fc60003f05270 */
[-C--:B------:R-:W-:Y:S02]  /*23e0*/  IMAD.HI.U32 R66, R37, R3.reuse, RZ ;  /* 0x0000000325427227 */ /* 0x080fe400078e00ff */
[----:B------:R-:W1:Y:S02]  /*23f0*/  LDC.64 R8, c[0x0][0x4f0] ;  /* 0x00013c00ff087b82 */ /* 0x000e640000000a00 */
[----:B------:R-:W-:-:S04]  /*2400*/  IMAD.HI.U32 R46, R27, R3, RZ ;  /* 0x000000031b2e7227 */ /* 0x000fc800078e00ff */
[-C--:B------:R-:W-:Y:S02]  /*2410*/  IMAD.HI.U32 R62, R35, R3.reuse, RZ ;  /* 0x00000003233e7227 */ /* 0x080fe400078e00ff */
[----:B------:R-:W-:Y:S01]  /*2420*/  VOTEU.ANY UP0, P0 ;  /* 0x0000000000ff7886 */ /* 0x000fe20000000100 */
[----:B--2---:R-:W-:Y:S01]  /*2430*/  R2UR UR26, R28 ;  /* 0x000000001c1a72ca */ /* 0x004fe200000e0000 */
[----:B------:R-:W-:Y:S01]  /*2440*/  IMAD.HI.U32 R48, R30, R3, RZ ;  /* 0x000000031e307227 */ /* 0x000fe200078e00ff */
[----:B------:R-:W-:-:S03]  /*2450*/  R2UR UR21, R29 ;  /* 0x000000001d1572ca */ /* 0x000fc600000e0000 */
[----:B------:R-:W-:Y:S01]  /*2460*/  IMAD.HI.U32 R58, R32, R3, RZ ;  /* 0x00000003203a7227 */ /* 0x000fe200078e00ff */
[-C--:B---3--:R-:W-:Y:S02]  /*2470*/  SHF.R.U32.HI R50, RZ, R33.reuse, R50 ;  /* 0x00000021ff327219 */ /* 0x088fe40000011632 */
[----:B------:R-:W-:Y:S01]  /*2480*/  SHF.R.U32.HI R51, RZ, R33, R66 ;  /* 0x00000021ff337219 */ /* 0x000fe20000011642 */
[----:B------:R-:W-:Y:S01]  /*2490*/  IMAD.HI.U32 R44, R14, R3, RZ ;  /* 0x000000030e2c7227 */ /* 0x000fe200078e00ff */
[----:B------:R-:W-:Y:S02]  /*24a0*/  R2UR UR43, R50 ;  /* 0x00000000322b72ca */ /* 0x000fe400000e0000 */
[----:B------:R-:W-:Y:S01]  /*24b0*/  R2UR UR29, R51 ;  /* 0x00000000331d72ca */ /* 0x000fe200000e0000 */
[----:B------:R-:W-:Y:S01]  /*24c0*/  UIMAD UR56, UR56, UR26, UR25 ;  /* 0x0000001a383872a4 */ /* 0x000fe2000f8e0219 */
[----:B------:R-:W-:Y:S01]  /*24d0*/  SHF.R.U32.HI R46, RZ, R33, R46 ;  /* 0x00000021ff2e7219 */ /* 0x000fe2000001162e */
[----:B------:R-:W-:Y:S01]  /*24e0*/  IMAD.HI.U32 R42, R16, R3, RZ ;  /* 0x00000003102a7227 */ /* 0x000fe200078e00ff */
[----:B------:R-:W-:Y:S01]  /*24f0*/  SHF.R.U32.HI R47, RZ, R33, R62 ;  /* 0x00000021ff2f7219 */ /* 0x000fe2000001163e */
[----:B------:R-:W-:Y:S01]  /*2500*/  UIMAD UR44, UR44, UR26, UR25 ;  /* 0x0000001a2c2c72a4 */ /* 0x000fe2000f8e0219 */
[----:B------:R-:W-:Y:S01]  /*2510*/  R2UR UR50, R46 ;  /* 0x000000002e3272ca */ /* 0x000fe200000e0000 */
[----:B------:R-:W-:Y:S01]  /*2520*/  IMAD.HI.U32 R40, R0, R3, RZ ;  /* 0x0000000300287227 */ /* 0x000fe200078e00ff */
[----:B------:R-:W-:Y:S01]  /*2530*/  R2UR UR52, R47 ;  /* 0x000000002f3472ca */ /* 0x000fe200000e0000 */
[----:B------:R-:W-:Y:S01]  /*2540*/  UIMAD UR24, UR24, UR26, UR25 ;  /* 0x0000001a181872a4 */ /* 0x000fe2000f8e0219 */
[----:B------:R-:W-:Y:S01]  /*2550*/  SHF.R.U32.HI R48, RZ, R33, R48 ;  /* 0x00000021ff307219 */ /* 0x000fe20000011630 */
[----:B------:R-:W-:Y:S01]  /*2560*/  USEL UR43, UR58, UR43, !UP0 ;  /* 0x0000002b3a2b7287 */ /* 0x000fe2000c000000 */
[----:B------:R-:W-:Y:S01]  /*2570*/  R2UR UR58, R27 ;  /* 0x000000001b3a72ca */ /* 0x000fe200000e0000 */
[----:B------:R-:W-:Y:S01]  /*2580*/  USEL UR63, UR60, UR29, !UP0 ;  /* 0x0000001d3c3f7287 */ /* 0x000fe2000c000000 */
[----:B------:R-:W-:Y:S01]  /*2590*/  R2UR UR60, R35 ;  /* 0x00000000233c72ca */ /* 0x000fe200000e0000 */
[----:B------:R-:W-:Y:S01]  /*25a0*/  IMAD.HI.U32 R64, R36, R3, RZ ;  /* 0x0000000324407227 */ /* 0x000fe200078e00ff */
[-C--:B------:R-:W-:Y:S01]  /*25b0*/  SHF.R.U32.HI R43, RZ, R33.reuse, R58 ;  /* 0x00000021ff2b7219 */ /* 0x080fe2000001163a */
[----:B------:R-:W-:Y:S01]  /*25c0*/  UIMAD UR57, UR57, UR26, UR25 ;  /* 0x0000001a393972a4 */ /* 0x000fe2000f8e0219 */
[----:B------:R-:W-:Y:S01]  /*25d0*/  SHF.R.U32.HI R44, RZ, R33, R44 ;  /* 0x00000021ff2c7219 */ /* 0x000fe2000001162c */
[-C--:B------:R-:W-:Y:S01]  /*25e0*/  IMAD.HI.U32 R60, R24, R3.reuse, RZ ;  /* 0x00000003183c7227 */ /* 0x080fe200078e00ff */
[----:B------:R-:W-:Y:S01]  /*25f0*/  R2UR UR53, R48 ;  /* 0x00000000303572ca */ /* 0x000fe200000e0000 */
[----:B------:R-:W-:Y:S01]  /*2600*/  UIMAD UR49, UR49, UR26, UR25 ;  /* 0x0000001a313172a4 */ /* 0x000fe2000f8e0219 */
[----:B------:R-:W-:Y:S01]  /*2610*/  R2UR UR40, R43 ;  /* 0x000000002b2872ca */ /* 0x000fe200000e0000 */
[-C--:B------:R-:W-:Y:S01]  /*2620*/  IMAD.HI.U32 R56, R7, R3.reuse, RZ ;  /* 0x0000000307387227 */ /* 0x080fe200078e00ff */
[----:B-1----:R-:W-:Y:S01]  /*2630*/  R2UR UR20, R8 ;  /* 0x00000000081472ca */ /* 0x002fe200000e0000 */
[----:B------:R-:W-:Y:S01]  /*2640*/  USEL UR58, UR58, UR50, !UP0 ;  /* 0x000000323a3a7287 */ /* 0x000fe2000c000000 */
[----:B------:R-:W-:Y:S01]  /*2650*/  R2UR UR50, R32 ;  /* 0x00000000203272ca */ /* 0x000fe200000e0000 */
[----:B------:R-:W-:Y:S01]  /*2660*/  USEL UR60, UR60, UR52, !UP0 ;  /* 0x000000343c3c7287 */ /* 0x000fe2000c000000 */
[-C--:B------:R-:W-:Y:S01]  /*2670*/  IMAD.HI.U32 R54, R6, R3.reuse, RZ ;  /* 0x0000000306367227 */ /* 0x080fe200078e00ff */
[----:B------:R-:W-:Y:S01]  /*2680*/  R2UR UR41, R44 ;  /* 0x000000002c2972ca */ /* 0x000fe200000e0000 */
[----:B------:R-:W-:Y:S01]  /*2690*/  UIMAD UR48, UR48, UR26, UR25 ;  /* 0x0000001a303072a4 */ /* 0x000fe2000f8e0219 */
[----:B------:R-:W-:Y:S01]  /*26a0*/  R2UR UR52, R14 ;  /* 0x000000000e3472ca */ /* 0x000fe200000e0000 */
[----:B------:R-:W-:Y:S01]  /*26b0*/  IMAD.HI.U32 R52, R5, R3, RZ ;  /* 0x0000000305347227 */ /* 0x000fe200078e00ff */
[----:B------:R-:W-:Y:S01]  /*26c0*/  SHF.R.U32.HI R42, RZ, R33, R42 ;  /* 0x00000021ff2a7219 */ /* 0x000fe2000001162a */
[----:B------:R-:W-:Y:S01]  /*26d0*/  USEL UR61, UR61, UR53, !UP0 ;  /* 0x000000353d3d7287 */ /* 0x000fe2000c000000 */
[----:B------:R-:W-:Y:S01]  /*26e0*/  R2UR UR5, R9 ;  /* 0x00000000090572ca */ /* 0x000fe200000e0000 */
[----:B------:R-:W-:Y:S01]  /*26f0*/  IMAD.HI.U32 R8, R31, R3, RZ ;  /* 0x000000031f087227 */ /* 0x000fe200078e00ff */
[-C--:B------:R-:W-:Y:S01]  /*2700*/  SHF.R.U32.HI R49, RZ, R33.reuse, R64 ;  /* 0x00000021ff317219 */ /* 0x080fe20000011640 */
[----:B------:R-:W-:Y:S01]  /*2710*/  UIMAD UR47, UR47, UR26, UR25 ;  /* 0x0000001a2f2f72a4 */ /* 0x000fe2000f8e0219 */
[----:B------:R-:W-:Y:S01]  /*2720*/  SHF.R.U32.HI R45, RZ, R33, R60 ;  /* 0x00000021ff2d7219 */ /* 0x000fe2000001163c */
[----:B------:R-:W-:Y:S01]  /*2730*/  IMAD.HI.U32 R28, R38, R3, RZ ;  /* 0x00000003261c7227 */ /* 0x000fe200078e00ff */
[-C--:B------:R-:W-:Y:S01]  /*2740*/  SHF.R.U32.HI R3, RZ, R33.reuse, R40 ;  /* 0x00000021ff037219 */ /* 0x080fe20000011628 */
[----:B------:R-:W-:Y:S01]  /*2750*/  USEL UR50, UR50, UR40, !UP0 ;  /* 0x0000002832327287 */ /* 0x000fe2000c000000 */
[-C--:B------:R-:W-:Y:S01]  /*2760*/  SHF.R.U32.HI R39, RZ, R33.reuse, R56 ;  /* 0x00000021ff277219 */ /* 0x080fe20000011638 */
[----:B------:R-:W-:Y:S01]  /*2770*/  IMAD.U32 R90, RZ, RZ, UR56 ;  /* 0x00000038ff5a7e24 */ /* 0x000fe2000f8e00ff */
[----:B------:R-:W-:Y:S01]  /*2780*/  UIMAD UR56, UR55, UR26, UR25 ;  /* 0x0000001a373872a4 */ /* 0x000fe2000f8e0219 */
[-C--:B------:R-:W-:Y:S01]  /*2790*/  SHF.R.U32.HI R29, RZ, R33.reuse, R54 ;  /* 0x00000021ff1d7219 */ /* 0x080fe20000011636 */
[----:B------:R-:W-:Y:S01]  /*27a0*/  UIMAD UR55, UR54, UR26, UR25 ;  /* 0x0000001a363772a4 */ /* 0x000fe2000f8e0219 */
[-C--:B------:R-:W-:Y:S01]  /*27b0*/  SHF.R.U32.HI R9, RZ, R33.reuse, R52 ;  /* 0x00000021ff097219 */ /* 0x080fe20000011634 */
[----:B------:R-:W-:Y:S01]  /*27c0*/  UIMAD UR54, UR46, UR26, UR25 ;  /* 0x0000001a2e3672a4 */ /* 0x000fe2000f8e0219 */
[-C--:B------:R-:W-:Y:S01]  /*27d0*/  SHF.R.U32.HI R8, RZ, R33.reuse, R8 ;  /* 0x00000021ff087219 */ /* 0x080fe20000011608 */
[----:B------:R-:W-:Y:S01]  /*27e0*/  USEL UR52, UR52, UR41, !UP0 ;  /* 0x0000002934347287 */ /* 0x000fe2000c000000 */
[----:B------:R-:W-:Y:S01]  /*27f0*/  R2UR UR45, R42 ;  /* 0x000000002a2d72ca */ /* 0x000fe200000e0000 */
[----:B------:R-:W-:Y:S01]  /*2800*/  UIMAD UR38, UR38, UR26, UR25 ;  /* 0x0000001a262672a4 */ /* 0x000fe2000f8e0219 */
[----:B------:R-:W-:Y:S01]  /*2810*/  R2UR UR46, R16 ;  /* 0x00000000102e72ca */ /* 0x000fe200000e0000 */
[----:B------:R-:W-:Y:S01]  /*2820*/  UIMAD UR37, UR37, UR26, UR25 ;  /* 0x0000001a252572a4 */ /* 0x000fe2000f8e0219 */
[----:B------:R-:W-:Y:S01]  /*2830*/  SHF.R.U32.HI R33, RZ, R33, R28 ;  /* 0x00000021ff217219 */ /* 0x000fe2000001161c */
[----:B------:R-:W-:Y:S01]  /*2840*/  UIMAD UR36, UR36, UR26, UR25 ;  /* 0x0000001a242472a4 */ /* 0x000fe2000f8e0219 */
[----:B------:R-:W-:Y:S01]  /*2850*/  MOV R28, UR31 ;  /* 0x0000001f001c7c02 */ /* 0x000fe20008000f00 */
[----:B------:R-:W-:Y:S01]  /*2860*/  UIMAD UR28, UR28, UR26, UR25 ;  /* 0x0000001a1c1c72a4 */ /* 0x000fe2000f8e0219 */
[----:B------:R-:W-:Y:S01]  /*2870*/  R2UR UR31, R3 ;  /* 0x00000000031f72ca */ /* 0x000fe200000e0000 */
[----:B------:R-:W-:Y:S01]  /*2880*/  IMAD R3, RZ, RZ, -UR43 ;  /* 0x8000002bff037e24 */ /* 0x000fe2000f8e02ff */
[----:B------:R-:W-:Y:S01]  /*2890*/  R2UR UR42, R45 ;  /* 0x000000002d2a72ca */ /* 0x000fe200000e0000 */
[----:B------:R-:W-:Y:S01]  /*28a0*/  UIMAD UR27, UR27, UR26, UR25 ;  /* 0x0000001a1b1b72a4 */ /* 0x000fe2000f8e0219 */
[----:B------:R-:W-:Y:S01]  /*28b0*/  R2UR UR39, R9 ;  /* 0x00000000092772ca */ /* 0x000fe200000e0000 */
[----:B------:R-:W-:Y:S01]  /*28c0*/  IMAD R34, R2, R3, R34 ;  /* 0x0000000302227224 */ /* 0x000fe200078e0222 */
[----:B------:R-:W-:Y:S01]  /*28d0*/  R2UR UR53, R24 ;  /* 0x00000000183572ca */ /* 0x000fe200000e0000 */
[----:B------:R-:W-:Y:S01]  /*28e0*/  IMAD R3, RZ, RZ, -UR58 ;  /* 0x8000003aff037e24 */ /* 0x000fe2000f8e02ff */
[----:B------:R-:W-:Y:S01]  /*28f0*/  R2UR UR40, R5 ;  /* 0x00000000052872ca */ /* 0x000fe200000e0000 */
[----:B------:R-:W-:Y:S01]  /*2900*/  USEL UR45, UR46, UR45, !UP0 ;  /* 0x0000002d2e2d7287 */ /* 0x000fe2000c000000 */
[----:B------:R-:W-:Y:S01]  /*2910*/  MOV R60, UR44 ;  /* 0x0000002c003c7c02 */ /* 0x000fe20008000f00 */
[----:B------:R-:W-:Y:S01]  /*2920*/  UIMAD UR44, UR34, UR26, UR25 ;  /* 0x0000001a222c72a4 */ /* 0x000fe2000f8e0219 */
[----:B------:R-:W-:Y:S01]  /*2930*/  R2UR UR33, R8 ;  /* 0x00000000082172ca */ /* 0x000fe200000e0000 */
[C---:B------:R-:W-:Y:S01]  /*2940*/  IMAD R27, R2.reuse, R3, R27 ;  /* 0x00000003021b7224 */ /* 0x040fe200078e021b */
[----:B------:R-:W-:Y:S01]  /*2950*/  R2UR UR34, R31 ;  /* 0x000000001f2272ca */ /* 0x000fe200000e0000 */
[----:B------:R-:W-:Y:S01]  /*2960*/  IMAD R3, RZ, RZ, -UR52 ;  /* 0x80000034ff037e24 */ /* 0x000fe2000f8e02ff */
[----:B------:R-:W-:Y:S01]  /*2970*/  R2UR UR32, R39 ;  /* 0x00000000272072ca */ /* 0x000fe200000e0000 */
[----:B------:R-:W-:Y:S01]  /*2980*/  IMAD R8, RZ, RZ, -UR63 ;  /* 0x8000003fff087e24 */ /* 0x000fe2000f8e02ff */
[----:B------:R-:W-:Y:S01]  /*2990*/  R2UR UR30, R29 ;  /* 0x000000001d1e72ca */ /* 0x000fe200000e0000 */
[----:B------:R-:W-:Y:S01]  /*29a0*/  USEL UR53, UR53, UR42, !UP0 ;  /* 0x0000002a35357287 */ /* 0x000fe2000c000000 */
[----:B------:R-:W-:Y:S01]  /*29b0*/  IMAD R14, R2, R3, R14 ;  /* 0x00000003020e7224 */ /* 0x000fe200078e020e */
[----:B------:R-:W-:Y:S01]  /*29c0*/  USEL UR39, UR40, UR39, !UP0 ;  /* 0x0000002728277287 */ /* 0x000fe2000c000000 */
[----:B------:R-:W-:Y:S01]  /*29d0*/  R2UR UR42, R7 ;  /* 0x00000000072a72ca */ /* 0x000fe200000e0000 */
[----:B------:R-:W-:Y:S01]  /*29e0*/  IMAD R3, RZ, RZ, -UR45 ;  /* 0x8000002dff037e24 */ /* 0x000fe2000f8e02ff */
[----:B------:R-:W-:Y:S01]  /*29f0*/  R2UR UR41, R6 ;  /* 0x00000000062972ca */ /* 0x000fe200000e0000 */
[C---:B------:R-:W-:Y:S01]  /*2a00*/  IMAD R37, R2.reuse, R8, R37 ;  /* 0x0000000802257224 */ /* 0x040fe200078e0225 */
[----:B------:R-:W-:Y:S01]  /*2a10*/  R2UR UR19, R49 ;  /* 0x00000000311372ca */ /* 0x000fe200000e0000 */
[C---:B------:R-:W-:Y:S01]  /*2a20*/  IMAD R8, R2.reuse, R3, R16 ;  /* 0x0000000302087224 */ /* 0x040fe200078e0210 */
[----:B------:R-:W-:Y:S01]  /*2a30*/  USEL UR33, UR34, UR33, !UP0 ;  /* 0x0000002122217287 */ /* 0x000fe2000c000000 */
[----:B------:R-:W-:Y:S01]  /*2a40*/  IMAD R3, RZ, RZ, -UR39 ;  /* 0x80000027ff037e24 */ /* 0x000fe2000f8e02ff */
[----:B------:R-:W-:Y:S01]  /*2a50*/  R2UR UR29, R33 ;  /* 0x00000000211d72ca */ /* 0x000fe200000e0000 */
[----:B------:R-:W-:Y:S01]  /*2a60*/  IMAD R29, RZ, RZ, -UR60 ;  /* 0x8000003cff1d7e24 */ /* 0x000fe2000f8e02ff */
[----:B------:R-:W-:Y:S01]  /*2a70*/  MOV R77, UR60 ;  /* 0x0000003c004d7c02 */ /* 0x000fe20008000f00 */
[----:B------:R-:W-:Y:S01]  /*2a80*/  IMAD R5, R2, R3, R5 ;  /* 0x0000000302057224 */ /* 0x000fe200078e0205 */
[----:B------:R-:W-:Y:S01]  /*2a90*/  MOV R94, UR57 ;  /* 0x00000039005e7c02 */ /* 0x000fe20008000f00 */
[----:B------:R-:W-:Y:S01]  /*2aa0*/  IMAD R3, RZ, RZ, -UR33 ;  /* 0x80000021ff037e24 */ /* 0x000fe2000f8e02ff */
[----:B------:R-:W-:Y:S01]  /*2ab0*/  USEL UR42, UR42, UR32, !UP0 ;  /* 0x000000202a2a7287 */ /* 0x000fe2000c000000 */
[----:B------:R-:W-:Y:S01]  /*2ac0*/  R2UR UR32, R0 ;  /* 0x00000000002072ca */ /* 0x000fe200000e0000 */
[----:B------:R-:W-:Y:S01]  /*2ad0*/  USEL UR41, UR41, UR30, !UP0 ;  /* 0x0000001e29297287 */ /* 0x000fe2000c000000 */
[----:B------:R-:W-:Y:S01]  /*2ae0*/  IMAD R3, R2, R3, R31 ;  /* 0x0000000302037224 */ /* 0x000fe200078e021f */
[----:B------:R-:W-:Y:S01]  /*2af0*/  MOV R31, UR24 ;  /* 0x00000018001f7c02 */ /* 0x000fe20008000f00 */
[----:B------:R-:W-:Y:S01]  /*2b00*/  UIMAD UR24, UR23, UR21, UR20 ;  /* 0x00000015171872a4 */ /* 0x000fe2000f8e0214 */
[----:B------:R-:W-:Y:S01]  /*2b10*/  IMAD R16, RZ, RZ, -UR42 ;  /* 0x8000002aff107e24 */ /* 0x000fe2000f8e02ff */
[----:B------:R-:W-:Y:S01]  /*2b20*/  UIMAD UR23, UR22, UR21, UR20 ;  /* 0x00000015161772a4 */ /* 0x000fe2000f8e0214 */
[----:B------:R-:W-:Y:S01]  /*2b30*/  R2UR UR30, R38 ;  /* 0x00000000261e72ca */ /* 0x000fe200000e0000 */
[----:B------:R-:W-:Y:S01]  /*2b40*/  UIMAD UR22, UR8, UR21, UR20 ;  /* 0x00000015081672a4 */ /* 0x000fe2000f8e0214 */
[C---:B------:R-:W-:Y:S01]  /*2b50*/  IMAD R7, R2.reuse, R16, R7 ;  /* 0x0000001002077224 */ /* 0x040fe200078e0207 */
[----:B------:R-:W-:Y:S01]  /*2b60*/  USEL UR19, UR35, UR19, !UP0 ;  /* 0x0000001323137287 */ /* 0x000fe2000c000000 */
[----:B------:R-:W1:Y:S01]  /*2b70*/  LDC R16, c[0x0][0x4c8] ;  /* 0x00013200ff107b82 */ /* 0x000e620000000800 */
[----:B------:R-:W-:Y:S01]  /*2b80*/  IMAD.U32 R89, RZ, RZ, UR23 ;  /* 0x00000017ff597e24 */ /* 0x000fe2000f8e00ff */
[----:B------:R-:W-:Y:S01]  /*2b90*/  UIMAD UR23, UR7, UR21, UR20 ;  /* 0x00000015071772a4 */ /* 0x000fe2000f8e0214 */
[----:B------:R-:W-:Y:S01]  /*2ba0*/  IMAD.U32 R83, RZ, RZ, UR22 ;  /* 0x00000016ff537e24 */ /* 0x000fe2000f8e00ff */
[----:B------:R-:W-:Y:S01]  /*2bb0*/  UIMAD UR22, UR4, UR21, UR20 ;  /* 0x00000015041672a4 */ /* 0x000fe2000f8e0214 */
[C---:B------:R-:W-:Y:S01]  /*2bc0*/  IMAD R29, R2.reuse, R29, R35 ;  /* 0x0000001d021d7224 */ /* 0x040fe200078e0223 */
[----:B------:R-:W-:Y:S01]  /*2bd0*/  IADD3 R35, PT, PT, RZ, -UR53, RZ ;  /* 0x80000035ff237c10 */ /* 0x000fe2000fffe0ff */
[----:B------:R-:W-:Y:S01]  /*2be0*/  IMAD R33, RZ, RZ, -UR19 ;  /* 0x80000013ff217e24 */ /* 0x000fe2000f8e02ff */
[----:B------:R-:W-:Y:S01]  /*2bf0*/  MOV R79, UR23 ;  /* 0x00000017004f7c02 */ /* 0x000fe20008000f00 */
[----:B------:R-:W-:Y:S01]  /*2c00*/  UIMAD UR23, UR18, UR21, UR20 ;  /* 0x00000015121772a4 */ /* 0x000fe2000f8e0214 */
[----:B------:R-:W-:Y:S01]  /*2c10*/  IMAD.U32 R75, RZ, RZ, UR22 ;  /* 0x00000016ff4b7e24 */ /* 0x000fe2000f8e00ff */
[----:B------:R-:W-:Y:S01]  /*2c20*/  UIMAD UR22, UR17, UR21, UR20 ;  /* 0x00000015111672a4 */ /* 0x000fe2000f8e0214 */
[----:B------:R-:W-:Y:S01]  /*2c30*/  IMAD R9, RZ, RZ, -UR61 ;  /* 0x8000003dff097e24 */ /* 0x000fe2000f8e02ff */
[----:B------:R-:W-:Y:S01]  /*2c40*/  USEL UR31, UR32, UR31, !UP0 ;  /* 0x0000001f201f7287 */ /* 0x000fe2000c000000 */
[----:B------:R-:W-:Y:S01]  /*2c50*/  R2UR UR8, R37 ;  /* 0x00000000250872ca */ /* 0x000fe200000e0000 */
[----:B------:R-:W-:Y:S01]  /*2c60*/  IMAD.U32 R71, RZ, RZ, UR23 ;  /* 0x00000017ff477e24 */ /* 0x000fe2000f8e00ff */
[----:B------:R-:W-:Y:S01]  /*2c70*/  UIMAD UR23, UR16, UR21, UR20 ;  /* 0x00000015101772a4 */ /* 0x000fe2000f8e0214 */
[----:B------:R-:W-:Y:S01]  /*2c80*/  IMAD.U32 R67, RZ, RZ, UR22 ;  /* 0x00000016ff437e24 */ /* 0x000fe2000f8e00ff */
[----:B------:R-:W-:Y:S01]  /*2c90*/  UIMAD UR22, UR15, UR21, UR20 ;  /* 0x000000150f1672a4 */ /* 0x000fe2000f8e0214 */
[C---:B------:R-:W-:Y:S01]  /*2ca0*/  IMAD R33, R2.reuse, R33, R36 ;  /* 0x0000002102217224 */ /* 0x040fe200078e0224 */
[----:B------:R-:W-:Y:S01]  /*2cb0*/  USEL UR29, UR30, UR29, !UP0 ;  /* 0x0000001d1e1d7287 */ /* 0x000fe2000c000000 */
[----:B------:R-:W-:Y:S01]  /*2cc0*/  IMAD R24, R2, R35, R24 ;  /* 0x0000002302187224 */ /* 0x000fe200078e0218 */
[----:B------:R-:W-:Y:S01]  /*2cd0*/  MOV R63, UR23 ;  /* 0x00000017003f7c02 */ /* 0x000fe20008000f00 */
[----:B------:R-:W-:Y:S01]  /*2ce0*/  UIMAD UR23, UR6, UR21, UR20 ;  /* 0x00000015061772a4 */ /* 0x000fe2000f8e0214 */
[----:B------:R-:W-:Y:S01]  /*2cf0*/  IMAD.U32 R59, RZ, RZ, UR22 ;  /* 0x00000016ff3b7e24 */ /* 0x000fe2000f8e00ff */
[----:B------:R-:W-:Y:S01]  /*2d00*/  UIMAD UR22, UR14, UR21, UR20 ;  /* 0x000000150e1672a4 */ /* 0x000fe2000f8e0214 */
[----:B-1----:R-:W-:Y:S01]  /*2d10*/  R2UR UR6, R16 ;  /* 0x00000000100672ca */ /* 0x002fe200000e0000 */
[----:B------:R-:W-:Y:S01]  /*2d20*/  IMAD R30, R2, R9, R30 ;  /* 0x00000009021e7224 */ /* 0x000fe200078e021e */
[----:B------:R-:W-:Y:S01]  /*2d30*/  IADD3 R35, PT, PT, RZ, -UR41, RZ ;  /* 0x80000029ff237c10 */ /* 0x000fe2000fffe0ff */
[----:B------:R-:W-:Y:S01]  /*2d40*/  IMAD.U32 R55, RZ, RZ, UR23 ;  /* 0x00000017ff377e24 */ /* 0x000fe2000f8e00ff */
[----:B------:R-:W-:Y:S01]  /*2d50*/  UIMAD UR23, UR13, UR21, UR20 ;  /* 0x000000150d1772a4 */ /* 0x000fe2000f8e0214 */
[----:B------:R-:W-:Y:S01]  /*2d60*/  IMAD.U32 R51, RZ, RZ, UR22 ;  /* 0x00000016ff337e24 */ /* 0x000fe2000f8e00ff */
[----:B------:R-:W-:Y:S01]  /*2d70*/  UIMAD UR22, UR12, UR21, UR20 ;  /* 0x000000150c1672a4 */ /* 0x000fe2000f8e0214 */
[----:B------:R-:W-:Y:S01]  /*2d80*/  IMAD R9, RZ, RZ, -UR50 ;  /* 0x80000032ff097e24 */ /* 0x000fe2000f8e02ff */
[----:B------:R-:W-:Y:S01]  /*2d90*/  R2UR UR4, R33 ;  /* 0x00000000210472ca */ /* 0x000fe200000e0000 */
[----:B------:R-:W-:Y:S01]  /*2da0*/  IMAD R47, RZ, RZ, -UR31 ;  /* 0x8000001fff2f7e24 */ /* 0x000fe2000f8e02ff */
[----:B------:R-:W-:Y:S01]  /*2db0*/  R2UR UR7, R34 ;  /* 0x00000000220772ca */ /* 0x000fe200000e0000 */
[----:B------:R-:W-:Y:S01]  /*2dc0*/  IMAD R43, RZ, RZ, -UR29 ;  /* 0x8000001dff2b7e24 */ /* 0x000fe2000f8e02ff */
[----:B------:R-:W-:Y:S01]  /*2dd0*/  R2UR UR18, R30 ;  /* 0x000000001e1272ca */ /* 0x000fe200000e0000 */
[----:B------:R-:W-:Y:S01]  /*2de0*/  IMAD R9, R2, R9, R32 ;  /* 0x0000000902097224 */ /* 0x000fe200078e0220 */
[----:B------:R-:W-:Y:S01]  /*2df0*/  R2UR UR15, R24 ;  /* 0x00000000180f72ca */ /* 0x000fe200000e0000 */
[----:B------:R-:W-:Y:S01]  /*2e00*/  IMAD R6, R2, R35, R6 ;  /* 0x0000002302067224 */ /* 0x000fe200078e0206 */
[----:B------:R-:W-:Y:S01]  /*2e10*/  R2UR UR12, R8 ;  /* 0x00000000080c72ca */ /* 0x000fe200000e0000 */
[C---:B------:R-:W-:Y:S01]  /*2e20*/  IMAD R0, R2.reuse, R47, R0 ;  /* 0x0000002f02007224 */ /* 0x040fe200078e0200 */
[----:B------:R-:W-:Y:S01]  /*2e30*/  MOV R47, UR23 ;  /* 0x00000017002f7c02 */ /* 0x000fe20008000f00 */
[----:B------:R-:W-:Y:S01]  /*2e40*/  IMAD R2, R2, R43, R38 ;  /* 0x0000002b02027224 */ /* 0x000fe200078e0226 */
[----:B------:R-:W-:Y:S01]  /*2e50*/  UIMAD UR23, UR11, UR21, UR20 ;  /* 0x000000150b1772a4 */ /* 0x000fe2000f8e0214 */
[----:B------:R-:W-:Y:S01]  /*2e60*/  IMAD.U32 R43, RZ, RZ, UR22 ;  /* 0x00000016ff2b7e24 */ /* 0x000fe2000f8e00ff */
[----:B------:R-:W-:Y:S01]  /*2e70*/  UIMAD UR22, UR10, UR21, UR20 ;  /* 0x000000150a1672a4 */ /* 0x000fe2000f8e0214 */
[----:B------:R-:W-:Y:S01]  /*2e80*/  R2UR UR13, R9 ;  /* 0x00000000090d72ca */ /* 0x000fe200000e0000 */
[----:B------:R-:W-:Y:S01]  /*2e90*/  UIMAD UR21, UR9, UR21, UR20 ;  /* 0x00000015091572a4 */ /* 0x000fe2000f8e0214 */
[----:B------:R-:W1:Y:S01]  /*2ea0*/  LDC R24, c[0x0][0x38c] ;  /* 0x0000e300ff187b82 */ /* 0x000e620000000800 */
[----:B------:R-:W-:Y:S01]  /*2eb0*/  UIMAD UR20, UR8, UR6, UR5 ;  /* 0x00000006081472a4 */ /* 0x000fe2000f8e0205 */
[----:B------:R-:W-:Y:S01]  /*2ec0*/  R2UR UR17, R29 ;  /* 0x000000001d1172ca */ /* 0x000fe200000e0000 */
[----:B------:R-:W-:Y:S01]  /*2ed0*/  UIMAD UR18, UR18, UR6, UR5 ;  /* 0x00000006121272a4 */ /* 0x000fe2000f8e0205 */
[----:B------:R-:W-:Y:S01]  /*2ee0*/  R2UR UR16, R27 ;  /* 0x000000001b1072ca */ /* 0x000fe200000e0000 */
[----:B------:R-:W-:Y:S01]  /*2ef0*/  UIMAD UR15, UR15, UR6, UR5 ;  /* 0x000000060f0f72a4 */ /* 0x000fe2000f8e0205 */
[----:B------:R-:W-:Y:S01]  /*2f00*/  MOV R30, UR21 ;  /* 0x00000015001e7c02 */ /* 0x000fe20008000f00 */
[----:B------:R-:W-:Y:S01]  /*2f10*/  IMAD.U32 R92, RZ, RZ, UR20 ;  /* 0x00000014ff5c7e24 */ /* 0x000fe2000f8e00ff */
[----:B------:R-:W-:Y:S01]  /*2f20*/  UIMAD UR20, UR4, UR6, UR5 ;  /* 0x00000006041472a4 */ /* 0x000fe2000f8e0205 */
[----:B------:R-:W-:Y:S01]  /*2f30*/  R2UR UR4, R2 ;  /* 0x00000000020472ca */ /* 0x000fe200000e0000 */
[----:B------:R-:W-:Y:S01]  /*2f40*/  UIMAD UR21, UR7, UR6, UR5 ;  /* 0x00000006071572a4 */ /* 0x000fe2000f8e0205 */
[----:B------:R-:W2:Y:S01]  /*2f50*/  LDC.64 R8, c[0x0][0x390] ;  /* 0x0000e400ff087b82 */ /* 0x000ea20000000a00 */
[----:B------:R-:W-:Y:S01]  /*2f60*/  R2UR UR14, R14 ;  /* 0x000000000e0e72ca */ /* 0x000fe200000e0000 */
[----:B------:R-:W-:Y:S01]  /*2f70*/  UIMAD UR13, UR13, UR6, UR5 ;  /* 0x000000060d0d72a4 */ /* 0x000fe2000f8e0205 */
[----:B------:R-:W-:Y:S01]  /*2f80*/  R2UR UR11, R7 ;  /* 0x00000000070b72ca */ /* 0x000fe200000e0000 */
[----:B------:R-:W-:Y:S01]  /*2f90*/  UIMAD UR17, UR17, UR6, UR5 ;  /* 0x00000006111172a4 */ /* 0x000fe2000f8e0205 */
[----:B------:R-:W-:Y:S01]  /*2fa0*/  R2UR UR10, R6 ;  /* 0x00000000060a72ca */ /* 0x000fe200000e0000 */
[----:B------:R-:W-:Y:S01]  /*2fb0*/  UIMAD UR16, UR16, UR6, UR5 ;  /* 0x00000006101072a4 */ /* 0x000fe2000f8e0205 */
[----:B------:R-:W-:Y:S01]  /*2fc0*/  R2UR UR9, R5 ;  /* 0x00000000050972ca */ /* 0x000fe200000e0000 */
[----:B------:R-:W-:Y:S01]  /*2fd0*/  UIMAD UR12, UR12, UR6, UR5 ;  /* 0x000000060c0c72a4 */ /* 0x000fe2000f8e0205 */
[----:B------:R-:W-:Y:S01]  /*2fe0*/  R2UR UR8, R3 ;  /* 0x00000000030872ca */ /* 0x000fe200000e0000 */
[----:B------:R-:W-:Y:S01]  /*2ff0*/  IMAD.U32 R95, RZ, RZ, UR63 ;  /* 0x0000003fff5f7e24 */ /* 0x000fe2000f8e00ff */
[----:B------:R-:W-:Y:S01]  /*3000*/  R2UR UR7, R0 ;  /* 0x00000000000772ca */ /* 0x000fe200000e0000 */
[----:B------:R-:W-:Y:S01]  /*3010*/  UIMAD UR4, UR4, UR6, UR5 ;  /* 0x00000006040472a4 */ /* 0x000fe2000f8e0205 */
[----:B------:R-:W-:Y:S01]  /*3020*/  IMAD.U32 R81, RZ, RZ, UR61 ;  /* 0x0000003dff517e24 */ /* 0x000fe2000f8e00ff */
[----:B------:R-:W-:Y:S01]  /*3030*/  UIMAD UR14, UR14, UR6, UR5 ;  /* 0x000000060e0e72a4 */ /* 0x000fe2000f8e0205 */
[----:B------:R-:W-:Y:S01]  /*3040*/  IMAD.U32 R73, RZ, RZ, UR58 ;  /* 0x0000003aff497e24 */ /* 0x000fe2000f8e00ff */
[----:B------:R-:W-:Y:S01]  /*3050*/  UIMAD UR11, UR11, UR6, UR5 ;  /* 0x000000060b0b72a4 */ /* 0x000fe2000f8e0205 */
[----:B------:R-:W-:Y:S01]  /*3060*/  IMAD.U32 R85, RZ, RZ, UR56 ;  /* 0x00000038ff557e24 */ /* 0x000fe2000f8e00ff */
[----:B------:R-:W-:Y:S01]  /*3070*/  UIMAD UR10, UR10, UR6, UR5 ;  /* 0x000000060a0a72a4 */ /* 0x000fe2000f8e0205 */
[----:B------:R-:W-:Y:S01]  /*3080*/  IMAD.U32 R29, RZ, RZ, UR4 ;  /* 0x00000004ff1d7e24 */ /* 0x000fe2000f8e00ff */
[----:B------:R-:W-:Y:S01]  /*3090*/  UIMAD UR9, UR9, UR6, UR5 ;  /* 0x00000006090972a4 */ /* 0x000fe2000f8e0205 */
[----:B------:R-:W-:Y:S01]  /*30a0*/  MOV R80, UR55 ;  /* 0x0000003700507c02 */ /* 0x000fe20008000f00 */
[----:B------:R-:W-:Y:S01]  /*30b0*/  UIMAD UR8, UR8, UR6, UR5 ;  /* 0x00000006080872a4 */ /* 0x000fe2000f8e0205 */
[----:B------:R-:W-:Y:S01]  /*30c0*/  IMAD.U32 R76, RZ, RZ, UR54 ;  /* 0x00000036ff4c7e24 */ /* 0x000fe2000f8e00ff */
[----:B------:R-:W-:Y:S01]  /*30d0*/  UIMAD UR7, UR7, UR6, UR5 ;  /* 0x00000006070772a4 */ /* 0x000fe2000f8e0205 */
[----:B------:R-:W-:Y:S01]  /*30e0*/  IMAD.U32 R69, RZ, RZ, UR53 ;  /* 0x00000035ff457e24 */ /* 0x000fe2000f8e00ff */
[----:B------:R-:W-:Y:S01]  /*30f0*/  UMOV UR4, URZ ;  /* 0x000000ff00047c82 */ /* 0x000fe20008000000 */
[----:B------:R-:W-:Y:S01]  /*3100*/  UMOV UR6, URZ ;  /* 0x000000ff00067c82 */ /* 0x000fe20008000000 */
[----:B------:R-:W-:Y:S01]  /*3110*/  UMOV UR5, URZ ;  /* 0x000000ff00057c82 */ /* 0x000fe20008000000 */
[----:B------:R-:W-:Y:S01]  /*3120*/  IMAD.U32 R65, RZ, RZ, UR52 ;  /* 0x00000034ff417e24 */ /* 0x000fe2000f8e00ff */
[----:B------:R-:W-:Y:S01]  /*3130*/  MOV R68, UR48 ;  /* 0x0000003000447c02 */ /* 0x000fe20008000f00 */
        /* <DEDUP_REMOVED lines=13> */
[----:B------:R-:W-:Y:S01]  /*3210*/  MOV R27, R99 ;  /* 0x00000063001b7202 */ /* 0x000fe20000000f00 */
[----:B------:R-:W-:Y:S01]  /*3220*/  IMAD.U32 R52, RZ, RZ, UR38 ;  /* 0x00000026ff347e24 */ /* 0x000fe2000f8e00ff */
[----:B------:R-:W-:Y:S01]  /*3230*/  MOV R100, UR6 ;  /* 0x0000000600647c02 */ /* 0x000fe20008000f00 */
[----:B------:R-:W-:Y:S01]  /*3240*/  IMAD.U32 R48, RZ, RZ, UR37 ;  /* 0x00000025ff307e24 */ /* 0x000fe2000f8e00ff */
[----:B------:R-:W-:Y:S01]  /*3250*/  MOV R87, UR19 ;  /* 0x0000001300577c02 */ /* 0x000fe20008000f00 */
[----:B------:R-:W-:Y:S01]  /*3260*/  IMAD.U32 R44, RZ, RZ, UR36 ;  /* 0x00000024ff2c7e24 */ /* 0x000fe2000f8e00ff */
[----:B------:R-:W-:Y:S01]  /*3270*/  UIADD3 UR35, UPT, UPT, UR62, 0x30, URZ ;  /* 0x000000303e237890 */ /* 0x000fe2000fffe0ff */
[----:B------:R-:W-:Y:S01]  /*3280*/  IMAD.U32 R36, RZ, RZ, UR31 ;  /* 0x0000001fff247e24 */ /* 0x000fe2000f8e00ff */
[----:B------:R-:W-:Y:S01]  /*3290*/  UIADD3 UR19, UPT, UPT, UR62, 0x38, URZ ;  /* 0x000000383e137890 */ /* 0x000fe2000fffe0ff */
[----:B------:R-:W-:-:S02]  /*32a0*/  IMAD.U32 R32, RZ, RZ, UR29 ;  /* 0x0000001dff207e24 */ /* 0x000fc4000f8e00ff */
[----:B------:R-:W-:Y:S02]  /*32b0*/  IMAD.U32 R35, RZ, RZ, UR27 ;  /* 0x0000001bff237e24 */ /* 0x000fe4000f8e00ff */
[----:B------:R-:W-:Y:S02]  /*32c0*/  IMAD.U32 R93, RZ, RZ, UR24 ;  /* 0x00000018ff5d7e24 */ /* 0x000fe4000f8e00ff */
[----:B------:R-:W-:Y:S02]  /*32d0*/  IMAD.U32 R38, RZ, RZ, UR23 ;  /* 0x00000017ff267e24 */ /* 0x000fe4000f8e00ff */
[----:B------:R-:W-:Y:S02]  /*32e0*/  IMAD.U32 R34, RZ, RZ, UR22 ;  /* 0x00000016ff227e24 */ /* 0x000fe4000f8e00ff */
[----:B------:R-:W-:Y:S02]  /*32f0*/  IMAD.U32 R88, RZ, RZ, UR21 ;  /* 0x00000015ff587e24 */ /* 0x000fe4000f8e00ff */
        /* <DEDUP_REMOVED lines=10> */
[----:B------:R-:W-:Y:S02]  /*33a0*/  IMAD.IADD R14, R10, 0x1, R25 ;  /* 0x000000010a0e7824 */ /* 0x000fe400078e0219 */
[----:B------:R-:W-:Y:S02]  /*33b0*/  IMAD.MOV.U32 R16, RZ, RZ, RZ ;  /* 0x000000ffff107224 */ /* 0x000fe400078e00ff */
[----:B------:R-:W-:-:S02]  /*33c0*/  IMAD.U32 R102, RZ, RZ, UR4 ;  /* 0x00000004ff667e24 */ /* 0x000fc4000f8e00ff */
[----:B------:R-:W-:Y:S02]  /*33d0*/  IMAD.U32 R101, RZ, RZ, UR5 ;  /* 0x00000005ff657e24 */ /* 0x000fe4000f8e00ff */
[----:B------:R-:W-:Y:S01]  /*33e0*/  IMAD.U32 R91, RZ, RZ, UR43 ;  /* 0x0000002bff5b7e24 */ /* 0x000fe2000f8e00ff */
[----:B-12---:R-:W-:-:S12]  /*33f0*/  UIADD3 UR43, UPT, UPT, UR62, 0x28, URZ ;  /* 0x000000283e2b7890 */ /* 0x006fd8000fffe0ff */
.L_x_22:
[----:B------:R-:W-:Y:S01]  /*3400*/  @!P1 IMAD.MOV.U32 R2, RZ, RZ, 0xc000 ;  /* 0x0000c000ff029424 */ /* 0x000fe200078e00ff */
[----:B------:R-:W-:Y:S02]  /*3410*/  R2UR UR5, R27 ;  /* 0x000000001b0572ca */ /* 0x000fe400000e0000 */
[----:B------:R-:W-:Y:S11]  /*3420*/  R2UR UR4, R4 ;  /* 0x00000000040472ca */ /* 0x000ff600000e0000 */
[----:B------:R-:W-:Y:S02]  /*3430*/  @!UPT UIADD3 URZ, UPT, UPT, URZ, URZ, URZ ;  /* 0x000000fffffff290 */ /* 0x000fe4000fffe0ff */
[----:B------:R-:W-:Y:S06]  /*3440*/  ULEA UR4, UR5, UR4, 0x3 ;  /* 0x0000000405047291 */ /* 0x000fec000f8e18ff */
[----:B------:R-:W-:Y:S01]  /*3450*/  IMAD.U32 R96, RZ, RZ, UR4 ;  /* 0x00000004ff607e24 */ /* 0x000fe2000f8e00ff */
[----:B----4-:R-:W-:Y:S06]  /*3460*/  @P4 BRA `(.L_x_18) ;  /* 0x0000000000104947 */ /* 0x010fec0003800000 */
[----:B------:R-:W-:Y:S02]  /*3470*/  R2UR UR4, R96 ;  /* 0x00000000600472ca */ /* 0x000fe400000e0000 */
[----:B------:R-:W-:Y:S11]  /*3480*/  SHF.L.U32 R3, R18, 0x1f, RZ ;  /* 0x0000001f12037819 */ /* 0x000ff600000006ff */
[----:B------:R-:W1:Y:S02]  /*3490*/  SYNCS.PHASECHK.TRANS64.TRYWAIT P0, [UR4+0x20], R3 ;  /* 0x00002003ff0075a7 */ /* 0x000e640008001104 */
[----:B-1----:R-:W-:Y:S05]  /*34a0*/  @!P0 BRA `(.L_x_19) ;  /* 0x000000c400708947 */ /* 0x002fea0003800000 */
.L_x_18:
[----:B------:R-:W-:Y:S01]  /*34b0*/  R2UR UR4, R96 ;  /* 0x00000000600472ca */ /* 0x000fe200000e0000 */
[----:B------:R-:W-:Y:S11]  /*34c0*/  BSSY.RECONVERGENT B0, `(.L_x_20) ;  /* 0x0000005000007945 */ /* 0x000ff60003800200 */
[----:B------:R-:W-:Y:S01]  /*34d0*/  @!UPT UIADD3 URZ, UPT, UPT, URZ, URZ, URZ ;  /* 0x000000fffffff290 */ /* 0x000fe2000fffe0ff */
[----:B------:R2:W-:Y:S01]  /*34e0*/  @!P1 SYNCS.ARRIVE.TRANS64 RZ, [UR4], R2 ;  /* 0x00000002ffff99a7 */ /* 0x0005e20008000004 */
[----:B------:R-:W-:Y:S05]  /*34f0*/  @P2 BRA `(.L_x_21) ;  /* 0x0000000000042947 */ /* 0x000fea0003800000 */
[----:B------:R-:W-:Y:S05]  /*3500*/  BPT.TRAP 0x1 ;  /* 0x000000040000795c */ /* 0x000fea0000300000 */
.L_x_21:
[----:B------:R-:W-:Y:S05]  /*3510*/  BSYNC.RECONVERGENT B0 ;  /* 0x0000000000007941 */ /* 0x000fea0003800200 */
.L_x_20:
[----:B------:R-:W-:Y:S02]  /*3520*/  ELECT P0, URZ, PT ;  /* 0x0000000000ff782f */ /* 0x000fe40003800000 */
[----:B------:R-:W-:Y:S01]  /*3530*/  R2UR UR52, R100 ;  /* 0x00000000643472ca */ /* 0x000fe200000e0000 */
[----:B------:R-:W-:Y:S01]  /*3540*/  VIADD R25, R25, 0x1 ;  /* 0x0000000119197836 */ /* 0x000fe20000000000 */
[----:B------:R-:W-:Y:S02]  /*3550*/  R2UR UR53, R101 ;  /* 0x00000000653572ca */ /* 0x000fe400000e0000 */
[----:B------:R-:W-:Y:S02]  /*3560*/  R2UR UR54, R102 ;  /* 0x00000000663672ca */ /* 0x000fe400000e0000 */
[----:B------:R-:W-:Y:S02]  /*3570*/  R2UR UR25, R96 ;  /* 0x00000000601972ca */ /* 0x000fe400000e0000 */
[----:B------:R-:W-:Y:S02]  /*3580*/  R2UR UR27, R94 ;  /* 0x000000005e1b72ca */ /* 0x000fe400000e0000 */
[----:B------:R-:W-:Y:S01]  /*3590*/  R2UR UR28, R93 ;  /* 0x000000005d1c72ca */ /* 0x000fe200000e0000 */
[----:B------:R-:W3:Y:S01]  /*35a0*/  @P0 LDC R5, c[0x0][0x4cc] ;  /* 0x00013300ff050b82 */ /* 0x000ee20000000800 */
[----:B------:R-:W-:Y:S01]  /*35b0*/  @P0 IADD3 R99, P4, PT, R22, 0x80, RZ ;  /* 0x0000008016630810 */ /* 0x000fe20007f9e0ff */
[----:B------:R-:W-:Y:S01]  /*35c0*/  @P0 IMAD R106, R27, 0x8000, R4 ;  /* 0x000080001b6a0824 */ /* 0x000fe200078e0204 */
[----:B------:R-:W-:Y:S01]  /*35d0*/  R2UR UR29, R92 ;  /* 0x000000005c1d72ca */ /* 0x000fe200000e0000 */
[----:B------:R-:W-:Y:S01]  /*35e0*/  @P0 IMAD.SHL.U32 R105, R16, 0x40, RZ ;  /* 0x0000004010690824 */ /* 0x000fe200078e00ff */
[----:B------:R-:W-:Y:S01]  /*35f0*/  @P0 R2UR UR4, R99 ;  /* 0x00000000630402ca */ /* 0x000fe200000e0000 */
[----:B------:R-:W-:Y:S01]  /*3600*/  @P0 IMAD.X R99, RZ, RZ, R23, P4 ;  /* 0x000000ffff630224 */ /* 0x000fe200020e0617 */
[----:B------:R-:W-:Y:S01]  /*3610*/  R2UR UR30, R95 ;  /* 0x000000005f1e72ca */ /* 0x000fe200000e0000 */
[----:B-12---:R-:W3:Y:S01]  /*3620*/  @P0 LDC.64 R2, c[0x0][0x4f8] ;  /* 0x00013e00ff020b82 */ /* 0x006ee20000000a00 */
[----:B------:R-:W-:Y:S01]  /*3630*/  @P0 R2UR UR26, R105 ;  /* 0x00000000691a02ca */ /* 0x000fe200000e0000 */
[----:B------:R-:W-:Y:S01]  /*3640*/  UMOV UR10, UR27 ;  /* 0x0000001b000a7c82 */ /* 0x000fe20008000000 */
[----:B------:R-:W-:Y:S01]  /*3650*/  MOV.SPILL R98, UR67 ;  /* 0x0000004300627c02 */ /* 0x000fe20009000f00 */
[----:B------:R-:W-:Y:S01]  /*3660*/  UMOV UR9, UR28 ;  /* 0x0000001c00097c82 */ /* 0x000fe20008000000 */
[----:B------:R-:W-:Y:S01]  /*3670*/  R2UR UR67, R90 ;  /* 0x000000005a4372ca */ /* 0x000fe200000e0000 */
[----:B------:R-:W-:Y:S01]  /*3680*/  UMOV UR39, UR25 ;  /* 0x0000001900277c82 */ /* 0x000fe20008000000 */
[----:B------:R-:W-:Y:S01]  /*3690*/  R2UR UR68, R89 ;  /* 0x00000000594472ca */ /* 0x000fe200000e0000 */
[----:B------:R-:W1:Y:S01]  /*36a0*/  @P0 LDC.64 R6, c[0x0][0x4d0] ;  /* 0x00013400ff060b82 */ /* 0x000e620000000a00 */
[----:B------:R-:W-:Y:S01]  /*36b0*/  R2UR UR69, R88 ;  /* 0x00000000584572ca */ /* 0x000fe200000e0000 */
[----:B------:R-:W-:Y:S01]  /*36c0*/  IMAD.U32 R102, RZ, RZ, UR4 ;  /* 0x00000004ff667e24 */ /* 0x000fe2000f8e00ff */
[----:B------:R-:W-:Y:S01]  /*36d0*/  @P0 R2UR UR4, R99 ;  /* 0x00000000630402ca */ /* 0x000fe200000e0000 */
[----:B------:R-:W-:Y:S01]  /*36e0*/  UMOV UR8, UR29 ;  /* 0x0000001d00087c82 */ /* 0x000fe20008000000 */
[----:B------:R-:W-:Y:S01]  /*36f0*/  R2UR UR70, R91 ;  /* 0x000000005b4672ca */ /* 0x000fe200000e0000 */
[----:B------:R-:W-:Y:S01]  /*3700*/  UMOV UR16, UR26 ;  /* 0x0000001a00107c82 */ /* 0x000fe20008000000 */
[----:B------:R-:W-:Y:S01]  /*3710*/  @P0 R2UR UR6, R102 ;  /* 0x00000000660602ca */ /* 0x000fe200000e0000 */
[----:B------:R-:W2:Y:S01]  /*3720*/  @P0 LDC R0, c[0x0][0x500] ;  /* 0x00014000ff000b82 */ /* 0x000ea20000000800 */
[----:B------:R-:W-:Y:S01]  /*3730*/  UMOV UR5, UR30 ;  /* 0x0000001e00057c82 */ /* 0x000fe20008000000 */
[----:B------:R-:W-:Y:S01]  /*3740*/  UMOV UR65, UR39 ;  /* 0x0000002700417c82 */ /* 0x000fe20008000000 */
[----:B------:R-:W-:Y:S01]  /*3750*/  UMOV UR66, UR16 ;  /* 0x0000001000427c82 */ /* 0x000fe20008000000 */
[----:B------:R-:W-:Y:S01]  /*3760*/  UMOV UR11, UR67 ;  /* 0x00000043000b7c82 */ /* 0x000fe20008000000 */
[----:B------:R-:W-:Y:S01]  /*3770*/  UMOV UR12, UR68 ;  /* 0x00000044000c7c82 */ /* 0x000fe20008000000 */
[----:B------:R-:W-:Y:S01]  /*3780*/  MOV.SPILL R97, UR59 ;  /* 0x0000003b00617c02 */ /* 0x000fe20009000f00 */
[----:B------:R-:W-:Y:S01]  /*3790*/  UMOV UR57, UR39 ;  /* 0x0000002700397c82 */ /* 0x000fe20008000000 */
[----:B------:R-:W-:Y:S01]  /*37a0*/  IMAD.U32 R103, RZ, RZ, UR4 ;  /* 0x00000004ff677e24 */ /* 0x000fe2000f8e00ff */
[----:B------:R-:W-:Y:S01]  /*37b0*/  R2UR UR59, R85 ;  /* 0x00000000553b72ca */ /* 0x000fe200000e0000 */
[----:B------:R-:W-:Y:S01]  /*37c0*/  UMOV UR58, UR16 ;  /* 0x00000010003a7c82 */ /* 0x000fe20008000000 */
[----:B------:R-:W-:Y:S01]  /*37d0*/  R2UR UR60, R83 ;  /* 0x00000000533c72ca */ /* 0x000fe200000e0000 */
[----:B------:R-:W-:Y:S01]  /*37e0*/  UMOV UR41, UR39 ;  /* 0x0000002700297c82 */ /* 0x000fe20008000000 */
[----:B------:R-:W-:Y:S01]  /*37f0*/  @P0 R2UR UR7, R103 ;  /* 0x00000000670702ca */ /* 0x000fe200000e0000 */
[----:B------:R-:W-:Y:S01]  /*3800*/  UMOV UR42, UR16 ;  /* 0x00000010002a7c82 */ /* 0x000fe20008000000 */
[----:B------:R-:W-:Y:S01]  /*3810*/  R2UR UR61, R82 ;  /* 0x00000000523d72ca */ /* 0x000fe200000e0000 */
[----:B------:R-:W-:Y:S01]  /*3820*/  UMOV UR49, UR39 ;  /* 0x0000002700317c82 */ /* 0x000fe20008000000 */
[----:B------:R-:W-:Y:S01]  /*3830*/  R2UR UR62, R87 ;  /* 0x00000000573e72ca */ /* 0x000fe200000e0000 */
[----:B------:R-:W-:Y:S01]  /*3840*/  UMOV UR50, UR16 ;  /* 0x0000001000327c82 */ /* 0x000fe20008000000 */
[----:B------:R-:W-:Y:S01]  /*3850*/  MOV.SPILL R100, UR43 ;  /* 0x0000002b00647c02 */ /* 0x000fe20009000f00 */
[----:B------:R-:W-:Y:S01]  /*3860*/  UMOV UR33, UR39 ;  /* 0x0000002700217c82 */ /* 0x000fe20008000000 */
[----:B------:R-:W-:Y:S01]  /*3870*/  R2UR UR43, R80 ;  /* 0x00000000502b72ca */ /* 0x000fe200000e0000 */
[----:B------:R-:W-:Y:S01]  /*3880*/  UMOV UR34, UR16 ;  /* 0x0000001000227c82 */ /* 0x000fe20008000000 */
[----:B------:R-:W-:Y:S01]  /*3890*/  R2UR UR44, R79 ;  /* 0x000000004f2c72ca */ /* 0x000fe200000e0000 */
[----:B---3--:R-:W-:Y:S01]  /*38a0*/  @P0 IMAD R2, R5, UR52, R2 ;  /* 0x0000003405020c24 */ /* 0x008fe2000f8e0202 */
[----:B------:R-:W-:Y:S01]  /*38b0*/  R2UR UR45, R78 ;  /* 0x000000004e2d72ca */ /* 0x000fe200000e0000 */
[----:B-1----:R-:W-:Y:S01]  /*38c0*/  @P0 IMAD R3, R6, UR53, R3 ;  /* 0x0000003506030c24 */ /* 0x002fe2000f8e0203 */
[----:B------:R-:W-:Y:S01]  /*38d0*/  R2UR UR46, R81 ;  /* 0x00000000512e72ca */ /* 0x000fe200000e0000 */
[----:B--2---:R-:W-:Y:S01]  /*38e0*/  @P0 IMAD R0, R7, UR54, R0 ;  /* 0x0000003607000c24 */ /* 0x004fe2000f8e0200 */
[----:B------:R-:W-:Y:S01]  /*38f0*/  UMOV UR18, UR16 ;  /* 0x0000001000127c82 */ /* 0x000fe20008000000 */
[----:B------:R-:W-:Y:S01]  /*3900*/  @P0 IMAD.U32 R99, R3, 0x20, R2 ;  /* 0x0000002003630824 */ /* 0x000fe200078e0002 */
[----:B------:R-:W-:Y:S01]  /*3910*/  UMOV UR17, UR39 ;  /* 0x0000002700117c82 */ /* 0x000fe20008000000 */
[----:B------:R-:W-:Y:S01]  /*3920*/  MOV.SPILL R96, UR51 ;  /* 0x0000003300607c02 */ /* 0x000fe20009000f00 */
[----:B------:R-:W-:Y:S01]  /*3930*/  UMOV UR31, UR52 ;  /* 0x00000034001f7c82 */ /* 0x000fe20008000000 */
[----:B------:R-:W-:Y:S01]  /*3940*/  @P0 IMAD.U32 R99, R0, 0x400, R99 ;  /* 0x0000040000630824 */ /* 0x000fe200078e0063 */
[----:B------:R-:W-:Y:S01]  /*3950*/  R2UR UR51, R21 ;  /* 0x00000000153372ca */ /* 0x000fe200000e0000 */
[----:B------:R-:W-:Y:S01]  /*3960*/  UMOV UR36, UR31 ;  /* 0x0000001f00247c82 */ /* 0x000fe20008000000 */
[----:B------:R-:W-:Y:S01]  /*3970*/  UMOV UR20, UR31 ;  /* 0x0000001f00147c82 */ /* 0x000fe20008000000 */
[----:B------:R-:W-:Y:S01]  /*3980*/  UMOV UR23, UR53 ;  /* 0x0000003500177c82 */ /* 0x000fe20008000000 */
[----:B------:R-:W-:Y:S01]  /*3990*/  @P0 R2UR UR4, R99 ;  /* 0x00000000630402ca */ /* 0x000fe200000e0000 */
[----:B------:R-:W-:Y:S01]  /*39a0*/  VIADD R99, R27, 0x1 ;  /* 0x000000011b637836 */ /* 0x000fe20000000000 */
[----:B------:R-:W-:Y:S01]  /*39b0*/  UMOV UR37, UR23 ;  /* 0x0000001700257c82 */ /* 0x000fe20008000000 */
[----:B------:R-:W-:Y:S03]  /*39c0*/  UMOV UR21, UR23 ;  /* 0x0000001700157c82 */ /* 0x000fe60008000000 */
[C---:B------:R-:W-:Y:S04]  /*39d0*/  ISETP.NE.AND P4, PT, R99.reuse, 0x4, PT ;  /* 0x000000046300780c */ /* 0x040fe80003f85270 */
[----:B------:R-:W-:Y:S02]  /*39e0*/  SEL R101, RZ, 0x1, P4 ;  /* 0x00000001ff657807 */ /* 0x000fe40002000000 */
[----:B------:R-:W-:Y:S01]  /*39f0*/  SEL R99, R99, RZ, P4 ;  /* 0x000000ff63637207 */ /* 0x000fe20002000000 */
[----:B------:R-:W-:Y:S01]  /*3a00*/  IMAD.U32 R104, RZ, RZ, UR4 ;  /* 0x00000004ff687e24 */ /* 0x000fe2000f8e00ff */
[----:B------:R-:W-:Y:S01]  /*3a10*/  LOP3.LUT R18, R18, R101, RZ, 0x3c, !PT ;  /* 0x0000006512127212 */ /* 0x000fe200078e3cff */
[----:B------:R-:W-:Y:S02]  /*3a20*/  @P0 VIADD R101, R106, 0x8400 ;  /* 0x000084006a650836 */ /* 0x000fe40000000000 */
[--C-:B------:R-:W-:Y:S01]  /*3a30*/  IMAD R108, R99, 0x8, R4.reuse ;  /* 0x00000008636c7824 */ /* 0x100fe200078e0204 */
[----:B------:R-:W-:Y:S02]  /*3a40*/  @P0 PRMT R104, R104, 0x5410, RZ ;  /* 0x0000541068680816 */ /* 0x000fe400000000ff */
[----:B------:R-:W-:Y:S01]  /*3a50*/  @P0 R2UR UR24, R101 ;  /* 0x00000000651802ca */ /* 0x000fe200000e0000 */
[----:B------:R-:W-:Y:S01]  /*3a60*/  @P0 VIADD R101, R106, 0x8800 ;  /* 0x000088006a650836 */ /* 0x000fe20000000000 */
[----:B------:R-:W-:Y:S02]  /*3a70*/  @P0 R2UR UR4, R104 ;  /* 0x00000000680402ca */ /* 0x000fe400000e0000 */
[----:B------:R-:W-:Y:S04]  /*3a80*/  SHF.L.U32 R107, R18, 0x1f, RZ ;  /* 0x0000001f126b7819 */ /* 0x000fe800000006ff */
[----:B------:R1:W2:Y:S07]  /*3a90*/  SYNCS.PHASECHK.TRANS64.TRYWAIT P4, [R108+URZ+0x20], R107 ;  /* 0x0000206b6c0075a7 */ /* 0x0002ae00080811ff */
[----:B------:R3:W-:Y:S02]  /*3aa0*/  UTMALDG.5D.IM2COL [UR24], [UR6], UR4 ;  /* 0x00000018060073b4 */ /* 0x0007e40008060004 */
[----:B---3--:R-:W-:Y:S01]  /*3ab0*/  @P0 R2UR UR24, R101 ;  /* 0x00000000651802ca */ /* 0x008fe200000e0000 */
[C---:B------:R-:W-:Y:S01]  /*3ac0*/  @P0 VIADD R101, R106.reuse, 0x8c00 ;  /* 0x00008c006a650836 */ /* 0x040fe20000000000 */
[----:B------:R-:W-:Y:S01]  /*3ad0*/  UIADD3 UR26, UPT, UPT, UR16, 0x20, URZ ;  /* 0x00000020101a7890 */ /* 0x000fe2000fffe0ff */
[----:B------:R-:W-:Y:S01]  /*3ae0*/  UMOV UR25, UR39 ;  /* 0x0000002700197c82 */ /* 0x000fe20008000000 */
[----:B------:R-:W-:Y:S02]  /*3af0*/  UMOV UR27, UR10 ;  /* 0x0000000a001b7c82 */ /* 0x000fe40008000000 */
[----:B------:R-:W-:Y:S01]  /*3b00*/  @P0 R2UR UR64, R101 ;  /* 0x00000000654002ca */ /* 0x000fe200000e0000 */
[----:B------:R-:W-:Y:S01]  /*3b10*/  UMOV UR28, UR9 ;  /* 0x00000009001c7c82 */ /* 0x000fe20008000000 */
[----:B------:R-:W-:Y:S01]  /*3b20*/  UMOV UR29, UR8 ;  /* 0x00000008001d7c82 */ /* 0x000fe20008000000 */
[----:B------:R-:W-:Y:S01]  /*3b30*/  UMOV UR30, UR5 ;  /* 0x00000005001e7c82 */ /* 0x000fe20008000000 */
[C---:B------:R-:W-:Y:S01]  /*3b40*/  @P0 VIADD R101, R106.reuse, 0x9000 ;  /* 0x000090006a650836 */ /* 0x040fe20000000000 */
[----:B------:R-:W-:Y:S01]  /*3b50*/  UMOV UR9, UR39 ;  /* 0x0000002700097c82 */ /* 0x000fe20008000000 */
[----:B------:R-:W-:Y:S01]  /*3b60*/  UMOV UR10, UR69 ;  /* 0x00000045000a7c82 */ /* 0x000fe20008000000 */
[----:B------:R3:W-:Y:S01]  /*3b70*/  UTMALDG.5D.IM2COL [UR24], [UR6], UR4 ;  /* 0x00000018060073b4 */ /* 0x0007e20008060004 */
[----:B------:R-:W-:Y:S01]  /*3b80*/  UMOV UR13, UR10 ;  /* 0x0000000a000d7c82 */ /* 0x000fe20008000000 */
[----:B------:R-:W-:Y:S01]  /*3b90*/  @P0 R2UR UR8, R101 ;  /* 0x00000000650802ca */ /* 0x000fe200000e0000 */
[----:B------:R-:W-:Y:S01]  /*3ba0*/  UMOV UR10, UR26 ;  /* 0x0000001a000a7c82 */ /* 0x000fe20008000000 */
[----:B------:R-:W-:Y:S01]  /*3bb0*/  UMOV UR5, UR70 ;  /* 0x0000004600057c82 */ /* 0x000fe20008000000 */
[C---:B------:R-:W-:Y:S01]  /*3bc0*/  @P0 VIADD R101, R106.reuse, 0x9400 ;  /* 0x000094006a650836 */ /* 0x040fe20000000000 */
[----:B------:R-:W-:Y:S01]  /*3bd0*/  UMOV UR14, UR5 ;  /* 0x00000005000e7c82 */ /* 0x000fe20008000000 */
[----:B------:R-:W-:Y:S01]  /*3be0*/  UMOV UR5, UR62 ;  /* 0x0000003e00057c82 */ /* 0x000fe20008000000 */
[----:B------:R4:W-:Y:S02]  /*3bf0*/  UTMALDG.5D.IM2COL [UR64], [UR6], UR4 ;  /* 0x00000040060073b4 */ /* 0x0009e40008060004 */
[----:B------:R-:W-:Y:S01]  /*3c00*/  @P0 R2UR UR56, R101 ;  /* 0x00000000653802ca */ /* 0x000fe200000e0000 */
[C---:B------:R-:W-:Y:S04]  /*3c10*/  @P0 VIADD R101, R106.reuse, 0x9800 ;  /* 0x000098006a650836 */ /* 0x040fe80000000000 */
[----:B------:R5:W-:Y:S08]  /*3c20*/  UTMALDG.5D.IM2COL [UR8], [UR6], UR4 ;  /* 0x00000008060073b4 */ /* 0x000bf00008060004 */
[----:B------:R1:W-:Y:S01]  /*3c30*/  UTMALDG.5D.IM2COL [UR56], [UR6], UR4 ;  /* 0x00000038060073b4 */ /* 0x0003e20008060004 */
[----:B---3--:R-:W-:Y:S01]  /*3c40*/  @P0 R2UR UR24, R101 ;  /* 0x00000000651802ca */ /* 0x008fe200000e0000 */
[C---:B------:R-:W-:Y:S01]  /*3c50*/  @P0 VIADD R101, R106.reuse, 0x9c00 ;  /* 0x00009c006a650836 */ /* 0x040fe20000000000 */
[----:B------:R-:W-:Y:S01]  /*3c60*/  UMOV UR30, UR5 ;  /* 0x00000005001e7c82 */ /* 0x000fe20008000000 */
[----:B------:R-:W-:Y:S03]  /*3c70*/  UMOV UR5, UR46 ;  /* 0x0000002e00057c82 */ /* 0x000fe60008000000 */
[----:B------:R-:W-:Y:S01]  /*3c80*/  @P0 R2UR UR40, R101 ;  /* 0x00000000652802ca */ /* 0x000fe200000e0000 */
[----:B------:R-:W-:Y:S01]  /*3c90*/  @P0 VIADD R101, R106, 0xa000 ;  /* 0x0000a0006a650836 */ /* 0x000fe20000000000 */
[----:B----4-:R-:W-:Y:S02]  /*3ca0*/  R2UR UR67, R76 ;  /* 0x000000004c4372ca */ /* 0x010fe400000e0000 */
[----:B------:R-:W-:Y:S02]  /*3cb0*/  R2UR UR68, R75 ;  /* 0x000000004b4472ca */ /* 0x000fe400000e0000 */
[----:B------:R-:W-:Y:S02]  /*3cc0*/  R2UR UR69, R74 ;  /* 0x000000004a4572ca */ /* 0x000fe400000e0000 */
[----:B------:R-:W-:Y:S01]  /*3cd0*/  R2UR UR70, R77 ;  /* 0x000000004d4672ca */ /* 0x000fe200000e0000 */
[----:B-----5:R-:W-:Y:S01]  /*3ce0*/  UMOV UR10, UR59 ;  /* 0x0000003b000a7c82 */ /* 0x020fe20008000000 */
[----:B------:R-:W-:Y:S01]  /*3cf0*/  UMOV UR9, UR60 ;  /* 0x0000003c00097c82 */ /* 0x000fe20008000000 */
[----:B------:R-:W-:Y:S01]  /*3d00*/  UMOV UR8, UR61 ;  /* 0x0000003d00087c82 */ /* 0x000fe20008000000 */
[----:B------:R-:W-:Y:S01]  /*3d10*/  UMOV UR27, UR10 ;  /* 0x0000000a001b7c82 */ /* 0x000fe20008000000 */
[----:B------:R-:W-:Y:S01]  /*3d20*/  UMOV UR28, UR9 ;  /* 0x00000009001c7c82 */ /* 0x000fe20008000000 */
[----:B------:R-:W-:Y:S01]  /*3d30*/  UMOV UR29, UR8 ;  /* 0x00000008001d7c82 */ /* 0x000fe20008000000 */
[----:B------:R-:W-:Y:S01]  /*3d40*/  @P0 R2UR UR8, R101 ;  /* 0x00000000650802ca */ /* 0x000fe200000e0000 */
[----:B------:R3:W-:Y:S01]  /*3d50*/  UTMALDG.5D.IM2COL [UR24], [UR6], UR4 ;  /* 0x00000018060073b4 */ /* 0x0007e20008060004 */
[----:B------:R-:W-:Y:S01]  /*3d60*/  UMOV UR11, UR43 ;  /* 0x0000002b000b7c82 */ /* 0x000fe20008000000 */
[----:B------:R-:W-:Y:S01]  /*3d70*/  UMOV UR12, UR44 ;  /* 0x0000002c000c7c82 */ /* 0x000fe20008000000 */
[----:B------:R-:W-:Y:S01]  /*3d80*/  UMOV UR9, UR39 ;  /* 0x0000002700097c82 */ /* 0x000fe20008000000 */
[----:B------:R-:W-:Y:S01]  /*3d90*/  UMOV UR14, UR5 ;  /* 0x00000005000e7c82 */ /* 0x000fe20008000000 */
[----:B-1----:R-:W-:Y:S01]  /*3da0*/  R2UR UR59, R72 ;  /* 0x00000000483b72ca */ /* 0x002fe200000e0000 */
[----:B------:R-:W-:Y:S01]  /*3db0*/  UMOV UR10, UR45 ;  /* 0x0000002d000a7c82 */ /* 0x000fe20008000000 */
[----:B------:R-:W-:Y:S01]  /*3dc0*/  R2UR UR60, R71 ;  /* 0x00000000473c72ca */ /* 0x000fe200000e0000 */
[----:B------:R1:W-:Y:S01]  /*3dd0*/  UTMALDG.5D.IM2COL [UR40], [UR6], UR4 ;  /* 0x00000028060073b4 */ /* 0x0003e20008060004 */
[----:B------:R-:W-:Y:S01]  /*3de0*/  UMOV UR13, UR10 ;  /* 0x0000000a000d7c82 */ /* 0x000fe20008000000 */
[----:B------:R-:W-:Y:S01]  /*3df0*/  UMOV UR10, UR26 ;  /* 0x0000001a000a7c82 */ /* 0x000fe20008000000 */
[----:B------:R-:W-:Y:S01]  /*3e00*/  R2UR UR61, R70 ;  /* 0x00000000463d72ca */ /* 0x000fe200000e0000 */
[C---:B------:R-:W-:Y:S01]  /*3e10*/  @P0 VIADD R101, R106.reuse, 0xa400 ;  /* 0x0000a4006a650836 */ /* 0x040fe20000000000 */
[----:B------:R-:W-:Y:S01]  /*3e20*/  R2UR UR62, R73 ;  /* 0x00000000493e72ca */ /* 0x000fe200000e0000 */
[----:B------:R-:W-:Y:S01]  /*3e30*/  UMOV UR5, UR70 ;  /* 0x0000004600057c82 */ /* 0x000fe20008000000 */
[----:B------:R4:W-:Y:S02]  /*3e40*/  UTMALDG.5D.IM2COL [UR8], [UR6], UR4 ;  /* 0x00000008060073b4 */ /* 0x0009e40008060004 */
[----:B------:R-:W-:Y:S01]  /*3e50*/  @P0 R2UR UR64, R101 ;  /* 0x00000000654002ca */ /* 0x000fe200000e0000 */
[C---:B------:R-:W-:Y:S11]  /*3e60*/  @P0 VIADD R101, R106.reuse, 0xa800 ;  /* 0x0000a8006a650836 */ /* 0x040ff60000000000 */
[----:B------:R-:W-:Y:S01]  /*3e70*/  @!UPT UIADD3 URZ, UPT, UPT, URZ, URZ, URZ ;  /* 0x000000fffffff290 */ /* 0x000fe2000fffe0ff */
[----:B------:R5:W-:Y:S01]  /*3e80*/  UTMALDG.5D.IM2COL [UR64], [UR6], UR4 ;  /* 0x00000040060073b4 */ /* 0x000be20008060004 */
[----:B---3--:R-:W-:Y:S01]  /*3e90*/  @P0 R2UR UR24, R101 ;  /* 0x00000000651802ca */ /* 0x008fe200000e0000 */
[C---:B------:R-:W-:Y:S01]  /*3ea0*/  @P0 VIADD R101, R106.reuse, 0xac00 ;  /* 0x0000ac006a650836 */ /* 0x040fe20000000000 */
[----:B------:R-:W-:Y:S01]  /*3eb0*/  UMOV UR30, UR5 ;  /* 0x00000005001e7c82 */ /* 0x000fe20008000000 */
[----:B------:R-:W-:Y:S03]  /*3ec0*/  UMOV UR5, UR62 ;  /* 0x0000003e00057c82 */ /* 0x000fe60008000000 */
[----:B------:R-:W-:Y:S01]  /*3ed0*/  @P0 R2UR UR56, R101 ;  /* 0x00000000653802ca */ /* 0x000fe200000e0000 */
[----:B------:R-:W-:Y:S01]  /*3ee0*/  @P0 VIADD R101, R106, 0xb000 ;  /* 0x0000b0006a650836 */ /* 0x000fe20000000000 */
[----:B-1----:R-:W-:Y:S02]  /*3ef0*/  R2UR UR43, R68 ;  /* 0x00000000442b72ca */ /* 0x002fe400000e0000 */
[----:B------:R-:W-:Y:S02]  /*3f00*/  R2UR UR44, R67 ;  /* 0x00000000432c72ca */ /* 0x000fe400000e0000 */
[----:B------:R-:W-:Y:S02]  /*3f10*/  R2UR UR45, R66 ;  /* 0x00000000422d72ca */ /* 0x000fe400000e0000 */
[----:B------:R-:W-:Y:S01]  /*3f20*/  R2UR UR46, R69 ;  /* 0x00000000452e72ca */ /* 0x000fe200000e0000 */
[----:B----4-:R-:W-:Y:S01]  /*3f30*/  UMOV UR10, UR67 ;  /* 0x00000043000a7c82 */ /* 0x010fe20008000000 */
        /* <DEDUP_REMOVED lines=11> */
[----:B------:R-:W-:Y:S01]  /*3ff0*/  UMOV UR10, UR61 ;  /* 0x0000003d000a7c82 */ /* 0x000fe20008000000 */
[----:B------:R-:W-:Y:S01]  /*4000*/  @P0 VIADD R101, R106, 0xb400 ;  /* 0x0000b4006a650836 */ /* 0x000fe20000000000 */
[----:B------:R-:W-:Y:S01]  /*4010*/  UMOV UR13, UR10 ;  /* 0x0000000a000d7c82 */ /* 0x000fe20008000000 */
[----:B------:R3:W-:Y:S01]  /*4020*/  UTMALDG.5D.IM2COL [UR56], [UR6], UR4 ;  /* 0x00000038060073b4 */ /* 0x0007e20008060004 */
[----:B------:R-:W-:Y:S01]  /*4030*/  UMOV UR10, UR26 ;  /* 0x0000001a000a7c82 */ /* 0x000fe20008000000 */
[----:B-----5:R-:W-:Y:S01]  /*4040*/  R2UR UR67, R64 ;  /* 0x00000000404372ca */ /* 0x020fe200000e0000 */
[----:B------:R-:W-:Y:S01]  /*4050*/  UMOV UR5, UR46 ;  /* 0x0000002e00057c82 */ /* 0x000fe20008000000 */
[----:B------:R-:W-:Y:S01]  /*4060*/  @P0 R2UR UR40, R101 ;  /* 0x00000000652802ca */ /* 0x000fe200000e0000 */
[----:B------:R-:W-:Y:S01]  /*4070*/  @P0 VIADD R101, R106, 0xb800 ;  /* 0x0000b8006a650836 */ /* 0x000fe20000000000 */
[----:B------:R-:W-:Y:S01]  /*4080*/  R2UR UR68, R63 ;  /* 0x000000003f4472ca */ /* 0x000fe200000e0000 */
[----:B------:R4:W-:Y:S01]  /*4090*/  UTMALDG.5D.IM2COL [UR8], [UR6], UR4 ;  /* 0x00000008060073b4 */ /* 0x0009e20008060004 */
[----:B------:R-:W-:Y:S02]  /*40a0*/  R2UR UR69, R62 ;  /* 0x000000003e4572ca */ /* 0x000fe400000e0000 */
[----:B------:R-:W-:Y:S07]  /*40b0*/  R2UR UR70, R65 ;  /* 0x00000000414672ca */ /* 0x000fee00000e0000 */
[----:B------:R5:W-:Y:S01]  /*40c0*/  UTMALDG.5D.IM2COL [UR40], [UR6], UR4 ;  /* 0x00000028060073b4 */ /* 0x000be20008060004 */
[----:B-1----:R-:W-:Y:S01]  /*40d0*/  @P0 R2UR UR24, R101 ;  /* 0x00000000651802ca */ /* 0x002fe200000e0000 */
[C---:B------:R-:W-:Y:S01]  /*40e0*/  @P0 VIADD R101, R106.reuse, 0xbc00 ;  /* 0x0000bc006a650836 */ /* 0x040fe20000000000 */
[----:B------:R-:W-:Y:S03]  /*40f0*/  UMOV UR30, UR5 ;  /* 0x00000005001e7c82 */ /* 0x000fe60008000000 */
[----:B------:R-:W-:Y:S01]  /*4100*/  UMOV UR5, UR70 ;  /* 0x0000004600057c82 */ /* 0x000fe20008000000 */
[----:B------:R-:W-:Y:S01]  /*4110*/  @P0 R2UR UR64, R101 ;  /* 0x00000000654002ca */ /* 0x000fe200000e0000 */
[----:B------:R-:W-:Y:S01]  /*4120*/  @P0 VIADD R101, R106, 0xc000 ;  /* 0x0000c0006a650836 */ /* 0x000fe20000000000 */
[----:B---3--:R-:W-:Y:S02]  /*4130*/  R2UR UR59, R60 ;  /* 0x000000003c3b72ca */ /* 0x008fe400000e0000 */
        /* <DEDUP_REMOVED lines=15> */
[----:B-----5:R-:W-:Y:S01]  /*4230*/  R2UR UR43, R56 ;  /* 0x00000000382b72ca */ /* 0x020fe200000e0000 */
        /* <DEDUP_REMOVED lines=14> */
[----:B-1----:R-:W-:Y:S01]  /*4320*/  @P0 R2UR UR24, R101 ;  /* 0x00000000651802ca */ /* 0x002fe200000e0000 */
[C---:B------:R-:W-:Y:S01]  /*4330*/  @P0 VIADD R101, R106.reuse, 0xcc00 ;  /* 0x0000cc006a650836 */ /* 0x040fe20000000000 */
[----:B------:R-:W-:Y:S01]  /*4340*/  UMOV UR30, UR5 ;  /* 0x00000005001e7c82 */ /* 0x000fe20008000000 */
[----:B------:R-:W-:Y:S03]  /*4350*/  UMOV UR5, UR46 ;  /* 0x0000002e00057c82 */ /* 0x000fe60008000000 */
        /* <DEDUP_REMOVED lines=61> */
[----:B------:R-:W-:Y:S01]  /*4730*/  @P0 VIADD R101, R106, 0xe400 ;  /* 0x0000e4006a650836 */ /* 0x000fe20000000000 */
        /* <DEDUP_REMOVED lines=8> */
[----:B------:R-:W-:Y:S01]  /*47c0*/  @P0 VIADD R101, R106, 0xec00 ;  /* 0x0000ec006a650836 */ /* 0x000fe20000000000 */
[----:B------:R-:W-:Y:S01]  /*47d0*/  UMOV UR30, UR5 ;  /* 0x00000005001e7c82 */ /* 0x000fe20008000000 */
[----:B------:R-:W-:Y:S03]  /*47e0*/  UMOV UR5, UR70 ;  /* 0x0000004600057c82 */ /* 0x000fe60008000000 */
[----:B------:R-:W-:Y:S02]  /*47f0*/  @P0 R2UR UR64, R101 ;  /* 0x00000000654002ca */ /* 0x000fe400000e0000 */
        /* <DEDUP_REMOVED lines=10> */
[----:B------:R-:W-:Y:S01]  /*48a0*/  UMOV UR11, UR67 ;  /* 0x00000043000b7c82 */ /* 0x000fe20008000000 */
[----:B------:R1:W-:Y:S01]  /*48b0*/  UTMALDG.5D.IM2COL [UR24], [UR6], UR4 ;  /* 0x00000018060073b4 */ /* 0x0003e20008060004 */
[----:B------:R-:W-:Y:S01]  /*48c0*/  UMOV UR12, UR68 ;  /* 0x00000044000c7c82 */ /* 0x000fe20008000000 */
[----:B------:R-:W-:Y:S01]  /*48d0*/  UMOV UR9, UR39 ;  /* 0x0000002700097c82 */ /* 0x000fe20008000000 */
[----:B------:R-:W-:Y:S01]  /*48e0*/  UMOV UR14, UR5 ;  /* 0x00000005000e7c82 */ /* 0x000fe20008000000 */
[----:B------:R-:W-:Y:S01]  /*48f0*/  UMOV UR10, UR69 ;  /* 0x00000045000a7c82 */ /* 0x000fe20008000000 */
[----:B------:R-:W-:Y:S01]  /*4900*/  UMOV UR5, UR62 ;  /* 0x0000003e00057c82 */ /* 0x000fe20008000000 */
[----:B------:R-:W-:Y:S01]  /*4910*/  UMOV UR13, UR10 ;  /* 0x0000000a000d7c82 */ /* 0x000fe20008000000 */
[----:B------:R-:W-:Y:S01]  /*4920*/  UMOV UR10, UR26 ;  /* 0x0000001a000a7c82 */ /* 0x000fe20008000000 */
[----:B------:R3:W-:Y:S01]  /*4930*/  UTMALDG.5D.IM2COL [UR64], [UR6], UR4 ;  /* 0x00000040060073b4 */ /* 0x0007e20008060004 */
[----:B-----5:R-:W-:Y:S02]  /*4940*/  R2UR UR43, R31 ;  /* 0x000000001f2b72ca */ /* 0x020fe400000e0000 */
[----:B------:R-:W-:Y:S02]  /*4950*/  R2UR UR44, R30 ;  /* 0x000000001e2c72ca */ /* 0x000fe400000e0000 */
[----:B------:R-:W-:Y:S02]  /*4960*/  R2UR UR45, R29 ;  /* 0x000000001d2d72ca */ /* 0x000fe400000e0000 */
[----:B------:R-:W-:Y:S01]  /*4970*/  R2UR UR46, R32 ;  /* 0x00000000202e72ca */ /* 0x000fe200000e0000 */
[----:B-1----:R-:W-:Y:S11]  /*4980*/  UMOV UR30, UR5 ;  /* 0x00000005001e7c82 */ /* 0x002ff60008000000 */
[----:B------:R-:W-:Y:S01]  /*4990*/  @!UPT UIADD3 URZ, UPT, UPT, URZ, URZ, URZ ;  /* 0x000000fffffff290 */ /* 0x000fe2000fffe0ff */
[----:B------:R-:W-:Y:S01]  /*49a0*/  UMOV UR5, UR46 ;  /* 0x0000002e00057c82 */ /* 0x000fe20008000000 */
[----:B---3--:R-:W-:Y:S01]  /*49b0*/  R2UR.FILL UR67, R98 ;  /* 0x00000000624372ca */ /* 0x008fe200004e0000 */
[----:B------:R-:W-:Y:S01]  /*49c0*/  @P0 VIADD R98, R106, 0xf000 ;  /* 0x0000f0006a620836 */ /* 0x000fe20000000000 */
[----:B------:R-:W-:Y:S01]  /*49d0*/  UMOV UR68, UR31 ;  /* 0x0000001f00447c82 */ /* 0x000fe20008000000 */
[----:B------:R-:W-:Y:S03]  /*49e0*/  UMOV UR69, UR23 ;  /* 0x0000001700457c82 */ /* 0x000fe60008000000 */
[----:B------:R-:W-:Y:S01]  /*49f0*/  @P0 R2UR UR8, R98 ;  /* 0x00000000620802ca */ /* 0x000fe200000e0000 */
[----:B------:R-:W-:Y:S05]  /*4a00*/  @P0 VIADD R98, R106, 0xf400 ;  /* 0x0000f4006a620836 */ /* 0x000fea0000000000 */
[----:B------:R-:W-:Y:S07]  /*4a10*/  @P0 R2UR UR56, R98 ;  /* 0x00000000623802ca */ /* 0x000fee00000e0000 */
[----:B------:R1:W-:Y:S06]  /*4a20*/  UTMALDG.5D.IM2COL [UR8], [UR6], UR4 ;  /* 0x00000008060073b4 */ /* 0x0003ec0008060004 */
[----:B------:R3:W-:Y:S01]  /*4a30*/  UTMALDG.5D.IM2COL [UR56], [UR6], UR4 ;  /* 0x00000038060073b4 */ /* 0x0007e20008060004 */
[----:B-1----:R-:W-:Y:S01]  /*4a40*/  UMOV UR10, UR59 ;  /* 0x0000003b000a7c82 */ /* 0x002fe20008000000 */
[----:B------:R-:W-:Y:S01]  /*4a50*/  UMOV UR9, UR60 ;  /* 0x0000003c00097c82 */ /* 0x000fe20008000000 */
[----:B------:R-:W-:Y:S01]  /*4a60*/  UMOV UR8, UR61 ;  /* 0x0000003d00087c82 */ /* 0x000fe20008000000 */
[----:B------:R-:W-:Y:S01]  /*4a70*/  UMOV UR27, UR10 ;  /* 0x0000000a001b7c82 */ /* 0x000fe20008000000 */
[----:B------:R-:W-:Y:S01]  /*4a80*/  UMOV UR28, UR9 ;  /* 0x00000009001c7c82 */ /* 0x000fe20008000000 */
[----:B------:R-:W-:Y:S01]  /*4a90*/  UMOV UR29, UR8 ;  /* 0x00000008001d7c82 */ /* 0x000fe20008000000 */
[----:B------:R-:W-:Y:S01]  /*4aa0*/  UMOV UR10, UR45 ;  /* 0x0000002d000a7c82 */ /* 0x000fe20008000000 */
[----:B------:R-:W-:Y:S01]  /*4ab0*/  UMOV UR11, UR43 ;  /* 0x0000002b000b7c82 */ /* 0x000fe20008000000 */
[----:B---3--:R-:W-:Y:S01]  /*4ac0*/  R2UR.FILL UR59, R97 ;  /* 0x00000000613b72ca */ /* 0x008fe200004e0000 */
[C---:B------:R-:W-:Y:S01]  /*4ad0*/  @P0 VIADD R97, R106.reuse, 0xf800 ;  /* 0x0000f8006a610836 */ /* 0x040fe20000000000 */
[----:B------:R-:W-:Y:S01]  /*4ae0*/  UMOV UR13, UR10 ;  /* 0x0000000a000d7c82 */ /* 0x000fe20008000000 */
[----:B------:R-:W-:Y:S01]  /*4af0*/  UMOV UR12, UR44 ;  /* 0x0000002c000c7c82 */ /* 0x000fe20008000000 */
[----:B------:R-:W-:Y:S01]  /*4b00*/  UMOV UR9, UR39 ;  /* 0x0000002700097c82 */ /* 0x000fe20008000000 */
[----:B------:R-:W-:Y:S01]  /*4b10*/  UMOV UR14, UR5 ;  /* 0x00000005000e7c82 */ /* 0x000fe20008000000 */
[----:B------:R-:W-:Y:S01]  /*4b20*/  @P0 R2UR UR24, R97 ;  /* 0x00000000611802ca */ /* 0x000fe200000e0000 */
[C---:B------:R-:W-:Y:S01]  /*4b30*/  @P0 VIADD R97, R106.reuse, 0xfc00 ;  /* 0x0000fc006a610836 */ /* 0x040fe20000000000 */
[----:B------:R-:W-:Y:S01]  /*4b40*/  UMOV UR10, UR26 ;  /* 0x0000001a000a7c82 */ /* 0x000fe20008000000 */
[----:B------:R-:W-:Y:S01]  /*4b50*/  @P0 VIADD R106, R106, 0x10000 ;  /* 0x000100006a6a0836 */ /* 0x000fe20000000000 */
[----:B------:R-:W-:Y:S01]  /*4b60*/  UMOV UR60, UR31 ;  /* 0x0000001f003c7c82 */ /* 0x000fe20008000000 */
[----:B------:R-:W-:Y:S01]  /*4b70*/  UMOV UR61, UR23 ;  /* 0x00000017003d7c82 */ /* 0x000fe20008000000 */
[----:B------:R-:W-:Y:S02]  /*4b80*/  @P0 R2UR UR40, R97 ;  /* 0x00000000612802ca */ /* 0x000fe400000e0000 */
[----:B------:R-:W-:Y:S02]  /*4b90*/  @P0 R2UR UR8, R106 ;  /* 0x000000006a0802ca */ /* 0x000fe400000e0000 */
[----:B------:R-:W-:Y:S03]  /*4ba0*/  @P0 IADD3 R97, P5, PT, R22, 0x200, RZ ;  /* 0x0000020016610810 */ /* 0x000fe60007fbe0ff */
[----:B------:R1:W-:Y:S01]  /*4bb0*/  UTMALDG.5D.IM2COL [UR24], [UR6], UR4 ;  /* 0x00000018060073b4 */ /* 0x0003e20008060004 */
[----:B------:R-:W-:Y:S01]  /*4bc0*/  @P0 R2UR UR5, R97 ;  /* 0x00000000610502ca */ /* 0x000fe200000e0000 */
[----:B------:R-:W-:Y:S05]  /*4bd0*/  @P0 IMAD.X R97, RZ, RZ, R23, P5 ;  /* 0x000000ffff610224 */ /* 0x000fea00028e0617 */
[----:B------:R-:W-:Y:S01]  /*4be0*/  @P0 R2UR UR15, R97 ;  /* 0x00000000610f02ca */ /* 0x000fe200000e0000 */
[----:B------:R3:W-:Y:S01]  /*4bf0*/  UTMALDG.5D.IM2COL [UR40], [UR6], UR4 ;  /* 0x00000028060073b4 */ /* 0x0007e20008060004 */
[----:B------:R-:W-:Y:S04]  /*4c00*/  @P0 IMAD R97, R27, 0x4000, R4 ;  /* 0x000040001b610824 */ /* 0x000fe800078e0204 */
[----:B------:R-:W-:Y:S02]  /*4c10*/  @P0 VIADD R27, R97, 0x28400 ;  /* 0x00028400611b0836 */ /* 0x000fe40000000000 */
[----:B------:R-:W-:Y:S01]  /*4c20*/  IMAD.U32 R102, RZ, RZ, UR5 ;  /* 0x00000005ff667e24 */ /* 0x000fe2000f8e00ff */
[----:B------:R4:W-:Y:S01]  /*4c30*/  UTMALDG.5D.IM2COL [UR8], [UR6], UR4 ;  /* 0x00000008060073b4 */ /* 0x0009e20008060004 */
[----:B------:R-:W-:Y:S01]  /*4c40*/  UMOV UR5, 0x10000000 ;  /* 0x1000000000057882 */ /* 0x000fe20000000000 */
[----:B------:R-:W-:Y:S01]  /*4c50*/  @P0 R2UR UR48, R27 ;  /* 0x000000001b3002ca */ /* 0x000fe200000e0000 */
[----:B------:R-:W-:Y:S02]  /*4c60*/  @P0 VIADD R27, R97, 0x28800 ;  /* 0x00028800611b0836 */ /* 0x000fe40000000000 */
[----:B------:R-:W-:Y:S01]  /*4c70*/  IMAD.U32 R103, RZ, RZ, UR15 ;  /* 0x0000000fff677e24 */ /* 0x000fe2000f8e00ff */
[----:B------:R-:W-:Y:S02]  /*4c80*/  UMOV UR15, UR54 ;  /* 0x00000036000f7c82 */ /* 0x000fe40008000000 */
[----:B------:R-:W-:Y:S01]  /*4c90*/  UMOV UR70, UR15 ;  /* 0x0000000f00467c82 */ /* 0x000fe20008000000 */
[----:B------:R-:W-:Y:S01]  /*4ca0*/  UMOV UR62, UR15 ;  /* 0x0000000f003e7c82 */ /* 0x000fe20008000000 */
[----:B------:R-:W-:Y:S01]  /*4cb0*/  UMOV UR38, UR15 ;  /* 0x0000000f00267c82 */ /* 0x000fe20008000000 */
[----:B------:R-:W-:Y:S01]  /*4cc0*/  UMOV UR22, UR15 ;  /* 0x0000000f00167c82 */ /* 0x000fe20008000000 */
[----:B------:R-:W-:Y:S04]  /*4cd0*/  IMAD.U32 R98, RZ, RZ, UR15 ;  /* 0x0000000fff627e24 */ /* 0x000fe8000f8e00ff */
[----:B------:R-:W-:Y:S01]  /*4ce0*/  VIADD R98, R98, 0x1 ;  /* 0x0000000162627836 */ /* 0x000fe20000000000 */
[----:B-1----:R-:W-:Y:S01]  /*4cf0*/  @P0 R2UR UR24, R27 ;  /* 0x000000001b1802ca */ /* 0x002fe200000e0000 */
[----:B------:R-:W-:Y:S01]  /*4d00*/  @P0 VIADD R27, R97, 0x28c00 ;  /* 0x00028c00611b0836 */ /* 0x000fe20000000000 */
[----:B------:R-:W-:Y:S01]  /*4d10*/  UMOV UR28, UR31 ;  /* 0x0000001f001c7c82 */ /* 0x000fe20008000000 */
[----:B------:R-:W-:Y:S01]  /*4d20*/  UMOV UR29, UR23 ;  /* 0x00000017001d7c82 */ /* 0x000fe20008000000 */
[----:B------:R-:W-:Y:S01]  /*4d30*/  UMOV UR30, UR15 ;  /* 0x0000000f001e7c82 */ /* 0x000fe20008000000 */
[----:B---3--:R-:W-:Y:S01]  /*4d40*/  R2UR UR43, R28 ;  /* 0x000000001c2b72ca */ /* 0x008fe200000e0000 */
[----:B------:R-:W-:Y:S01]  /*4d50*/  UMOV UR44, UR31 ;  /* 0x0000001f002c7c82 */ /* 0x000fe20008000000 */
[----:B------:R-:W-:Y:S01]  /*4d60*/  @P0 R2UR UR40, R27 ;  /* 0x000000001b2802ca */ /* 0x000fe200000e0000 */
[----:B------:R-:W-:Y:S01]  /*4d70*/  @P0 VIADD R27, R97, 0x29000 ;  /* 0x00029000611b0836 */ /* 0x000fe20000000000 */
[----:B------:R-:W-:Y:S01]  /*4d80*/  UMOV UR45, UR23 ;  /* 0x00000017002d7c82 */ /* 0x000fe20008000000 */
[----:B------:R-:W-:Y:S01]  /*4d90*/  UMOV UR46, UR15 ;  /* 0x0000000f002e7c82 */ /* 0x000fe20008000000 */
[----:B----4-:R-:W-:Y:S01]  /*4da0*/  @P0 R2UR UR6, R102 ;  /* 0x00000000660602ca */ /* 0x010fe200000e0000 */
[----:B------:R-:W-:Y:S01]  /*4db0*/  UMOV UR4, 0x0 ;  /* 0x0000000000047882 */ /* 0x000fe20000000000 */
[----:B------:R-:W-:Y:S01]  /*4dc0*/  @P0 R2UR UR7, R103 ;  /* 0x00000000670702ca */ /* 0x000fe200000e0000 */
[----:B------:R-:W-:Y:S01]  /*4dd0*/  UMOV UR12, UR31 ;  /* 0x0000001f000c7c82 */ /* 0x000fe20008000000 */
[----:B------:R-:W-:Y:S01]  /*4de0*/  UMOV UR13, UR23 ;  /* 0x00000017000d7c82 */ /* 0x000fe20008000000 */
[----:B------:R-:W-:Y:S01]  /*4df0*/  UMOV UR14, UR15 ;  /* 0x0000000f000e7c82 */ /* 0x000fe20008000000 */
[----:B------:R-:W-:Y:S01]  /*4e00*/  UMOV UR8, UR51 ;  /* 0x0000003300087c82 */ /* 0x000fe20008000000 */
[----:B------:R-:W-:Y:S01]  /*4e10*/  UMOV UR10, UR43 ;  /* 0x0000002b000a7c82 */ /* 0x000fe20008000000 */
[----:B------:R-:W-:Y:S01]  /*4e20*/  UMOV UR27, UR8 ;  /* 0x00000008001b7c82 */ /* 0x000fe20008000000 */
[----:B------:R-:W-:Y:S01]  /*4e30*/  @P0 R2UR UR8, R27 ;  /* 0x000000001b0802ca */ /* 0x000fe200000e0000 */
[----:B------:R-:W-:Y:S01]  /*4e40*/  UMOV UR11, UR10 ;  /* 0x0000000a000b7c82 */ /* 0x000fe20008000000 */
[----:B------:R-:W-:Y:S01]  /*4e50*/  UMOV UR10, UR26 ;  /* 0x0000001a000a7c82 */ /* 0x000fe20008000000 */
[----:B------:R-:W-:Y:S03]  /*4e60*/  @P0 VIADD R27, R97, 0x29400 ;  /* 0x00029400611b0836 */ /* 0x000fe60000000000 */
[----:B------:R1:W-:Y:S02]  /*4e70*/  UTMALDG.5D [UR48], [UR6], desc[UR4] ;  /* 0x00000430060075b4 */ /* 0x0003e40008021000 */
[----:B------:R-:W-:Y:S01]  /*4e80*/  @P0 R2UR UR64, R27 ;  /* 0x000000001b4002ca */ /* 0x000fe200000e0000 */
[----:B------:R-:W-:Y:S01]  /*4e90*/  @P0 VIADD R27, R97, 0x29800 ;  /* 0x00029800611b0836 */ /* 0x000fe20000000000 */
[----:B------:R3:W-:Y:S01]  /*4ea0*/  UTMALDG.5D [UR24], [UR6], desc[UR4] ;  /* 0x00000418060075b4 */ /* 0x0007e20008021000 */
[----:B------:R4:W-:Y:S02]  /*4eb0*/  UTMALDG.5D [UR40], [UR6], desc[UR4] ;  /* 0x00000428060075b4 */ /* 0x0009e40008021000 */
[----:B------:R5:W-:Y:S08]  /*4ec0*/  UTMALDG.5D [UR8], [UR6], desc[UR4] ;  /* 0x00000408060075b4 */ /* 0x000bf00008021000 */
[----:B------:R-:W-:Y:S01]  /*4ed0*/  UTMALDG.5D [UR64], [UR6], desc[UR4] ;  /* 0x00000440060075b4 */ /* 0x000fe20008021000 */
[----:B-1----:R-:W-:Y:S01]  /*4ee0*/  R2UR.FILL UR51, R96 ;  /* 0x00000000603372ca */ /* 0x002fe200004e0000 */
[----:B------:R-:W-:Y:S01]  /*4ef0*/  UMOV UR52, UR31 ;  /* 0x0000001f00347c82 */ /* 0x000fe20008000000 */
[----:B------:R-:W-:Y:S01]  /*4f00*/  UMOV UR53, UR23 ;  /* 0x0000001700357c82 */ /* 0x000fe20008000000 */
[----:B------:R-:W-:Y:S01]  /*4f10*/  UMOV UR54, UR15 ;  /* 0x0000000f00367c82 */ /* 0x000fe20008000000 */
[----:B------:R-:W-:Y:S01]  /*4f20*/  VIADD R96, R16, 0x1 ;  /* 0x0000000110607836 */ /* 0x000fe20000000000 */
[----:B---3--:R-:W-:Y:S01]  /*4f30*/  @P0 R2UR UR24, R27 ;  /* 0x000000001b1802ca */ /* 0x008fe200000e0000 */
[----:B------:R-:W-:Y:S01]  /*4f40*/  @P0 VIADD R27, R97, 0x29c00 ;  /* 0x00029c00611b0836 */ /* 0x000fe20000000000 */
[----:B------:R-:W-:Y:S04]  /*4f50*/  UMOV UR27, UR67 ;  /* 0x00000043001b7c82 */ /* 0x000fe80008000000 */
[----:B------:R-:W-:Y:S01]  /*4f60*/  @P0 R2UR UR56, R27 ;  /* 0x000000001b3802ca */ /* 0x000fe200000e0000 */
[----:B------:R-:W-:Y:S01]  /*4f70*/  @P0 VIADD R27, R97, 0x2a000 ;  /* 0x0002a000611b0836 */ /* 0x000fe20000000000 */
[----:B----4-:R-:W-:Y:S05]  /*4f80*/  R2UR.FILL UR43, R100 ;  /* 0x00000000642b72ca */ /* 0x010fea00004e0000 */
[----:B------:R1:W-:Y:S01]  /*4f90*/  UTMALDG.5D [UR24], [UR6], desc[UR4] ;  /* 0x00000418060075b4 */ /* 0x0003e20008021000 */
[----:B-----5:R-:W-:Y:S01]  /*4fa0*/  @P0 R2UR UR8, R27 ;  /* 0x000000001b0802ca */ /* 0x020fe200000e0000 */
[----:B------:R-:W-:Y:S01]  /*4fb0*/  UMOV UR11, UR59 ;  /* 0x0000003b000b7c82 */ /* 0x000fe20008000000 */
[----:B------:R-:W-:Y:S03]  /*4fc0*/  @P0 VIADD R27, R97, 0x2a400 ;  /* 0x0002a400611b0836 */ /* 0x000fe60000000000 */
[----:B------:R-:W-:Y:S02]  /*4fd0*/  UTMALDG.5D [UR56], [UR6], desc[UR4] ;  /* 0x00000438060075b4 */ /* 0x000fe40008021000 */
[----:B------:R-:W-:Y:S01]  /*4fe0*/  @P0 R2UR UR48, R27 ;  /* 0x000000001b3002ca */ /* 0x000fe200000e0000 */
[----:B------:R-:W-:Y:S05]  /*4ff0*/  @P0 VIADD R27, R97, 0x2a800 ;  /* 0x0002a800611b0836 */ /* 0x000fea0000000000 */
[----:B------:R3:W-:Y:S07]  /*5000*/  UTMALDG.5D [UR8], [UR6], desc[UR4] ;  /* 0x00000408060075b4 */ /* 0x0007ee0008021000 */
[----:B------:R-:W-:Y:S01]  /*5010*/  UTMALDG.5D [UR48], [UR6], desc[UR4] ;  /* 0x00000430060075b4 */ /* 0x000fe20008021000 */
[----:B-1----:R-:W-:Y:S01]  /*5020*/  @P0 R2UR UR24, R27 ;  /* 0x000000001b1802ca */ /* 0x002fe200000e0000 */
[----:B------:R-:W-:Y:S01]  /*5030*/  @P0 VIADD R27, R97, 0x2ac00 ;  /* 0x0002ac00611b0836 */ /* 0x000fe20000000000 */
[----:B------:R-:W-:Y:S04]  /*5040*/  UMOV UR27, UR51 ;  /* 0x00000033001b7c82 */ /* 0x000fe80008000000 */
[----:B------:R-:W-:Y:S01]  /*5050*/  @P0 R2UR UR40, R27 ;  /* 0x000000001b2802ca */ /* 0x000fe200000e0000 */
[----:B------:R-:W-:Y:S06]  /*5060*/  @P0 VIADD R27, R97, 0x2b000 ;  /* 0x0002b000611b0836 */ /* 0x000fec0000000000 */
[----:B------:R1:W-:Y:S01]  /*5070*/  UTMALDG.5D [UR24], [UR6], desc[UR4] ;  /* 0x00000418060075b4 */ /* 0x0003e20008021000 */
[----:B---3--:R-:W-:Y:S01]  /*5080*/  @P0 R2UR UR8, R27 ;  /* 0x000000001b0802ca */ /* 0x008fe200000e0000 */
        /* <DEDUP_REMOVED lines=8> */
[C---:B------:R-:W-:Y:S01]  /*5110*/  @P0 VIADD R27, R97.reuse, 0x2bc00 ;  /* 0x0002bc00611b0836 */ /* 0x040fe20000000000 */
[----:B------:R-:W-:Y:S01]  /*5120*/  UMOV UR27, UR35 ;  /* 0x00000023001b7c82 */ /* 0x000fe20008000000 */
[----:B------:R-:W-:Y:S03]  /*5130*/  @P0 VIADD R97, R97, 0x2c000 ;  /* 0x0002c00061610836 */ /* 0x000fe60000000000 */
[----:B------:R-:W-:Y:S01]  /*5140*/  @P0 R2UR UR16, R27 ;  /* 0x000000001b1002ca */ /* 0x000fe200000e0000 */
[----:B------:R-:W-:Y:S04]  /*5150*/  IMAD.U32 R27, RZ, RZ, UR23 ;  /* 0x00000017ff1b7e24 */ /* 0x000fe8000f8e00ff */
[----:B------:R-:W-:Y:S02]  /*5160*/  VIADD R27, R27, 0x1 ;  /* 0x000000011b1b7836 */ /* 0x000fe40000000000 */
[----:B------:R-:W-:Y:S01]  /*5170*/  UTMALDG.5D [UR24], [UR6], desc[UR4] ;  /* 0x00000418060075b4 */ /* 0x000fe20008021000 */
[----:B---3--:R-:W-:Y:S01]  /*5180*/  @P0 R2UR UR8, R97 ;  /* 0x00000000610802ca */ /* 0x008fe200000e0000 */
[----:B------:R-:W-:Y:S01]  /*5190*/  UMOV UR11, UR19 ;  /* 0x00000013000b7c82 */ /* 0x000fe20008000000 */
[----:B------:R-:W-:Y:S03]  /*51a0*/  IMAD.U32 R97, RZ, RZ, UR31 ;  /* 0x0000001fff617e24 */ /* 0x000fe6000f8e00ff */
[----:B------:R-:W-:Y:S01]  /*51b0*/  UTMALDG.5D [UR16], [UR6], desc[UR4] ;  /* 0x00000410060075b4 */ /* 0x000fe20008021000 */
[----:B------:R-:W-:Y:S05]  /*51c0*/  VIADD R97, R97, 0x1 ;  /* 0x0000000161617836 */ /* 0x000fea0000000000 */
[C---:B------:R-:W-:Y:S02]  /*51d0*/  ISETP.NE.AND P6, PT, R97.reuse, R24, PT ;  /* 0x000000186100720c */ /* 0x040fe40003fc5270 */
[----:B------:R1:W-:Y:S02]  /*51e0*/  UTMALDG.5D [UR8], [UR6], desc[UR4] ;  /* 0x00000408060075b4 */ /* 0x0003e40008021000 */
[----:B------:R-:W-:Y:S09]  /*51f0*/  SEL R97, R97, RZ, P6 ;  /* 0x000000ff61617207 */ /* 0x000ff20003000000 */
[----:B------:R-:W-:Y:S05]  /*5200*/  @P6 IMAD R27, RZ, RZ, UR23 ;  /* 0x00000017ff1b6e24 */ /* 0x000fea000f8e02ff */
[C---:B------:R-:W-:Y:S04]  /*5210*/  ISETP.NE.AND P5, PT, R27.reuse, R8, PT ;  /* 0x000000081b00720c */ /* 0x040fe80003fa5270 */
[----:B------:R-:W-:Y:S09]  /*5220*/  SEL R27, R27, RZ, P5 ;  /* 0x000000ff1b1b7207 */ /* 0x000ff20002800000 */
[----:B------:R-:W-:Y:S05]  /*5230*/  @P5 IMAD R98, RZ, RZ, UR15 ;  /* 0x0000000fff625e24 */ /* 0x000fea000f8e02ff */
[C---:B------:R-:W-:Y:S02]  /*5240*/  ISETP.NE.AND P0, PT, R98.reuse, R9, PT ;  /* 0x000000096200720c */ /* 0x040fe40003f05270 */
[----:B-1----:R-:W-:Y:S01]  /*5250*/  R2UR UR4, R27 ;  /* 0x000000001b0472ca */ /* 0x002fe200000e0000 */
[----:B------:R-:W-:Y:S01]  /*5260*/  IMAD.MOV.U32 R27, RZ, RZ, R99 ;  /* 0x000000ffff1b7224 */ /* 0x000fe200078e0063 */
[----:B------:R-:W-:Y:S09]  /*5270*/  R2UR UR5, R97 ;  /* 0x00000000610572ca */ /* 0x000ff200000e0000 */
[----:B------:R-:W-:Y:S01]  /*5280*/  @P0 IMAD.MOV R96, RZ, RZ, R16 ;  /* 0x000000ffff600224 */ /* 0x000fe200078e0210 */
[----:B------:R-:W-:Y:S02]  /*5290*/  SEL R97, R98, RZ, P0 ;  /* 0x000000ff62617207 */ /* 0x000fe40000000000 */
[----:B------:R-:W-:Y:S01]  /*52a0*/  ISETP.NE.AND P0, PT, R25, R14, PT ;  /* 0x0000000e1900720c */ /* 0x000fe20003f05270 */
[----:B------:R-:W-:Y:S02]  /*52b0*/  IMAD.MOV.U32 R16, RZ, RZ, R96 ;  /* 0x000000ffff107224 */ /* 0x000fe400078e0060 */
[----:B------:R-:W-:Y:S01]  /*52c0*/  IMAD.U32 R101, RZ, RZ, UR4 ;  /* 0x00000004ff657e24 */ /* 0x000fe2000f8e00ff */
[----:B------:R-:W-:Y:S01]  /*52d0*/  R2UR UR4, R97 ;  /* 0x00000000610472ca */ /* 0x000fe200000e0000 */
[----:B------:R-:W-:Y:S11]  /*52e0*/  IMAD.U32 R100, RZ, RZ, UR5 ;  /* 0x00000005ff647e24 */ /* 0x000ff6000f8e00ff */
[----:B------:R-:W-:Y:S01]  /*52f0*/  @!UPT UIADD3 URZ, UPT, UPT, URZ, URZ, URZ ;  /* 0x000000fffffff290 */ /* 0x000fe2000fffe0ff */
[----:B------:R-:W-:Y:S01]  /*5300*/  IMAD.U32 R102, RZ, RZ, UR4 ;  /* 0x00000004ff667e24 */ /* 0x000fe2000f8e00ff */
[----:B--2---:R-:W-:Y:S06]  /*5310*/  @P0 BRA `(.L_x_22) ;  /* 0xffffffe000380947 */ /* 0x004fec000383ffff */
.L_x_17:
[----:B------:R-:W-:Y:S01]  /*5320*/  ISETP.GE.AND P0, PT, R19, 0x1, PT ;  /* 0x000000011300780c */ /* 0x000fe20003f06270 */
[----:B--2---:R-:W-:Y:S01]  /*5330*/  IMAD R3, R99, 0x8, R4 ;  /* 0x0000000863037824 */ /* 0x004fe200078e0204 */
[----:B------:R-:W-:Y:S01]  /*5340*/  SHF.L.U32 R0, R18, 0x1f, RZ ;  /* 0x0000001f12007819 */ /* 0x000fe200000006ff */
[----:B------:R2:W-:Y:S03]  /*5350*/  @!P3 SYNCS.ARRIVE.TRANS64.A1T0 RZ, [R4+URZ+0x88], RZ ;  /* 0x000088ff04ffb9a7 */ /* 0x0005e600081000ff */
[----:B------:R2:W1:Y:S07]  /*5360*/  SYNCS.PHASECHK.TRANS64.TRYWAIT P3, [R3+URZ+0x20], R0 ;  /* 0x00002000030075a7 */ /* 0x00046e00080611ff */
[----:B------:R-:W-:Y:S05]  /*5370*/  @!P0 BRA `(.L_x_23) ;  /* 0x0000003c00388947 */ /* 0x000fea0003800000 */
[----:B------:R-:W3:Y:S01]  /*5380*/  LDC.64 R6, c[0x0][0x480] ;  /* 0x00012000ff067b82 */ /* 0x000ee20000000a00 */
[C---:B------:R-:W-:Y:S01]  /*5390*/  VIADD R55, R41.reuse, 0x8 ;  /* 0x0000000829377836 */ /* 0x040fe20000000000 */
[C---:B------:R-:W-:Y:S01]  /*53a0*/  IADD3 R29, PT, PT, R41.reuse, 0x50, RZ ;  /* 0x00000050291d7810 */ /* 0x040fe20007ffe0ff */
[C---:B------:R-:W-:Y:S01]  /*53b0*/  VIADD R38, R41.reuse, 0x20 ;  /* 0x0000002029267836 */ /* 0x040fe20000000000 */
[C---:B------:R-:W-:Y:S01]  /*53c0*/  IADD3 R36, PT, PT, R41.reuse, 0x28, RZ ;  /* 0x0000002829247810 */ /* 0x040fe20007ffe0ff */
[C---:B------:R-:W-:Y:S01]  /*53d0*/  VIADD R9, R41.reuse, 0x60 ;  /* 0x0000006029097836 */ /* 0x040fe20000000000 */
[C---:B--2---:R-:W-:Y:S01]  /*53e0*/  IADD3 R0, PT, PT, R41.reuse, 0x78, RZ ;  /* 0x0000007829007810 */ /* 0x044fe20007ffe0ff */
[C---:B------:R-:W-:Y:S01]  /*53f0*/  VIADD R47, R41.reuse, 0x10 ;  /* 0x00000010292f7836 */ /* 0x040fe20000000000 */
[----:B------:R-:W2:Y:S01]  /*5400*/  LDC.64 R30, c[0x0][0x488] ;  /* 0x00012200ff1e7b82 */ /* 0x000ea20000000a00 */
[----:B-----5:R-:W-:Y:S01]  /*5410*/  VIADD R35, R41, 0x30 ;  /* 0x0000003029237836 */ /* 0x020fe20000000000 */
[----:B------:R-:W-:Y:S01]  /*5420*/  R2UR UR58, R21 ;  /* 0x00000000153a72ca */ /* 0x000fe200000e0000 */
[----:B------:R-:W-:-:S02]  /*5430*/  VIADD R5, R41, 0x70 ;  /* 0x0000007029057836 */ /* 0x000fc40000000000 */
[C---:B------:R-:W-:Y:S02]  /*5440*/  VIADD R33, R41.reuse, 0x38 ;  /* 0x0000003829217836 */ /* 0x040fe40000000000 */
[C---:B------:R-:W-:Y:S02]  /*5450*/  VIADD R28, R41.reuse, 0x58 ;  /* 0x00000058291c7836 */ /* 0x040fe40000000000 */
[C---:B------:R-:W-:Y:S02]  /*5460*/  VIADD R2, R41.reuse, 0x48 ;  /* 0x0000004829027836 */ /* 0x040fe40000000000 */
[C---:B------:R-:W-:Y:S02]  /*5470*/  VIADD R44, R41.reuse, 0x18 ;  /* 0x00000018292c7836 */ /* 0x040fe40000000000 */
[C---:B------:R-:W-:Y:S02]  /*5480*/  VIADD R32, R41.reuse, 0x40 ;  /* 0x0000004029207836 */ /* 0x040fe40000000000 */
[----:B------:R-:W-:Y:S01]  /*5490*/  VIADD R8, R41, 0x68 ;  /* 0x0000006829087836 */ /* 0x000fe20000000000 */
[----:B---3--:R-:W-:Y:S01]  /*54a0*/  ISETP.NE.AND P0, PT, R6, 0x1, PT ;  /* 0x000000010600780c */ /* 0x008fe20003f05270 */
[----:B------:R-:W-:Y:S01]  /*54b0*/  IMAD.HI.U32 R65, R55, R7, RZ ;  /* 0x0000000737417227 */ /* 0x000fe200078e00ff */
[----:B------:R-:W-:-:S02]  /*54c0*/  UIADD3 UR27, UPT, UPT, UR58, 0x8, URZ ;  /* 0x000000083a1b7890 */ /* 0x000fc4000fffe0ff */
[----:B------:R-:W-:Y:S01]  /*54d0*/  UIADD3 UR67, UPT, UPT, UR58, 0x10, URZ ;  /* 0x000000103a437890 */ /* 0x000fe2000fffe0ff */
[-C--:B------:R-:W-:Y:S01]  /*54e0*/  IMAD.HI.U32 R51, R38, R7.reuse, RZ ;  /* 0x0000000726337227 */ /* 0x080fe200078e00ff */
[----:B------:R-:W-:Y:S01]  /*54f0*/  UIADD3 UR59, UPT, UPT, UR58, 0x18, URZ ;  /* 0x000000183a3b7890 */ /* 0x000fe2000fffe0ff */
[-C--:B--2---:R-:W-:Y:S02]  /*5500*/  SHF.R.U32.HI R54, RZ, R30.reuse, R65 ;  /* 0x0000001eff367219 */ /* 0x084fe40000011641 */
[-C--:B------:R-:W-:Y:S01]  /*5510*/  IMAD.HI.U32 R43, R9, R7.reuse, RZ ;  /* 0x00000007092b7227 */ /* 0x080fe200078e00ff */
[----:B------:R-:W-:Y:S02]  /*5520*/  SHF.R.U32.HI R51, RZ, R30, R51 ;  /* 0x0000001eff337219 */ /* 0x000fe40000011633 */
[----:B------:R-:W-:Y:S01]  /*5530*/  SEL R54, R55, R54, !P0 ;  /* 0x0000003637367207 */ /* 0x000fe20004000000 */
[----:B------:R-:W-:Y:S01]  /*5540*/  IMAD.HI.U32 R63, R47, R7, RZ ;  /* 0x000000072f3f7227 */ /* 0x000fe200078e00ff */
[----:B------:R-:W-:-:S02]  /*5550*/  SHF.R.U32.HI R40, RZ, R30, R43 ;  /* 0x0000001eff287219 */ /* 0x000fc4000001162b */
[----:B------:R-:W-:Y:S01]  /*5560*/  SEL R51, R38, R51, !P0 ;  /* 0x0000003326337207 */ /* 0x000fe20004000000 */
[-C--:B------:R-:W-:Y:S01]  /*5570*/  IMAD.HI.U32 R61, R35, R7.reuse, RZ ;  /* 0x00000007233d7227 */ /* 0x080fe200078e00ff */
[----:B------:R-:W-:Y:S02]  /*5580*/  SHF.R.U32.HI R50, RZ, R30, R63 ;  /* 0x0000001eff327219 */ /* 0x000fe4000001163f */
[----:B------:R-:W-:Y:S01]  /*5590*/  SEL R40, R9, R40, !P0 ;  /* 0x0000002809287207 */ /* 0x000fe20004000000 */
[----:B------:R-:W-:Y:S01]  /*55a0*/  IMAD.HI.U32 R53, R41, R7, RZ ;  /* 0x0000000729357227 */ /* 0x000fe200078e00ff */
[----:B------:R-:W-:-:S03]  /*55b0*/  SHF.R.U32.HI R46, RZ, R30, R61 ;  /* 0x0000001eff2e7219 */ /* 0x000fc6000001163d */
[----:B------:R-:W-:Y:S01]  /*55c0*/  IMAD.MOV R43, RZ, RZ, -R54 ;  /* 0x000000ffff2b7224 */ /* 0x000fe200078e0a36 */
[----:B------:R-:W-:Y:S01]  /*55d0*/  SHF.R.U32.HI R34, RZ, R30, R53 ;  /* 0x0000001eff227219 */ /* 0x000fe20000011635 */
[----:B------:R-:W-:Y:S01]  /*55e0*/  IMAD.HI.U32 R57, R29, R7, RZ ;  /* 0x000000071d397227 */ /* 0x000fe200078e00ff */
[----:B------:R-:W-:-:S03]  /*55f0*/  SEL R53, R47, R50, !P0 ;  /* 0x000000322f357207 */ /* 0x000fc60004000000 */
[----:B------:R-:W-:Y:S01]  /*5600*/  IMAD.HI.U32 R49, R5, R7, RZ ;  /* 0x0000000705317227 */ /* 0x000fe200078e00ff */
[----:B------:R-:W-:-:S03]  /*5610*/  SHF.R.U32.HI R42, RZ, R30, R57 ;  /* 0x0000001eff2a7219 */ /* 0x000fc60000011639 */
[-C--:B------:R-:W-:Y:S01]  /*5620*/  IMAD.HI.U32 R27, R36, R7.reuse, RZ ;  /* 0x00000007241b7227 */ /* 0x080fe200078e00ff */
[----:B------:R-:W-:Y:S02]  /*5630*/  SHF.R.U32.HI R24, RZ, R30, R49 ;  /* 0x0000001eff187219 */ /* 0x000fe40000011631 */
[----:B------:R-:W-:Y:S01]  /*5640*/  SEL R49, R35, R46, !P0 ;  /* 0x0000002e23317207 */ /* 0x000fe20004000000 */
        /* <DEDUP_REMOVED lines=13> */
[----:B------:R-:W-:Y:S01]  /*5720*/  IMAD.HI.U32 R39, R8, R7, RZ ;  /* 0x0000000708277227 */ /* 0x000fe200078e00ff */
[-C--:B------:R-:W-:Y:S02]  /*5730*/  SHF.R.U32.HI R25, RZ, R30.reuse, R25 ;  /* 0x0000001eff197219 */ /* 0x080fe40000011619 */
[----:B------:R-:W-:Y:S01]  /*5740*/  SEL R52, R44, R37, !P0 ;  /* 0x000000252c347207 */ /* 0x000fe20004000000 */
[----:B------:R-:W-:Y:S01]  /*5750*/  IMAD R55, R6, R43, R55 ;  /* 0x0000002b06377224 */ /* 0x000fe200078e0237 */
[----:B------:R-:W-:Y:S01]  /*5760*/  SHF.R.U32.HI R39, RZ, R30, R39 ;  /* 0x0000001eff277219 */ /* 0x000fe20000011627 */
[----:B------:R-:W-:Y:S01]  /*5770*/  IMAD.HI.U32 R7, R0, R7, RZ ;  /* 0x0000000700077227 */ /* 0x000fe200078e00ff */
[----:B------:R-:W-:-:S02]  /*5780*/  IADD3 R37, PT, PT, -R50, RZ, RZ ;  /* 0x000000ff32257210 */ /* 0x000fc40007ffe1ff */
[----:B------:R-:W-:Y:S01]  /*5790*/  SEL R46, R32, R25, !P0 ;  /* 0x00000019202e7207 */ /* 0x000fe20004000000 */
[----:B------:R-:W-:Y:S01]  /*57a0*/  IMAD.MOV R43, RZ, RZ, -R51 ;  /* 0x000000ffff2b7224 */ /* 0x000fe200078e0a33 */
[----:B------:R-:W-:Y:S01]  /*57b0*/  SHF.R.U32.HI R7, RZ, R30, R7 ;  /* 0x0000001eff077219 */ /* 0x000fe20000011607 */
[----:B------:R-:W-:Y:S01]  /*57c0*/  IMAD.MOV R30, RZ, RZ, -R53 ;  /* 0x000000ffff1e7224 */ /* 0x000fe200078e0a35 */
[----:B------:R-:W-:Y:S01]  /*57d0*/  SEL R39, R8, R39, !P0 ;  /* 0x0000002708277207 */ /* 0x000fe20004000000 */
[----:B------:R-:W-:Y:S01]  /*57e0*/  IMAD R38, R6, R43, R38 ;  /* 0x0000002b06267224 */ /* 0x000fe200078e0226 */
[----:B------:R-:W-:Y:S01]  /*57f0*/  SEL R43, R29, R42, !P0 ;  /* 0x0000002a1d2b7207 */ /* 0x000fe20004000000 */
[----:B------:R-:W-:Y:S01]  /*5800*/  IMAD.MOV R27, RZ, RZ, -R49 ;  /* 0x000000ffff1b7224 */ /* 0x000fe200078e0a31 */
[----:B------:R-:W-:Y:S01]  /*5810*/  SEL R42, R28, R3, !P0 ;  /* 0x000000031c2a7207 */ /* 0x000fe20004000000 */
[C---:B------:R-:W-:Y:S01]  /*5820*/  IMAD R47, R6.reuse, R30, R47 ;  /* 0x0000001e062f7224 */ /* 0x040fe200078e022f */
[----:B------:R-:W-:Y:S01]  /*5830*/  IADD3 R25, PT, PT, -R43, RZ, RZ ;  /* 0x000000ff2b197210 */ /* 0x000fe20007ffe1ff */
[----:B------:R-:W-:Y:S01]  /*5840*/  IMAD R35, R6, R27, R35 ;  /* 0x0000001b06237224 */ /* 0x000fe200078e0223 */
[----:B------:R-:W-:Y:S01]  /*5850*/  R2UR UR48, R38 ;  /* 0x00000000263072ca */ /* 0x000fe200000e0000 */
[----:B------:R-:W-:Y:S01]  /*5860*/  IMAD.MOV R30, RZ, RZ, -R48 ;  /* 0x000000ffff1e7224 */ /* 0x000fe200078e0a30 */
[----:B------:R-:W-:Y:S01]  /*5870*/  R2UR UR50, R47 ;  /* 0x000000002f3272ca */ /* 0x000fe200000e0000 */
[----:B------:R-:W-:Y:S01]  /*5880*/  IMAD.MOV R3, RZ, RZ, -R42 ;  /* 0x000000ffff037224 */ /* 0x000fe200078e0a2a */
[----:B------:R-:W-:Y:S01]  /*5890*/  R2UR UR44, R35 ;  /* 0x00000000232c72ca */ /* 0x000fe200000e0000 */
[----:B------:R-:W-:Y:S01]  /*58a0*/  IMAD.MOV R27, RZ, RZ, -R45 ;  /* 0x000000ffff1b7224 */ /* 0x000fe200078e0a2d */
[----:B------:R-:W-:Y:S01]  /*58b0*/  R2UR UR52, R55 ;  /* 0x00000000373472ca */ /* 0x000fe200000e0000 */
[C---:B------:R-:W-:Y:S01]  /*58c0*/  IMAD R33, R6.reuse, R30, R33 ;  /* 0x0000001e06217224 */ /* 0x040fe200078e0221 */
[----:B------:R-:W2:Y:S01]  /*58d0*/  LDC R55, c[0x0][0x4ec] ;  /* 0x00013b00ff377b82 */ /* 0x000ea20000000800 */
[----:B------:R-:W-:-:S02]  /*58e0*/  IMAD R30, R6, R27, R2 ;  /* 0x0000001b061e7224 */ /* 0x000fc400078e0202 */
[----:B------:R-:W-:Y:S01]  /*58f0*/  IMAD R28, R6, R3, R28 ;  /* 0x00000003061c7224 */ /* 0x000fe200078e021c */
[----:B------:R-:W-:Y:S01]  /*5900*/  R2UR UR39, R33 ;  /* 0x00000000212772ca */ /* 0x000fe200000e0000 */
[----:B------:R-:W-:Y:S01]  /*5910*/  IMAD.MOV R57, RZ, RZ, -R52 ;  /* 0x000000ffff397224 */ /* 0x000fe200078e0a34 */
[----:B------:R-:W-:Y:S01]  /*5920*/  R2UR UR42, R30 ;  /* 0x000000001e2a72ca */ /* 0x000fe200000e0000 */
[----:B------:R-:W-:Y:S01]  /*5930*/  IMAD R36, R6, R37, R36 ;  /* 0x0000002506247224 */ /* 0x000fe200078e0224 */
[----:B------:R-:W3:Y:S01]  /*5940*/  LDC.64 R2, c[0x0][0x490] ;  /* 0x00012400ff027b82 */ /* 0x000ee20000000a00 */
[----:B------:R-:W-:Y:S01]  /*5950*/  IMAD.MOV R37, RZ, RZ, -R46 ;  /* 0x000000ffff257224 */ /* 0x000fe200078e0a2e */
[----:B------:R-:W-:Y:S01]  /*5960*/  R2UR UR34, R28 ;  /* 0x000000001c2272ca */ /* 0x000fe200000e0000 */
[C---:B------:R-:W-:Y:S01]  /*5970*/  IMAD R44, R6.reuse, R57, R44 ;  /* 0x00000039062c7224 */ /* 0x040fe200078e022c */
[----:B------:R-:W-:Y:S01]  /*5980*/  SEL R57, R41, R34, !P0 ;  /* 0x0000002229397207 */ /* 0x000fe20004000000 */
[----:B------:R-:W-:Y:S01]  /*5990*/  IMAD R32, R6, R37, R32 ;  /* 0x0000002506207224 */ /* 0x000fe200078e0220 */
[----:B------:R-:W-:Y:S01]  /*59a0*/  SEL R37, R5, R24, !P0 ;  /* 0x0000001805257207 */ /* 0x000fe20004000000 */
[----:B------:R-:W-:Y:S01]  /*59b0*/  IMAD.MOV R27, RZ, RZ, -R40 ;  /* 0x000000ffff1b7224 */ /* 0x000fe200078e0a28 */
[----:B------:R-:W-:Y:S01]  /*59c0*/  R2UR UR49, R44 ;  /* 0x000000002c3172ca */ /* 0x000fe200000e0000 */
[----:B------:R-:W-:Y:S01]  /*59d0*/  IMAD.MOV R56, RZ, RZ, -R57 ;  /* 0x000000ffff387224 */ /* 0x000fe200078e0a39 */
[----:B------:R-:W-:Y:S01]  /*59e0*/  SEL R34, R0, R7, !P0 ;  /* 0x0000000700227207 */ /* 0x000fe20004000000 */
[C---:B------:R-:W-:Y:S01]  /*59f0*/  IMAD R27, R6.reuse, R27, R9 ;  /* 0x0000001b061b7224 */ /* 0x040fe200078e0209 */
[----:B------:R-:W-:Y:S01]  /*5a00*/  IADD3 R24, PT, PT, -R37, RZ, RZ ;  /* 0x000000ff25187210 */ /* 0x000fe20007ffe1ff */
[C---:B------:R-:W-:Y:S01]  /*5a10*/  IMAD R29, R6.reuse, R25, R29 ;  /* 0x00000019061d7224 */ /* 0x040fe200078e021d */
[----:B------:R-:W-:Y:S01]  /*5a20*/  ISETP.NE.AND P0, PT, R31, 0x1, PT ;  /* 0x000000011f00780c */ /* 0x000fe20003f05270 */
[----:B------:R-:W-:Y:S01]  /*5a30*/  IMAD.MOV R7, RZ, RZ, -R34 ;  /* 0x000000ffff077224 */ /* 0x000fe200078e0a22 */
[----:B------:R-:W-:Y:S01]  /*5a40*/  R2UR UR38, R27 ;  /* 0x000000001b2672ca */ /* 0x000fe200000e0000 */
[----:B------:R-:W-:Y:S01]  /*5a50*/  IMAD R56, R6, R56, R41 ;  /* 0x0000003806387224 */ /* 0x000fe200078e0229 */
[----:B------:R-:W-:Y:S01]  /*5a60*/  R2UR UR40, R36 ;  /* 0x00000000242872ca */ /* 0x000fe200000e0000 */
[----:B------:R-:W-:Y:S01]  /*5a70*/  IMAD R24, R6, R24, R5 ;  /* 0x0000001806187224 */ /* 0x000fe200078e0205 */
[----:B------:R-:W-:Y:S01]  /*5a80*/  R2UR UR43, R32 ;  /* 0x00000000202b72ca */ /* 0x000fe200000e0000 */
[----:B------:R-:W-:Y:S01]  /*5a90*/  IMAD.MOV R25, RZ, RZ, -R39 ;  /* 0x000000ffff197224 */ /* 0x000fe200078e0a27 */
[----:B------:R-:W-:Y:S01]  /*5aa0*/  R2UR UR57, R56 ;  /* 0x00000000383972ca */ /* 0x000fe200000e0000 */
[----:B------:R-:W-:Y:S01]  /*5ab0*/  IMAD R7, R6, R7, R0 ;  /* 0x0000000706077224 */ /* 0x000fe200078e0200 */
[----:B------:R-:W-:Y:S01]  /*5ac0*/  R2UR UR32, R24 ;  /* 0x00000000182072ca */ /* 0x000fe200000e0000 */
[----:B---3--:R-:W-:Y:S01]  /*5ad0*/  IMAD.HI.U32 R44, R57, R2, RZ ;  /* 0x00000002392c7227 */ /* 0x008fe200078e00ff */
[----:B------:R-:W-:-:S02]  /*5ae0*/  R2UR UR36, R29 ;  /* 0x000000001d2472ca */ /* 0x000fc400000e0000 */
[----:B------:R-:W-:Y:S01]  /*5af0*/  R2UR UR29, R7 ;  /* 0x00000000071d72ca */ /* 0x000fe200000e0000 */
[-C--:B------:R-:W-:Y:S01]  /*5b00*/  IMAD.HI.U32 R62, R50, R2.reuse, RZ ;  /* 0x00000002323e7227 */ /* 0x080fe200078e00ff */
[-C--:B------:R-:W-:Y:S02]  /*5b10*/  SHF.R.U32.HI R44, RZ, R3.reuse, R44 ;  /* 0x00000003ff2c7219 */ /* 0x080fe4000001162c */
[----:B--2---:R-:W-:Y:S01]  /*5b20*/  R2UR UR30, R55 ;  /* 0x00000000371e72ca */ /* 0x004fe200000e0000 */
[----:B------:R-:W-:Y:S01]  /*5b30*/  IMAD.HI.U32 R30, R43, R2, RZ ;  /* 0x000000022b1e7227 */ /* 0x000fe200078e00ff */
[----:B------:R-:W-:Y:S02]  /*5b40*/  SEL R44, R57, R44, !P0 ;  /* 0x0000002c392c7207 */ /* 0x000fe40004000000 */
[----:B------:R-:W-:Y:S01]  /*5b50*/  SHF.R.U32.HI R27, RZ, R3, R62 ;  /* 0x00000003ff1b7219 */ /* 0x000fe2000001163e */
[----:B------:R-:W-:Y:S01]  /*5b60*/  IMAD.HI.U32 R60, R48, R2, RZ ;  /* 0x00000002303c7227 */ /* 0x000fe200078e00ff */
[----:B------:R-:W-:-:S02]  /*5b70*/  R2UR UR56, R44 ;  /* 0x000000002c3872ca */ /* 0x000fc400000e0000 */
[----:B------:R-:W-:Y:S01]  /*5b80*/  SEL R27, R50, R27, !P0 ;  /* 0x0000001b321b7207 */ /* 0x000fe20004000000 */
[----:B------:R-:W-:Y:S01]  /*5b90*/  IMAD R25, R6, R25, R8 ;  /* 0x0000001906197224 */ /* 0x000fe200078e0208 */
[----:B------:R-:W-:Y:S01]  /*5ba0*/  SHF.R.U32.HI R7, RZ, R3, R60 ;  /* 0x00000003ff077219 */ /* 0x000fe2000001163c */
[----:B------:R-:W-:-:S03]  /*5bb0*/  IMAD.HI.U32 R66, R54, R2, RZ ;  /* 0x0000000236427227 */ /* 0x000fc600078e00ff */
[----:B------:R-:W-:Y:S01]  /*5bc0*/  R2UR UR37, R25 ;  /* 0x00000000192572ca */ /* 0x000fe200000e0000 */
[----:B------:R-:W-:Y:S01]  /*5bd0*/  IMAD.HI.U32 R38, R53, R2, RZ ;  /* 0x0000000235267227 */ /* 0x000fe200078e00ff */
[----:B------:R-:W-:-:S03]  /*5be0*/  SHF.R.U32.HI R41, RZ, R3, R66 ;  /* 0x00000003ff297219 */ /* 0x000fc60000011642 */
[-C--:B------:R-:W-:Y:S01]  /*5bf0*/  IMAD.HI.U32 R64, R52, R2.reuse, RZ ;  /* 0x0000000234407227 */ /* 0x080fe200078e00ff */
[----:B------:R-:W-:Y:S02]  /*5c00*/  SHF.R.U32.HI R38, RZ, R3, R38 ;  /* 0x00000003ff267219 */ /* 0x000fe40000011626 */
[----:B------:R-:W-:Y:S01]  /*5c10*/  SEL R41, R54, R41, !P0 ;  /* 0x0000002936297207 */ /* 0x000fe20004000000 */
[----:B------:R-:W-:Y:S01]  /*5c20*/  IMAD.HI.U32 R6, R51, R2, RZ ;  /* 0x0000000233067227 */ /* 0x000fe200078e00ff */
[----:B------:R-:W-:Y:S02]  /*5c30*/  SEL R38, R53, R38, !P0 ;  /* 0x0000002635267207 */ /* 0x000fe40004000000 */
[-C--:B------:R-:W-:Y:S01]  /*5c40*/  SHF.R.U32.HI R35, RZ, R3.reuse, R64 ;  /* 0x00000003ff237219 */ /* 0x080fe20000011640 */
[-C--:B------:R-:W-:Y:S01]  /*5c50*/  IMAD.HI.U32 R32, R49, R2.reuse, RZ ;  /* 0x0000000231207227 */ /* 0x080fe200078e00ff */
[----:B------:R-:W-:Y:S02]  /*5c60*/  SHF.R.U32.HI R6, RZ, R3, R6 ;  /* 0x00000003ff067219 */ /* 0x000fe40000011606 */
[----:B------:R-:W-:Y:S01]  /*5c70*/  SEL R35, R52, R35, !P0 ;  /* 0x0000002334237207 */ /* 0x000fe20004000000 */
[----:B------:R-:W-:Y:S01]  /*5c80*/  IMAD.HI.U32 R58, R46, R2, RZ ;  /* 0x000000022e3a7227 */ /* 0x000fe200078e00ff */
[----:B------:R-:W-:-:S02]  /*5c90*/  SHF.R.U32.HI R32, RZ, R3, R32 ;  /* 0x00000003ff207219 */ /* 0x000fc40000011620 */
[----:B------:R-:W-:Y:S01]  /*5ca0*/  SEL R33, R51, R6, !P0 ;  /* 0x0000000633217207 */ /* 0x000fe20004000000 */
[----:B------:R-:W-:Y:S01]  /*5cb0*/  IMAD.HI.U32 R8, R45, R2, RZ ;  /* 0x000000022d087227 */ /* 0x000fe200078e00ff */
[----:B------:R-:W-:Y:S02]  /*5cc0*/  SHF.R.U32.HI R9, RZ, R3, R58 ;  /* 0x00000003ff097219 */ /* 0x000fe4000001163a */
[----:B------:R-:W-:Y:S01]  /*5cd0*/  SEL R32, R49, R32, !P0 ;  /* 0x0000002031207207 */ /* 0x000fe20004000000 */
[-C--:B------:R-:W-:Y:S01]  /*5ce0*/  IMAD.HI.U32 R28, R42, R2.reuse, RZ ;  /* 0x000000022a1c7227 */ /* 0x080fe200078e00ff */
[----:B------:R-:W-:Y:S02]  /*5cf0*/  SEL R9, R46, R9, !P0 ;  /* 0x000000092e097207 */ /* 0x000fe40004000000 */
[-C--:B------:R-:W-:Y:S01]  /*5d00*/  SHF.R.U32.HI R8, RZ, R3.reuse, R8 ;  /* 0x00000003ff087219 */ /* 0x080fe20000011608 */
[----:B------:R-:W-:Y:S01]  /*5d10*/  IMAD.HI.U32 R24, R40, R2, RZ ;  /* 0x0000000228187227 */ /* 0x000fe200078e00ff */
[----:B------:R-:W-:-:S02]  /*5d20*/  SHF.R.U32.HI R25, RZ, R3, R28 ;  /* 0x00000003ff197219 */ /* 0x000fc4000001161c */
[----:B------:R-:W-:Y:S01]  /*5d30*/  SEL R8, R45, R8, !P0 ;  /* 0x000000082d087207 */ /* 0x000fe20004000000 */
[-C--:B------:R-:W-:Y:S01]  /*5d40*/  IMAD.HI.U32 R56, R39, R2.reuse, RZ ;  /* 0x0000000227387227 */ /* 0x080fe200078e00ff */
[----:B------:R-:W-:Y:S02]  /*5d50*/  SHF.R.U32.HI R5, RZ, R3, R24 ;  /* 0x00000003ff057219 */ /* 0x000fe40000011618 */
[----:B------:R-:W-:Y:S01]  /*5d60*/  R2UR UR54, R41 ;  /* 0x00000000293672ca */ /* 0x000fe200000e0000 */
[-C--:B------:R-:W-:Y:S01]  /*5d70*/  IMAD.HI.U32 R0, R37, R2.reuse, RZ ;  /* 0x0000000225007227 */ /* 0x080fe200078e00ff */
[----:B------:R-:W-:Y:S02]  /*5d80*/  SEL R5, R40, R5, !P0 ;  /* 0x0000000528057207 */ /* 0x000fe40004000000 */
[-C--:B------:R-:W-:Y:S01]  /*5d90*/  SHF.R.U32.HI R56, RZ, R3.reuse, R56 ;  /* 0x00000003ff387219 */ /* 0x080fe20000011638 */
[----:B------:R-:W-:Y:S01]  /*5da0*/  IMAD.HI.U32 R36, R34, R2, RZ ;  /* 0x0000000222247227 */ /* 0x000fe200078e00ff */
[----:B------:R-:W-:-:S02]  /*5db0*/  SHF.R.U32.HI R2, RZ, R3, R30 ;  /* 0x00000003ff027219 */ /* 0x000fc4000001161e */
[-C--:B------:R-:W-:Y:S01]  /*5dc0*/  SHF.R.U32.HI R0, RZ, R3.reuse, R0 ;  /* 0x00000003ff007219 */ /* 0x080fe20000011600 */
        /* <DEDUP_REMOVED lines=8> */
[----:B------:R-:W-:Y:S01]  /*5e50*/  IMAD.MOV R6, RZ, RZ, -R32 ;  /* 0x000000ffff067224 */ /* 0x000fe200078e0a20 */
[----:B------:R-:W-:Y:S01]  /*5e60*/  SEL R47, R34, R47, !P0 ;  /* 0x0000002f222f7207 */ /* 0x000fe20004000000 */
[----:B------:R-:W-:Y:S01]  /*5e70*/  IMAD R50, R31, R7, R50 ;  /* 0x000000071f327224 */ /* 0x000fe200078e0232 */
[----:B------:R-:W-:Y:S01]  /*5e80*/  SEL R7, R43, R2, !P0 ;  /* 0x000000022b077207 */ /* 0x000fe20004000000 */
[----:B------:R-:W-:Y:S01]  /*5e90*/  IMAD R53, R31, R24, R53 ;  /* 0x000000181f357224 */ /* 0x000fe200078e0235 */
[----:B------:R-:W-:Y:S01]  /*5ea0*/  IADD3 R2, PT, PT, -R9, RZ, RZ ;  /* 0x000000ff09027210 */ /* 0x000fe20007ffe1ff */
[C---:B------:R-:W-:Y:S01]  /*5eb0*/  IMAD R49, R31.reuse, R6, R49 ;  /* 0x000000061f317224 */ /* 0x040fe200078e0231 */
[----:B------:R-:W-:Y:S01]  /*5ec0*/  SEL R6, R42, R25, !P0 ;  /* 0x000000192a067207 */ /* 0x000fe20004000000 */
[----:B------:R-:W-:Y:S01]  /*5ed0*/  IMAD.MOV R28, RZ, RZ, -R41 ;  /* 0x000000ffff1c7224 */ /* 0x000fe200078e0a29 */
[----:B------:R-:W-:Y:S01]  /*5ee0*/  R2UR UR51, R38 ;  /* 0x00000000263372ca */ /* 0x000fe200000e0000 */
        /* <DEDUP_REMOVED lines=8> */
[----:B------:R-:W-:Y:S01]  /*5f70*/  IMAD R54, R31, R28, R54 ;  /* 0x0000001c1f367224 */ /* 0x000fe200078e0236 */
[----:B------:R-:W-:Y:S01]  /*5f80*/  IADD3 R28, PT, PT, -R35, RZ, RZ ;  /* 0x000000ff231c7210 */ /* 0x000fe20007ffe1ff */
[----:B------:R-:W-:Y:S01]  /*5f90*/  IMAD R51, R31, R24, R51 ;  /* 0x000000181f337224 */ /* 0x000fe200078e0233 */
[----:B------:R-:W-:Y:S01]  /*5fa0*/  R2UR UR22, R57 ;  /* 0x00000000391672ca */ /* 0x000fe200000e0000 */
[C---:B------:R-:W-:Y:S01]  /*5fb0*/  IMAD R48, R31.reuse, R3, R48 ;  /* 0x000000031f307224 */ /* 0x040fe200078e0230 */
[----:B------:R-:W-:Y:S01]  /*5fc0*/  R2UR UR21, R54 ;  /* 0x00000000361572ca */ /* 0x000fe200000e0000 */
[----:B------:R-:W-:Y:S01]  /*5fd0*/  IMAD R40, R31, R2, R40 ;  /* 0x000000021f287224 */ /* 0x000fe200078e0228 */
[----:B------:R-:W-:Y:S01]  /*5fe0*/  R2UR UR18, R51 ;  /* 0x00000000331272ca */ /* 0x000fe200000e0000 */
[----:B------:R-:W-:Y:S01]  /*5ff0*/  IMAD.MOV R24, RZ, RZ, -R7 ;  /* 0x000000ffff187224 */ /* 0x000fe200078e0a07 */
[----:B------:R-:W-:Y:S01]  /*6000*/  R2UR UR9, R48 ;  /* 0x00000000300972ca */ /* 0x000fe200000e0000 */
[----:B------:R-:W-:Y:S01]  /*6010*/  IMAD.MOV R3, RZ, RZ, -R6 ;  /* 0x000000ffff037224 */ /* 0x000fe200078e0a06 */
[----:B------:R-:W-:Y:S01]  /*6020*/  R2UR UR15, R40 ;  /* 0x00000000280f72ca */ /* 0x000fe200000e0000 */
[----:B------:R-:W-:-:S02]  /*6030*/  IMAD.MOV R2, RZ, RZ, -R0 ;  /* 0x000000ffff027224 */ /* 0x000fc400078e0a00 */
[C---:B------:R-:W-:Y:S01]  /*6040*/  IMAD R43, R31.reuse, R24, R43 ;  /* 0x000000181f2b7224 */ /* 0x040fe200078e022b */
[----:B------:R-:W-:Y:S01]  /*6050*/  IADD3 R24, PT, PT, -R56, RZ, RZ ;  /* 0x000000ff38187210 */ /* 0x000fe20007ffe1ff */
[C---:B------:R-:W-:Y:S02]  /*6060*/  IMAD R52, R31.reuse, R28, R52 ;  /* 0x0000001c1f347224 */ /* 0x040fe400078e0234 */
[----:B------:R-:W-:Y:S01]  /*6070*/  IMAD R42, R31, R3, R42 ;  /* 0x000000031f2a7224 */ /* 0x000fe200078e022a */
[----:B------:R-:W-:Y:S01]  /*6080*/  R2UR UR7, R43 ;  /* 0x000000002b0772ca */ /* 0x000fe200000e0000 */
[C---:B------:R-:W-:Y:S01]  /*6090*/  IMAD R37, R31.reuse, R2, R37 ;  /* 0x000000021f257224 */ /* 0x040fe200078e0225 */
[----:B------:R-:W-:Y:S01]  /*60a0*/  R2UR UR19, R52 ;  /* 0x00000000341372ca */ /* 0x000fe200000e0000 */
[----:B------:R-:W-:Y:S01]  /*60b0*/  IMAD.MOV R28, RZ, RZ, -R8 ;  /* 0x000000ffff1c7224 */ /* 0x000fe200078e0a08 */
[----:B------:R-:W2:Y:S01]  /*60c0*/  LDC.64 R2, c[0x0][0x498] ;  /* 0x00012600ff027b82 */ /* 0x000ea20000000a00 */
[----:B------:R-:W-:Y:S01]  /*60d0*/  IMAD.MOV R36, RZ, RZ, -R47 ;  /* 0x000000ffff247224 */ /* 0x000fe200078e0a2f */
[----:B------:R-:W-:Y:S01]  /*60e0*/  R2UR UR4, R42 ;  /* 0x000000002a0472ca */ /* 0x000fe200000e0000 */
[----:B------:R-:W-:Y:S01]  /*60f0*/  IMAD R45, R31, R28, R45 ;  /* 0x0000001c1f2d7224 */ /* 0x000fe200078e022d */
[----:B------:R-:W-:Y:S01]  /*6100*/  R2UR UR13, R37 ;  /* 0x00000000250d72ca */ /* 0x000fe200000e0000 */
[----:B------:R-:W-:-:S02]  /*6110*/  IMAD R39, R31, R24, R39 ;  /* 0x000000181f277224 */ /* 0x000fc400078e0227 */
[----:B------:R-:W-:Y:S01]  /*6120*/  IMAD R36, R31, R36, R34 ;  /* 0x000000241f247224 */ /* 0x000fe200078e0222 */
[----:B------:R-:W3:Y:S01]  /*6130*/  LDC.64 R28, c[0x0][0x4c0] ;  /* 0x00013000ff1c7b82 */ /* 0x000ee20000000a00 */
[----:B------:R-:W-:Y:S01]  /*6140*/  R2UR UR6, R45 ;  /* 0x000000002d0672ca */ /* 0x000fe200000e0000 */
[----:B------:R-:W-:Y:S01]  /*6150*/  IMAD.IADD R14, R19, 0x1, R14 ;  /* 0x00000001130e7824 */ /* 0x000fe200078e020e */
[----:B------:R-:W-:Y:S02]  /*6160*/  R2UR UR14, R39 ;  /* 0x00000000270e72ca */ /* 0x000fe400000e0000 */
[----:B------:R-:W-:-:S03]  /*6170*/  R2UR UR12, R36 ;  /* 0x00000000240c72ca */ /* 0x000fc600000e0000 */
[----:B------:R-:W4:Y:S01]  /*6180*/  LDC R31, c[0x0][0x4a0] ;  /* 0x00012800ff1f7b82 */ /* 0x000f220000000800 */
[----:B--2---:R-:W-:Y:S01]  /*6190*/  IMAD.HI.U32 R48, R44, R3, RZ ;  /* 0x000000032c307227 */ /* 0x004fe200078e00ff */
[----:B------:R-:W-:-:S06]  /*61a0*/  ISETP.NE.AND P0, PT, R2, 0x1, PT ;  /* 0x000000010200780c */ /* 0x000fcc0003f05270 */
[----:B------:R-:W2:Y:S01]  /*61b0*/  LDC.64 R24, c[0x0][0x4f0] ;  /* 0x00013c00ff187b82 */ /* 0x000ea20000000a00 */
[----:B------:R-:W-:-:S04]  /*61c0*/  IMAD.HI.U32 R64, R35, R3, RZ ;  /* 0x0000000323407227 */ /* 0x000fc800078e00ff */
[-C--:B------:R-:W-:Y:S01]  /*61d0*/  IMAD.HI.U32 R42, R33, R3.reuse, RZ ;  /* 0x00000003212a7227 */ /* 0x080fe200078e00ff */
[----:B---3--:R-:W-:Y:S02]  /*61e0*/  R2UR UR31, R28 ;  /* 0x000000001c1f72ca */ /* 0x008fe400000e0000 */
[----:B------:R-:W-:Y:S01]  /*61f0*/  R2UR UR17, R29 ;  /* 0x000000001d1172ca */ /* 0x000fe200000e0000 */
[----:B------:R-:W-:Y:S01]  /*6200*/  IMAD.HI.U32 R46, R41, R3, RZ ;  /* 0x00000003292e7227 */ /* 0x000fe200078e00ff */
[----:B------:R-:W-:Y:S01]  /*6210*/  VOTEU.ANY UP0, P0 ;  /* 0x0000000000ff7886 */ /* 0x000fe20000000100 */
[----:B----4-:R-:W-:Y:S02]  /*6220*/  SHF.R.U32.HI R48, RZ, R31, R48 ;  /* 0x0000001fff307219 */ /* 0x010fe40000011630 */
[----:B------:R-:W-:Y:S01]  /*6230*/  IMAD.HI.U32 R62, R32, R3, RZ ;  /* 0x00000003203e7227 */ /* 0x000fe200078e00ff */
[----:B------:R-:W-:Y:S02]  /*6240*/  SHF.R.U32.HI R43, RZ, R31, R64 ;  /* 0x0000001fff2b7219 */ /* 0x000fe40000011640 */
[----:B------:R-:W-:Y:S01]  /*6250*/  R2UR UR55, R48 ;  /* 0x00000000303772ca */ /* 0x000fe200000e0000 */
[----:B------:R-:W-:Y:S01]  /*6260*/  IMAD.HI.U32 R60, R30, R3, RZ ;  /* 0x000000031e3c7227 */ /* 0x000fe200078e00ff */
        /* <DEDUP_REMOVED lines=8> */
[----:B------:R-:W-:Y:S01]  /*62f0*/  SHF.R.U32.HI R39, RZ, R31, R62 ;  /* 0x0000001fff277219 */ /* 0x000fe2000001163e */
[----:B------:R-:W-:Y:S01]  /*6300*/  UIMAD UR57, UR57, UR31, UR30 ;  /* 0x0000001f393972a4 */ /* 0x000fe2000f8e021e */
[----:B------:R-:W-:Y:S01]  /*6310*/  R2UR UR25, R46 ;  /* 0x000000002e1972ca */ /* 0x000fe200000e0000 */
[----:B------:R-:W-:Y:S01]  /*6320*/  USEL UR60, UR56, UR55, !UP0 ;  /* 0x00000037383c7287 */ /* 0x000fe2000c000000 */
[----:B------:R-:W-:Y:S01]  /*6330*/  R2UR UR56, R35 ;  /* 0x00000000233872ca */ /* 0x000fe200000e0000 */
[-C--:B------:R-:W-:Y:S01]  /*6340*/  IMAD.HI.U32 R36, R9, R3.reuse, RZ ;  /* 0x0000000309247227 */ /* 0x080fe200078e00ff */
[----:B------:R-:W-:Y:S01]  /*6350*/  R2UR UR55, R33 ;  /* 0x00000000213772ca */ /* 0x000fe200000e0000 */
[----:B------:R-:W-:Y:S01]  /*6360*/  UIMAD UR52, UR52, UR31, UR30 ;  /* 0x0000001f343472a4 */ /* 0x000fe2000f8e021e */
[----:B------:R-:W-:Y:S01]  /*6370*/  R2UR UR46, R39 ;  /* 0x00000000272e72ca */ /* 0x000fe200000e0000 */
[----:B------:R-:W-:Y:S01]  /*6380*/  IMAD.HI.U32 R54, R5, R3, RZ ;  /* 0x0000000305367227 */ /* 0x000fe200078e00ff */
[-C--:B------:R-:W-:Y:S01]  /*6390*/  SHF.R.U32.HI R37, RZ, R31.reuse, R60 ;  /* 0x0000001fff257219 */ /* 0x080fe2000001163c */
[----:B------:R-:W-:Y:S01]  /*63a0*/  UIMAD UR50, UR50, UR31, UR30 ;  /* 0x0000001f323272a4 */ /* 0x000fe2000f8e021e */
[----:B------:R-:W-:Y:S01]  /*63b0*/  SHF.R.U32.HI R45, RZ, R31, R66 ;  /* 0x0000001fff2d7219 */ /* 0x000fe20000011642 */
[-C--:B------:R-:W-:Y:S01]  /*63c0*/  IMAD.HI.U32 R52, R0, R3.reuse, RZ ;  /* 0x0000000300347227 */ /* 0x080fe200078e00ff */
[----:B------:R-:W-:Y:S01]  /*63d0*/  R2UR UR41, R37 ;  /* 0x00000000252972ca */ /* 0x000fe200000e0000 */
[----:B------:R-:W-:Y:S01]  /*63e0*/  USEL UR61, UR54, UR25, !UP0 ;  /* 0x00000019363d7287 */ /* 0x000fe2000c000000 */
[----:B------:R-:W-:Y:S01]  /*63f0*/  R2UR UR23, R45 ;  /* 0x000000002d1772ca */ /* 0x000fe200000e0000 */
[----:B------:R-:W-:Y:S01]  /*6400*/  USEL UR56, UR56, UR47, !UP0 ;  /* 0x0000002f38387287 */ /* 0x000fe2000c000000 */
[----:B------:R-:W-:Y:S01]  /*6410*/  R2UR UR47, R32 ;  /* 0x00000000202f72ca */ /* 0x000fe200000e0000 */
[----:B------:R-:W-:Y:S01]  /*6420*/  USEL UR55, UR55, UR45, !UP0 ;  /* 0x0000002d37377287 */ /* 0x000fe2000c000000 */
[----:B------:R-:W-:Y:S01]  /*6430*/  R2UR UR45, R30 ;  /* 0x000000001e2d72ca */ /* 0x000fe200000e0000 */
[----:B------:R-:W-:Y:S01]  /*6440*/  IMAD.HI.U32 R58, R7, R3, RZ ;  /* 0x00000003073a7227 */ /* 0x000fe200078e00ff */
[----:B------:R-:W-:Y:S01]  /*6450*/  SHF.R.U32.HI R40, RZ, R31, R40 ;  /* 0x0000001fff287219 */ /* 0x000fe20000011628 */
[----:B------:R-:W-:Y:S01]  /*6460*/  UIMAD UR49, UR49, UR31, UR30 ;  /* 0x0000001f313172a4 */ /* 0x000fe2000f8e021e */
[----:B------:R-:W-:Y:S01]  /*6470*/  R2UR UR54, R27 ;  /* 0x000000001b3672ca */ /* 0x000fe200000e0000 */
[-C--:B------:R-:W-:Y:S01]  /*6480*/  IMAD.HI.U32 R34, R8, R3.reuse, RZ ;  /* 0x0000000308227227 */ /* 0x080fe200078e00ff */
[----:B------:R-:W-:Y:S01]  /*6490*/  R2UR UR53, R40 ;  /* 0x00000000283572ca */ /* 0x000fe200000e0000 */
[----:B------:R-:W-:Y:S01]  /*64a0*/  UIMAD UR48, UR48, UR31, UR30 ;  /* 0x0000001f303072a4 */ /* 0x000fe2000f8e021e */
[----:B--2---:R-:W-:Y:S01]  /*64b0*/  R2UR UR5, R25 ;  /* 0x00000000190572ca */ /* 0x004fe200000e0000 */
[----:B------:R-:W-:Y:S01]  /*64c0*/  IMAD.HI.U32 R28, R6, R3, RZ ;  /* 0x00000003061c7227 */ /* 0x000fe200078e00ff */
[----:B------:R-:W-:Y:S01]  /*64d0*/  R2UR UR16, R24 ;  /* 0x00000000181072ca */ /* 0x000fe200000e0000 */
[----:B------:R-:W-:Y:S01]  /*64e0*/  USEL UR46, UR47, UR46, !UP0 ;  /* 0x0000002e2f2e7287 */ /* 0x000fe2000c000000 */
[-C--:B------:R-:W-:Y:S01]  /*64f0*/  SHF.R.U32.HI R36, RZ, R31.reuse, R36 ;  /* 0x0000001fff247219 */ /* 0x080fe20000011624 */
[----:B------:R-:W-:Y:S01]  /*6500*/  UIMAD UR47, UR40, UR31, UR30 ;  /* 0x0000001f282f72a4 */ /* 0x000fe2000f8e021e */
[----:B------:R-:W-:Y:S01]  /*6510*/  SHF.R.U32.HI R25, RZ, R31, R54 ;  /* 0x0000001fff197219 */ /* 0x000fe20000011636 */
[----:B------:R-:W-:Y:S01]  /*6520*/  IMAD.HI.U32 R24, R56, R3, RZ ;  /* 0x0000000338187227 */ /* 0x000fe200078e00ff */
[----:B------:R-:W-:Y:S01]  /*6530*/  USEL UR45, UR45, UR41, !UP0 ;  /* 0x000000292d2d7287 */ /* 0x000fe2000c000000 */
[----:B------:R-:W-:Y:S01]  /*6540*/  SHF.R.U32.HI R29, RZ, R31, R58 ;  /* 0x0000001fff1d7219 */ /* 0x000fe2000001163a */
[----:B------:R-:W-:Y:S01]  /*6550*/  UIMAD UR38, UR38, UR31, UR30 ;  /* 0x0000001f262672a4 */ /* 0x000fe2000f8e021e */
[----:B------:R-:W-:Y:S01]  /*6560*/  IMAD.HI.U32 R50, R47, R3, RZ ;  /* 0x000000032f327227 */ /* 0x000fe200078e00ff */
[-C--:B------:R-:W-:Y:S01]  /*6570*/  SHF.R.U32.HI R3, RZ, R31.reuse, R52 ;  /* 0x0000001fff037219 */ /* 0x080fe20000011634 */
[----:B------:R-:W-:Y:S01]  /*6580*/  USEL UR53, UR54, UR53, !UP0 ;  /* 0x0000003536357287 */ /* 0x000fe2000c000000 */
[----:B------:R-:W-:Y:S01]  /*6590*/  R2UR UR28, R36 ;  /* 0x00000000241c72ca */ /* 0x000fe200000e0000 */
[----:B------:R-:W-:Y:S01]  /*65a0*/  IMAD.U32 R60, RZ, RZ, UR47 ;  /* 0x0000002fff3c7e24 */ /* 0x000fe2000f8e00ff */
[----:B------:R-:W-:Y:S01]  /*65b0*/  R2UR UR33, R25 ;  /* 0x00000000192172ca */ /* 0x000fe200000e0000 */
[----:B------:R-:W-:Y:S01]  /*65c0*/  IMAD R25, RZ, RZ, -UR60 ;  /* 0x8000003cff197e24 */ /* 0x000fe2000f8e02ff */
[----:B------:R-:W-:Y:S01]  /*65d0*/  R2UR UR41, R9 ;  /* 0x00000000092972ca */ /* 0x000fe200000e0000 */
[----:B------:R-:W-:Y:S01]  /*65e0*/  UIMAD UR47, UR44, UR31, UR30 ;  /* 0x0000001f2c2f72a4 */ /* 0x000fe2000f8e021e */
[----:B------:R-:W-:Y:S01]  /*65f0*/  MOV R76, UR60 ;  /* 0x0000003c004c7c02 */ /* 0x000fe20008000f00 */
[----:B------:R-:W-:Y:S01]  /*6600*/  USEL UR60, UR51, UR23, !UP0 ;  /* 0x00000017333c7287 */ /* 0x000fe2000c000000 */
[----:B------:R-:W-:Y:S01]  /*6610*/  R2UR UR25, R3 ;  /* 0x00000000031972ca */ /* 0x000fe200000e0000 */
[----:B------:R-:W-:Y:S01]  /*6620*/  IMAD R3, RZ, RZ, -UR61 ;  /* 0x8000003dff037e24 */ /* 0x000fe2000f8e02ff */
[----:B------:R-:W-:Y:S01]  /*6630*/  SHF.R.U32.HI R34, RZ, R31, R34 ;  /* 0x0000001fff227219 */ /* 0x000fe20000011622 */
[----:B------:R-:W-:Y:S01]  /*6640*/  UIMAD UR44, UR39, UR31, UR30 ;  /* 0x0000001f272c72a4 */ /* 0x000fe2000f8e021e */
[----:B------:R-:W-:Y:S01]  /*6650*/  R2UR UR24, R29 ;  /* 0x000000001d1872ca */ /* 0x000fe200000e0000 */
[----:B------:R-:W-:Y:S01]  /*6660*/  IMAD R41, R2, R3, R41 ;  /* 0x0000000302297224 */ /* 0x000fe200078e0229 */
[----:B------:R-:W-:Y:S01]  /*6670*/  R2UR UR39, R7 ;  /* 0x00000000072772ca */ /* 0x000fe200000e0000 */
[----:B------:R-:W-:Y:S01]  /*6680*/  IMAD.U32 R48, RZ, RZ, UR42 ;  /* 0x0000002aff307e24 */ /* 0x000fe2000f8e00ff */
[----:B------:R-:W-:Y:S01]  /*6690*/  R2UR UR26, R34 ;  /* 0x00000000221a72ca */ /* 0x000fe200000e0000 */
[----:B------:R-:W-:Y:S01]  /*66a0*/  IMAD R3, RZ, RZ, -UR60 ;  /* 0x8000003cff037e24 */ /* 0x000fe2000f8e02ff */
[----:B------:R-:W-:Y:S01]  /*66b0*/  R2UR UR40, R8 ;  /* 0x00000000082872ca */ /* 0x000fe200000e0000 */
[----:B------:R-:W-:Y:S01]  /*66c0*/  UIMAD UR42, UR34, UR31, UR30 ;  /* 0x0000001f222a72a4 */ /* 0x000fe2000f8e021e */
[----:B------:R-:W-:Y:S01]  /*66d0*/  SHF.R.U32.HI R28, RZ, R31, R28 ;  /* 0x0000001fff1c7219 */ /* 0x000fe2000001161c */
[----:B------:R-:W-:Y:S01]  /*66e0*/  IMAD R38, R2, R3, R38 ;  /* 0x0000000302267224 */ /* 0x000fe200078e0226 */
[----:B------:R-:W-:Y:S01]  /*66f0*/  R2UR UR34, R5 ;  /* 0x00000000052272ca */ /* 0x000fe200000e0000 */
[----:B------:R-:W-:Y:S01]  /*6700*/  IMAD R3, RZ, RZ, -UR53 ;  /* 0x80000035ff037e24 */ /* 0x000fe2000f8e02ff */
[----:B------:R-:W-:Y:S01]  /*6710*/  SHF.R.U32.HI R24, RZ, R31, R24 ;  /* 0x0000001fff187219 */ /* 0x000fe20000011618 */
[----:B------:R-:W-:Y:S01]  /*6720*/  USEL UR41, UR41, UR28, !UP0 ;  /* 0x0000001c29297287 */ /* 0x000fe2000c000000 */
[----:B------:R-:W-:Y:S01]  /*6730*/  R2UR UR35, R28 ;  /* 0x000000001c2372ca */ /* 0x000fe200000e0000 */
[----:B------:R-:W-:Y:S01]  /*6740*/  IMAD.U32 R28, RZ, RZ, UR27 ;  /* 0x0000001bff1c7e24 */ /* 0x000fe2000f8e00ff */
[----:B------:R-:W-:Y:S01]  /*6750*/  R2UR UR27, R24 ;  /* 0x00000000181b72ca */ /* 0x000fe200000e0000 */
[----:B------:R-:W-:Y:S01]  /*6760*/  IMAD R24, RZ, RZ, -UR56 ;  /* 0x80000038ff187e24 */ /* 0x000fe2000f8e02ff */
[----:B------:R-:W-:Y:S01]  /*6770*/  R2UR UR28, R56 ;  /* 0x00000000381c72ca */ /* 0x000fe200000e0000 */
[C---:B------:R-:W-:Y:S01]  /*6780*/  IMAD R27, R2.reuse, R3, R27 ;  /* 0x00000003021b7224 */ /* 0x040fe200078e021b */
[----:B------:R-:W-:Y:S01]  /*6790*/  USEL UR39, UR39, UR24, !UP0 ;  /* 0x0000001827277287 */ /* 0x000fe2000c000000 */
[----:B------:R-:W-:Y:S01]  /*67a0*/  SHF.R.U32.HI R31, RZ, R31, R50 ;  /* 0x0000001fff1f7219 */ /* 0x000fe20000011632 */
[----:B------:R-:W-:Y:S01]  /*67b0*/  IMAD R3, RZ, RZ, -UR45 ;  /* 0x8000002dff037e24 */ /* 0x000fe2000f8e02ff */
[----:B------:R-:W-:Y:S01]  /*67c0*/  MOV R51, UR43 ;  /* 0x0000002b00337c02 */ /* 0x000fe20008000f00 */
[----:B------:R-:W-:Y:S01]  /*67d0*/  UIMAD UR43, UR36, UR31, UR30 ;  /* 0x0000001f242b72a4 */ /* 0x000fe2000f8e021e */
[----:B------:R-:W-:Y:S01]  /*67e0*/  IMAD R35, R2, R24, R35 ;  /* 0x0000001802237224 */ /* 0x000fe200078e0223 */
[----:B------:R-:W-:Y:S01]  /*67f0*/  USEL UR40, UR40, UR26, !UP0 ;  /* 0x0000001a28287287 */ /* 0x000fe2000c000000 */
[----:B------:R-:W-:Y:S01]  /*6800*/  R2UR UR36, R6 ;  /* 0x00000000062472ca */ /* 0x000fe200000e0000 */
[----:B------:R-:W-:Y:S01]  /*6810*/  IMAD R24, R2, R3, R30 ;  /* 0x0000000302187224 */ /* 0x000fe200078e021e */
[----:B------:R-:W-:Y:S01]  /*6820*/  R2UR UR26, R0 ;  /* 0x00000000001a72ca */ /* 0x000fe200000e0000 */
[----:B------:R-:W-:Y:S01]  /*6830*/  USEL UR33, UR34, UR33, !UP0 ;  /* 0x0000002122217287 */ /* 0x000fe2000c000000 */
[----:B------:R-:W-:Y:S01]  /*6840*/  R2UR UR23, R31 ;  /* 0x000000001f1772ca */ /* 0x000fe200000e0000 */
[----:B------:R-:W-:Y:S01]  /*6850*/  IMAD R3, RZ, RZ, -UR39 ;  /* 0x80000027ff037e24 */ /* 0x000fe2000f8e02ff */
[----:B------:R-:W-:Y:S01]  /*6860*/  R2UR UR24, R47 ;  /* 0x000000002f1872ca */ /* 0x000fe200000e0000 */
[C---:B------:R-:W-:Y:S01]  /*6870*/  IMAD R44, R2.reuse, R25, R44 ;  /* 0x00000019022c7224 */ /* 0x040fe200078e022c */
[----:B------:R-:W-:Y:S01]  /*6880*/  IADD3 R25, PT, PT, RZ, -UR46, RZ ;  /* 0x8000002eff197c10 */ /* 0x000fe2000fffe0ff */
[----:B------:R-:W-:Y:S01]  /*6890*/  UIMAD UR19, UR19, UR17, UR16 ;  /* 0x00000011131372a4 */ /* 0x000fe2000f8e0210 */
[C---:B------:R-:W-:Y:S01]  /*68a0*/  IMAD R7, R2.reuse, R3, R7 ;  /* 0x0000000302077224 */ /* 0x040fe200078e0207 */
[----:B------:R-:W-:Y:S01]  /*68b0*/  UIMAD UR18, UR18, UR17, UR16 ;  /* 0x00000011121272a4 */ /* 0x000fe2000f8e0210 */
[----:B------:R-:W-:Y:S01]  /*68c0*/  IMAD R3, RZ, RZ, -UR33 ;  /* 0x80000021ff037e24 */ /* 0x000fe2000f8e02ff */
[----:B------:R-:W-:Y:S01]  /*68d0*/  USEL UR27, UR28, UR27, !UP0 ;  /* 0x0000001b1c1b7287 */ /* 0x000fe2000c000000 */
[C---:B------:R-:W-:Y:S01]  /*68e0*/  IMAD R25, R2.reuse, R25, R32 ;  /* 0x0000001902197224 */ /* 0x040fe200078e0220 */
[----:B------:R-:W-:Y:S01]  /*68f0*/  USEL UR35, UR36, UR35, !UP0 ;  /* 0x0000002324237287 */ /* 0x000fe2000c000000 */
[----:B------:R-:W2:Y:S01]  /*6900*/  LDC R32, c[0x0][0x4c8] ;  /* 0x00013200ff207b82 */ /* 0x000ea20000000800 */
[C---:B------:R-:W-:Y:S01]  /*6910*/  IMAD R5, R2.reuse, R3, R5 ;  /* 0x0000000302057224 */ /* 0x040fe200078e0205 */
[----:B------:R-:W-:Y:S01]  /*6920*/  MOV R62, UR18 ;  /* 0x00000012003e7c02 */ /* 0x000fe20008000f00 */
[----:B------:R-:W-:Y:S01]  /*6930*/  IMAD.U32 R65, RZ, RZ, UR19 ;  /* 0x00000013ff417e24 */ /* 0x000fe2000f8e00ff */
[----:B------:R-:W-:Y:S01]  /*6940*/  IADD3 R3, PT, PT, RZ, -UR27, RZ ;  /* 0x8000001bff037c10 */ /* 0x000fe2000fffe0ff */
[----:B------:R-:W-:Y:S01]  /*6950*/  UIMAD UR19, UR11, UR17, UR16 ;  /* 0x000000110b1372a4 */ /* 0x000fe2000f8e0210 */
[----:B------:R-:W-:Y:S01]  /*6960*/  IMAD R31, RZ, RZ, -UR40 ;  /* 0x80000028ff1f7e24 */ /* 0x000fe2000f8e02ff */
[----:B------:R-:W-:Y:S01]  /*6970*/  UIMAD UR18, UR10, UR17, UR16 ;  /* 0x000000110a1272a4 */ /* 0x000fe2000f8e0210 */
[----:B------:R-:W-:Y:S01]  /*6980*/  IADD3 R29, PT, PT, RZ, -UR55, RZ ;  /* 0x80000037ff1d7c10 */ /* 0x000fe2000fffe0ff */
[----:B------:R-:W-:Y:S01]  /*6990*/  USEL UR25, UR26, UR25, !UP0 ;  /* 0x000000191a197287 */ /* 0x000fe2000c000000 */
[C---:B------:R-:W-:Y:S01]  /*69a0*/  IMAD R3, R2.reuse, R3, R56 ;  /* 0x0000000302037224 */ /* 0x040fe200078e0238 */
[----:B------:R-:W-:Y:S01]  /*69b0*/  USEL UR23, UR24, UR23, !UP0 ;  /* 0x0000001718177287 */ /* 0x000fe2000c000000 */
[----:B------:R-:W-:Y:S01]  /*69c0*/  IMAD R8, R2, R31, R8 ;  /* 0x0000001f02087224 */ /* 0x000fe200078e0208 */
[----:B------:R-:W-:Y:S01]  /*69d0*/  R2UR UR11, R44 ;  /* 0x000000002c0b72ca */ /* 0x000fe200000e0000 */
        /* <DEDUP_REMOVED lines=9> */
[----:B------:R-:W-:Y:S01]  /*6a70*/  UIMAD UR22, UR22, UR17, UR16 ;  /* 0x00000011161672a4 */ /* 0x000fe2000f8e0210 */
[----:B------:R-:W-:Y:S01]  /*6a80*/  IMAD R50, RZ, RZ, -UR23 ;  /* 0x80000017ff327e24 */ /* 0x000fe2000f8e02ff */
[----:B------:R-:W-:Y:S01]  /*6a90*/  UIMAD UR21, UR21, UR17, UR16 ;  /* 0x00000011151572a4 */ /* 0x000fe2000f8e0210 */
[C---:B------:R-:W-:Y:S01]  /*6aa0*/  IMAD R29, R2.reuse, R29, R33 ;  /* 0x0000001d021d7224 */ /* 0x040fe200078e0221 */
[----:B------:R-:W-:Y:S01]  /*6ab0*/  UIMAD UR20, UR20, UR17, UR16 ;  /* 0x00000011141472a4 */ /* 0x000fe2000f8e0210 */
[C---:B------:R-:W-:Y:S01]  /*6ac0*/  IMAD R9, R2.reuse, R30, R9 ;  /* 0x0000001e02097224 */ /* 0x040fe200078e0209 */
[----:B------:R-:W-:Y:S01]  /*6ad0*/  R2UR UR8, R35 ;  /* 0x00000000230872ca */ /* 0x000fe200000e0000 */
[C---:B------:R-:W-:Y:S01]  /*6ae0*/  IMAD R6, R2.reuse, R31, R6 ;  /* 0x0000001f02067224 */ /* 0x040fe200078e0206 */
[----:B------:R-:W-:Y:S01]  /*6af0*/  UIMAD UR37, UR37, UR31, UR30 ;  /* 0x0000001f252572a4 */ /* 0x000fe2000f8e021e */
[C---:B------:R-:W-:Y:S01]  /*6b00*/  IMAD R0, R2.reuse, R53, R0 ;  /* 0x0000003502007224 */ /* 0x040fe200078e0200 */
[----:B------:R-:W-:Y:S01]  /*6b10*/  UIMAD UR32, UR32, UR31, UR30 ;  /* 0x0000001f202072a4 */ /* 0x000fe2000f8e021e */
[----:B------:R-:W-:Y:S01]  /*6b20*/  IMAD R2, R2, R50, R47 ;  /* 0x0000003202027224 */ /* 0x000fe200078e022f */
[----:B------:R-:W-:Y:S01]  /*6b30*/  MOV R50, UR18 ;  /* 0x0000001200327c02 */ /* 0x000fe20008000f00 */
[----:B------:R-:W-:Y:S01]  /*6b40*/  IMAD.U32 R53, RZ, RZ, UR19 ;  /* 0x00000013ff357e24 */ /* 0x000fe2000f8e00ff */
[----:B------:R-:W-:Y:S01]  /*6b50*/  UIMAD UR19, UR6, UR17, UR16 ;  /* 0x00000011061372a4 */ /* 0x000fe2000f8e0210 */
[----:B--2---:R-:W-:Y:S01]  /*6b60*/  R2UR UR6, R32 ;  /* 0x00000000200672ca */ /* 0x004fe200000e0000 */
[----:B------:R-:W-:Y:S01]  /*6b70*/  UIMAD UR18, UR7, UR17, UR16 ;  /* 0x00000011071272a4 */ /* 0x000fe2000f8e0210 */
[----:B------:R-:W-:Y:S01]  /*6b80*/  R2UR UR7, R29 ;  /* 0x000000001d0772ca */ /* 0x000fe200000e0000 */
[----:B------:R-:W-:Y:S01]  /*6b90*/  UIMAD UR29, UR29, UR31, UR30 ;  /* 0x0000001f1d1d72a4 */ /* 0x000fe2000f8e021e */
[----:B------:R-:W-:Y:S01]  /*6ba0*/  IMAD.U32 R73, RZ, RZ, UR61 ;  /* 0x0000003dff497e24 */ /* 0x000fe2000f8e00ff */
[----:B------:R-:W-:Y:S01]  /*6bb0*/  MOV R70, UR60 ;  /* 0x0000003c00467c02 */ /* 0x000fe20008000f00 */
[----:B------:R-:W-:Y:S01]  /*6bc0*/  IMAD.U32 R47, RZ, RZ, UR19 ;  /* 0x00000013ff2f7e24 */ /* 0x000fe2000f8e00ff */
[----:B------:R-:W-:Y:S01]  /*6bd0*/  UIMAD UR19, UR4, UR17, UR16 ;  /* 0x00000011041372a4 */ /* 0x000fe2000f8e0210 */
[----:B------:R-:W-:Y:S01]  /*6be0*/  IMAD.U32 R44, RZ, RZ, UR18 ;  /* 0x00000012ff2c7e24 */ /* 0x000fe2000f8e00ff */
[----:B------:R-:W-:Y:S01]  /*6bf0*/  UIMAD UR18, UR15, UR17, UR16 ;  /* 0x000000110f1272a4 */ /* 0x000fe2000f8e0210 */
[----:B------:R-:W-:Y:S01]  /*6c00*/  R2UR UR4, R27 ;  /* 0x000000001b0472ca */ /* 0x000fe200000e0000 */
[----:B------:R-:W-:Y:S01]  /*6c10*/  IMAD.U32 R75, RZ, RZ, UR57 ;  /* 0x00000039ff4b7e24 */ /* 0x000fe2000f8e00ff */
[----:B------:R-:W-:Y:S01]  /*6c20*/  R2UR UR15, R25 ;  /* 0x00000000190f72ca */ /* 0x000fe200000e0000 */
[----:B------:R-:W-:Y:S01]  /*6c30*/  IMAD.U32 R41, RZ, RZ, UR19 ;  /* 0x00000013ff297e24 */ /* 0x000fe2000f8e00ff */
[----:B------:R-:W-:Y:S01]  /*6c40*/  UIMAD UR19, UR14, UR17, UR16 ;  /* 0x000000110e1372a4 */ /* 0x000fe2000f8e0210 */
[----:B------:R-:W-:Y:S01]  /*6c50*/  MOV R38, UR18 ;  /* 0x0000001200267c02 */ /* 0x000fe20008000f00 */
[----:B------:R-:W-:Y:S01]  /*6c60*/  UIMAD UR18, UR13, UR17, UR16 ;  /* 0x000000110d1272a4 */ /* 0x000fe2000f8e0210 */
[----:B------:R-:W-:Y:S01]  /*6c70*/  R2UR UR14, R24 ;  /* 0x00000000180e72ca */ /* 0x000fe200000e0000 */
[----:B------:R-:W-:Y:S01]  /*6c80*/  UIMAD UR16, UR12, UR17, UR16 ;  /* 0x000000110c1072a4 */ /* 0x000fe2000f8e0210 */
[----:B------:R-:W-:Y:S01]  /*6c90*/  R2UR UR13, R9 ;  /* 0x00000000090d72ca */ /* 0x000fe200000e0000 */
[----:B------:R-:W-:Y:S01]  /*6ca0*/  UIMAD UR17, UR11, UR6, UR5 ;  /* 0x000000060b1172a4 */ /* 0x000fe2000f8e0205 */
[----:B------:R-:W-:Y:S01]  /*6cb0*/  R2UR UR12, R8 ;  /* 0x00000000080c72ca */ /* 0x000fe200000e0000 */
[----:B------:R-:W2:Y:S01]  /*6cc0*/  LDC R24, c[0x0][0x38c] ;  /* 0x0000e300ff187b82 */ /* 0x000ea20000000800 */
[----:B------:R-:W-:Y:S01]  /*6cd0*/  R2UR UR11, R7 ;  /* 0x00000000070b72ca */ /* 0x000fe200000e0000 */
[----:B------:R-:W-:Y:S01]  /*6ce0*/  IMAD.U32 R29, RZ, RZ, UR16 ;  /* 0x00000010ff1d7e24 */ /* 0x000fe2000f8e00ff */
[----:B------:R-:W-:Y:S01]  /*6cf0*/  UIMAD UR16, UR10, UR6, UR5 ;  /* 0x000000060a1072a4 */ /* 0x000fe2000f8e0205 */
[----:B------:R-:W-:Y:S01]  /*6d00*/  MOV R94, UR17 ;  /* 0x00000011005e7c02 */ /* 0x000fe20008000f00 */
[----:B------:R-:W-:Y:S01]  /*6d10*/  UIMAD UR17, UR9, UR6, UR5 ;  /* 0x00000006091172a4 */ /* 0x000fe2000f8e0205 */
[----:B------:R-:W-:Y:S01]  /*6d20*/  R2UR UR10, R6 ;  /* 0x00000000060a72ca */ /* 0x000fe200000e0000 */
[----:B------:R-:W-:Y:S01]  /*6d30*/  UIMAD UR15, UR15, UR6, UR5 ;  /* 0x000000060f0f72a4 */ /* 0x000fe2000f8e0205 */
[----:B------:R-:W3:Y:S01]  /*6d40*/  LDC.64 R8, c[0x0][0x390] ;  /* 0x0000e400ff087b82 */ /* 0x000ee20000000a00 */
[----:B------:R-:W-:Y:S01]  /*6d50*/  IMAD.U32 R93, RZ, RZ, UR16 ;  /* 0x00000010ff5d7e24 */ /* 0x000fe2000f8e00ff */
[----:B------:R-:W-:Y:S01]  /*6d60*/  UIMAD UR16, UR8, UR6, UR5 ;  /* 0x00000006081072a4 */ /* 0x000fe2000f8e0205 */
[----:B------:R-:W-:Y:S01]  /*6d70*/  IMAD.U32 R92, RZ, RZ, UR17 ;  /* 0x00000011ff5c7e24 */ /* 0x000fe2000f8e00ff */
[----:B------:R-:W-:Y:S01]  /*6d80*/  UIMAD UR17, UR7, UR6, UR5 ;  /* 0x00000006071172a4 */ /* 0x000fe2000f8e0205 */
[----:B------:R-:W-:Y:S01]  /*6d90*/  R2UR UR9, R5 ;  /* 0x00000000050972ca */ /* 0x000fe200000e0000 */
[----:B------:R-:W-:Y:S01]  /*6da0*/  UIMAD UR14, UR14, UR6, UR5 ;  /* 0x000000060e0e72a4 */ /* 0x000fe2000f8e0205 */
[----:B------:R-:W-:Y:S01]  /*6db0*/  R2UR UR8, R3 ;  /* 0x00000000030872ca */ /* 0x000fe200000e0000 */
[----:B------:R-:W-:Y:S01]  /*6dc0*/  IMAD.U32 R91, RZ, RZ, UR16 ;  /* 0x00000010ff5b7e24 */ /* 0x000fe2000f8e00ff */
[----:B------:R-:W-:Y:S01]  /*6dd0*/  UIMAD UR16, UR4, UR6, UR5 ;  /* 0x00000006041072a4 */ /* 0x000fe2000f8e0205 */
[----:B------:R-:W-:Y:S01]  /*6de0*/  R2UR UR7, R0 ;  /* 0x00000000000772ca */ /* 0x000fe200000e0000 */
[----:B------:R-:W-:Y:S01]  /*6df0*/  UIMAD UR13, UR13, UR6, UR5 ;  /* 0x000000060d0d72a4 */ /* 0x000fe2000f8e0205 */
[----:B------:R-:W-:Y:S01]  /*6e00*/  R2UR UR4, R2 ;  /* 0x00000000020472ca */ /* 0x000fe200000e0000 */
        /* <DEDUP_REMOVED lines=50> */
[----:B------:R-:W-:Y:S02]  /*7130*/  IMAD.MOV.U32 R27, RZ, RZ, R19 ;  /* 0x000000ffff1b7224 */ /* 0x000fe400078e0013 */
[----:B------:R-:W-:Y:S01]  /*7140*/  IMAD.U32 R45, RZ, RZ, UR43 ;  /* 0x0000002bff2d7e24 */ /* 0x000fe2000f8e00ff */
[----:B------:R-:W-:Y:S01]  /*7150*/  UIADD3 UR43, UPT, UPT, UR58, 0x28, URZ ;  /* 0x000000283a2b7890 */ /* 0x000fe2000fffe0ff */
[----:B------:R-:W-:Y:S01]  /*7160*/  IMAD.U32 R35, RZ, RZ, UR19 ;  /* 0x00000013ff237e24 */ /* 0x000fe2000f8e00ff */
[----:B--23--:R-:W-:-:S12]  /*7170*/  UIADD3 UR19, UPT, UPT, UR58, 0x38, URZ ;  /* 0x000000383a137890 */ /* 0x00cfd8000fffe0ff */
.L_x_28:
[----:B------:R-:W-:Y:S01]  /*7180*/  @!P1 IMAD.MOV.U32 R2, RZ, RZ, 0xc000 ;  /* 0x0000c000ff029424 */ /* 0x000fe200078e00ff */
[----:B------:R-:W-:Y:S02]  /*7190*/  R2UR UR5, R25 ;  /* 0x00000000190572ca */ /* 0x000fe400000e0000 */
[----:B------:R-:W-:Y:S11]  /*71a0*/  R2UR UR4, R4 ;  /* 0x00000000040472ca */ /* 0x000ff600000e0000 */
[----:B------:R-:W-:Y:S02]  /*71b0*/  @!UPT UIADD3 URZ, UPT, UPT, URZ, URZ, URZ ;  /* 0x000000fffffff290 */ /* 0x000fe4000fffe0ff */
[----:B------:R-:W-:Y:S06]  /*71c0*/  ULEA UR4, UR5, UR4, 0x3 ;  /* 0x0000000405047291 */ /* 0x000fec000f8e18ff */
[----:B------:R-:W-:Y:S01]  /*71d0*/  IMAD.U32 R98, RZ, RZ, UR4 ;  /* 0x00000004ff627e24 */ /* 0x000fe2000f8e00ff */
[----:B-1----:R-:W-:Y:S06]  /*71e0*/  @P3 BRA `(.L_x_24) ;  /* 0x0000000000103947 */ /* 0x002fec0003800000 */
[----:B------:R-:W-:Y:S02]  /*71f0*/  R2UR UR4, R98 ;  /* 0x00000000620472ca */ /* 0x000fe400000e0000 */
[----:B------:R-:W-:Y:S11]  /*7200*/  SHF.L.U32 R3, R18, 0x1f, RZ ;  /* 0x0000001f12037819 */ /* 0x000ff600000006ff */
[----:B------:R-:W1:Y:S02]  /*7210*/  SYNCS.PHASECHK.TRANS64.TRYWAIT P0, [UR4+0x20], R3 ;  /* 0x00002003ff0075a7 */ /* 0x000e640008001104 */
[----:B-1----:R-:W-:Y:S05]  /*7220*/  @!P0 BRA `(.L_x_25) ;  /* 0x0000008800308947 */ /* 0x002fea0003800000 */
.L_x_24:
[----:B------:R-:W-:Y:S01]  /*7230*/  R2UR UR4, R98 ;  /* 0x00000000620472ca */ /* 0x000fe200000e0000 */
[----:B------:R-:W-:Y:S11]  /*7240*/  BSSY.RECONVERGENT B0, `(.L_x_26) ;  /* 0x0000005000007945 */ /* 0x000ff60003800200 */
[----:B------:R-:W-:Y:S01]  /*7250*/  @!UPT UIADD3 URZ, UPT, UPT, URZ, URZ, URZ ;  /* 0x000000fffffff290 */ /* 0x000fe2000fffe0ff */
[----:B------:R2:W-:Y:S01]  /*7260*/  @!P1 SYNCS.ARRIVE.TRANS64 RZ, [UR4], R2 ;  /* 0x00000002ffff99a7 */ /* 0x0005e20008000004 */
[----:B------:R-:W-:Y:S05]  /*7270*/  @P2 BRA `(.L_x_27) ;  /* 0x0000000000042947 */ /* 0x000fea0003800000 */
[----:B------:R-:W-:Y:S05]  /*7280*/  BPT.TRAP 0x1 ;  /* 0x000000040000795c */ /* 0x000fea0000300000 */
.L_x_27:
[----:B------:R-:W-:Y:S05]  /*7290*/  BSYNC.RECONVERGENT B0 ;  /* 0x0000000000007941 */ /* 0x000fea0003800200 */
.L_x_26:
[----:B------:R-:W-:Y:S02]  /*72a0*/  ELECT P0, URZ, PT ;  /* 0x0000000000ff782f */ /* 0x000fe40003800000 */
[----:B------:R-:W-:Y:S02]  /*72b0*/  R2UR UR41, R98 ;  /* 0x00000000622972ca */ /* 0x000fe400000e0000 */
[----:B------:R-:W-:Y:S02]  /*72c0*/  R2UR UR31, R100 ;  /* 0x00000000641f72ca */ /* 0x000fe400000e0000 */
[----:B------:R-:W-:Y:S02]  /*72d0*/  R2UR UR23, R101 ;  /* 0x00000000651772ca */ /* 0x000fe400000e0000 */
[----:B------:R-:W-:Y:S02]  /*72e0*/  R2UR UR15, R102 ;  /* 0x00000000660f72ca */ /* 0x000fe400000e0000 */
[----:B------:R-:W-:Y:S02]  /*72f0*/  MOV.SPILL R95, UR43 ;  /* 0x0000002b005f7c02 */ /* 0x000fe40009000f00 */
[----:B------:R-:W-:Y:S01]  /*7300*/  R2UR UR43, R75 ;  /* 0x000000004b2b72ca */ /* 0x000fe200000e0000 */
[----:B------:R-:W3:Y:S01]  /*7310*/  @P0 LDC R5, c[0x0][0x4cc] ;  /* 0x00013300ff050b82 */ /* 0x000ee20000000800 */
[----:B------:R-:W-:Y:S01]  /*7320*/  @P0 IADD3 R98, P3, PT, R22, 0x80, RZ ;  /* 0x0000008016620810 */ /* 0x000fe20007f7e0ff */
[----:B------:R-:W-:Y:S01]  /*7330*/  @P0 IMAD R104, R25, 0x8000, R4 ;  /* 0x0000800019680824 */ /* 0x000fe200078e0204 */
[----:B------:R-:W-:Y:S01]  /*7340*/  R2UR UR44, R74 ;  /* 0x000000004a2c72ca */ /* 0x000fe200000e0000 */
[----:B------:R-:W-:Y:S01]  /*7350*/  UMOV UR39, UR41 ;  /* 0x0000002900277c82 */ /* 0x000fe20008000000 */
[----:B------:R-:W-:Y:S01]  /*7360*/  @P0 R2UR UR4, R98 ;  /* 0x00000000620402ca */ /* 0x000fe200000e0000 */
[----:B------:R-:W-:Y:S01]  /*7370*/  @P0 IMAD.X R98, RZ, RZ, R23, P3 ;  /* 0x000000ffff620224 */ /* 0x000fe200018e0617 */
[----:B------:R-:W-:Y:S01]  /*7380*/  R2UR UR45, R94 ;  /* 0x000000005e2d72ca */ /* 0x000fe200000e0000 */
[----:B-12---:R-:W3:Y:S01]  /*7390*/  @P0 LDC.64 R2, c[0x0][0x4f8] ;  /* 0x00013e00ff020b82 */ /* 0x006ee20000000a00 */
[----:B------:R-:W-:Y:S01]  /*73a0*/  R2UR UR46, R76 ;  /* 0x000000004c2e72ca */ /* 0x000fe200000e0000 */
[----:B------:R-:W-:Y:S02]  /*73b0*/  UMOV UR25, UR39 ;  /* 0x0000002700197c82 */ /* 0x000fe40008000000 */
[----:B------:R-:W-:Y:S01]  /*73c0*/  UMOV UR10, UR43 ;  /* 0x0000002b000a7c82 */ /* 0x000fe20008000000 */
[----:B------:R-:W-:Y:S01]  /*73d0*/  MOV.SPILL R97, UR59 ;  /* 0x0000003b00617c02 */ /* 0x000fe20009000f00 */
[----:B------:R-:W-:Y:S01]  /*73e0*/  UMOV UR27, UR10 ;  /* 0x0000000a001b7c82 */ /* 0x000fe20008000000 */
[----:B------:R-:W-:Y:S01]  /*73f0*/  R2UR UR59, R72 ;  /* 0x00000000483b72ca */ /* 0x000fe200000e0000 */
[----:B------:R-:W-:Y:S01]  /*7400*/  UMOV UR57, UR39 ;  /* 0x0000002700397c82 */ /* 0x000fe20008000000 */
[----:B------:R-:W1:Y:S01]  /*7410*/  @P0 LDC.64 R6, c[0x0][0x4d0] ;  /* 0x00013400ff060b82 */ /* 0x000e620000000a00 */
[----:B------:R-:W-:Y:S01]  /*7420*/  UMOV UR9, UR44 ;  /* 0x0000002c00097c82 */ /* 0x000fe20008000000 */
[----:B------:R-:W-:Y:S01]  /*7430*/  IMAD.U32 R100, RZ, RZ, UR4 ;  /* 0x00000004ff647e24 */ /* 0x000fe2000f8e00ff */
[----:B------:R-:W-:Y:S01]  /*7440*/  @P0 R2UR UR4, R98 ;  /* 0x00000000620402ca */ /* 0x000fe200000e0000 */
[----:B------:R-:W-:Y:S01]  /*7450*/  @P0 VIADD R98, R104, 0x8400 ;  /* 0x0000840068620836 */ /* 0x000fe20000000000 */
[----:B------:R-:W-:Y:S01]  /*7460*/  UMOV UR8, UR45 ;  /* 0x0000002d00087c82 */ /* 0x000fe20008000000 */
[----:B------:R-:W-:Y:S01]  /*7470*/  UMOV UR5, UR46 ;  /* 0x0000002e00057c82 */ /* 0x000fe20008000000 */
[----:B------:R-:W-:Y:S01]  /*7480*/  @P0 R2UR UR6, R100 ;  /* 0x00000000640602ca */ /* 0x000fe200000e0000 */
[----:B------:R-:W2:Y:S01]  /*7490*/  @P0 LDC R0, c[0x0][0x500] ;  /* 0x00014000ff000b82 */ /* 0x000ea20000000800 */
[----:B------:R-:W-:Y:S01]  /*74a0*/  @P0 R2UR UR40, R98 ;  /* 0x00000000622802ca */ /* 0x000fe200000e0000 */
[----:B------:R-:W-:Y:S01]  /*74b0*/  @P0 VIADD R98, R104, 0x8800 ;  /* 0x0000880068620836 */ /* 0x000fe20000000000 */
[----:B------:R-:W-:Y:S01]  /*74c0*/  UMOV UR28, UR9 ;  /* 0x00000009001c7c82 */ /* 0x000fe20008000000 */
[----:B------:R-:W-:Y:S01]  /*74d0*/  UMOV UR29, UR8 ;  /* 0x00000008001d7c82 */ /* 0x000fe20008000000 */
[----:B------:R-:W-:Y:S01]  /*74e0*/  UMOV UR30, UR5 ;  /* 0x00000005001e7c82 */ /* 0x000fe20008000000 */
[----:B------:R-:W-:Y:S01]  /*74f0*/  R2UR UR60, R71 ;  /* 0x00000000473c72ca */ /* 0x000fe200000e0000 */
[----:B------:R-:W-:Y:S01]  /*7500*/  UMOV UR10, UR59 ;  /* 0x0000003b000a7c82 */ /* 0x000fe20008000000 */
[----:B------:R-:W-:Y:S01]  /*7510*/  IMAD.U32 R101, RZ, RZ, UR4 ;  /* 0x00000004ff657e24 */ /* 0x000fe2000f8e00ff */
[----:B------:R-:W-:Y:S01]  /*7520*/  @P0 R2UR UR24, R98 ;  /* 0x00000000621802ca */ /* 0x000fe200000e0000 */
[----:B------:R-:W-:Y:S01]  /*7530*/  @P0 VIADD R98, R104, 0x8c00 ;  /* 0x00008c0068620836 */ /* 0x000fe20000000000 */
[----:B------:R-:W-:Y:S01]  /*7540*/  R2UR UR61, R93 ;  /* 0x000000005d3d72ca */ /* 0x000fe200000e0000 */
[----:B------:R-:W-:Y:S01]  /*7550*/  UMOV UR49, UR39 ;  /* 0x0000002700317c82 */ /* 0x000fe20008000000 */
[----:B------:R-:W-:Y:S01]  /*7560*/  @P0 R2UR UR7, R101 ;  /* 0x00000000650702ca */ /* 0x000fe200000e0000 */
[----:B------:R-:W-:Y:S01]  /*7570*/  UMOV UR65, UR39 ;  /* 0x0000002700417c82 */ /* 0x000fe20008000000 */
[----:B------:R-:W-:Y:S01]  /*7580*/  R2UR UR62, R73 ;  /* 0x00000000493e72ca */ /* 0x000fe200000e0000 */
[----:B------:R-:W-:Y:S01]  /*7590*/  UMOV UR68, UR31 ;  /* 0x0000001f00447c82 */ /* 0x000fe20008000000 */
[----:B------:R-:W-:Y:S01]  /*75a0*/  @P0 R2UR UR56, R98 ;  /* 0x00000000623802ca */ /* 0x000fe200000e0000 */
[----:B------:R-:W-:Y:S01]  /*75b0*/  @P0 VIADD R98, R104, 0x9000 ;  /* 0x0000900068620836 */ /* 0x000fe20000000000 */
        /* <DEDUP_REMOVED lines=13> */
[----:B------:R-:W-:Y:S01]  /*7690*/  UMOV UR70, UR15 ;  /* 0x0000000f00467c82 */ /* 0x000fe20008000000 */
[----:B------:R-:W-:Y:S01]  /*76a0*/  UMOV UR33, UR39 ;  /* 0x0000002700217c82 */ /* 0x000fe20008000000 */
[----:B------:R-:W-:Y:S01]  /*76b0*/  @P0 IMAD.U32 R99, R0, 0x400, R99 ;  /* 0x0000040000630824 */ /* 0x000fe200078e0063 */
[----:B------:R-:W-:Y:S01]  /*76c0*/  UMOV UR11, UR51 ;  /* 0x00000033000b7c82 */ /* 0x000fe20008000000 */
[----:B------:R-:W-:Y:S01]  /*76d0*/  UMOV UR12, UR52 ;  /* 0x00000034000c7c82 */ /* 0x000fe20008000000 */
[----:B------:R-:W-:Y:S01]  /*76e0*/  UMOV UR36, UR31 ;  /* 0x0000001f00247c82 */ /* 0x000fe20008000000 */
[----:B------:R-:W-:Y:S01]  /*76f0*/  UMOV UR37, UR23 ;  /* 0x0000001700257c82 */ /* 0x000fe20008000000 */
[----:B------:R-:W-:Y:S01]  /*7700*/  @P0 R2UR UR4, R99 ;  /* 0x00000000630402ca */ /* 0x000fe200000e0000 */
[----:B------:R-:W-:Y:S01]  /*7710*/  VIADD R99, R25, 0x1 ;  /* 0x0000000119637836 */ /* 0x000fe20000000000 */
[----:B------:R-:W-:Y:S01]  /*7720*/  UMOV UR38, UR15 ;  /* 0x0000000f00267c82 */ /* 0x000fe20008000000 */
[----:B------:R-:W-:Y:S01]  /*7730*/  UMOV UR20, UR31 ;  /* 0x0000001f00147c82 */ /* 0x000fe20008000000 */
[----:B------:R-:W-:Y:S01]  /*7740*/  UMOV UR21, UR23 ;  /* 0x0000001700157c82 */ /* 0x000fe20008000000 */
[----:B------:R-:W-:Y:S01]  /*7750*/  UMOV UR22, UR15 ;  /* 0x0000000f00167c82 */ /* 0x000fe20008000000 */
[----:B------:R-:W-:Y:S02]  /*7760*/  ISETP.NE.AND P3, PT, R99, 0x4, PT ;  /* 0x000000046300780c */ /* 0x000fe40003f65270 */
[----:B------:R-:W-:Y:S02]  /*7770*/  R2UR UR17, R21 ;  /* 0x00000000151172ca */ /* 0x000fe400000e0000 */
[----:B------:R-:W-:Y:S02]  /*7780*/  SEL R103, RZ, 0x1, P3 ;  /* 0x00000001ff677807 */ /* 0x000fe40001800000 */
[----:B------:R-:W-:Y:S01]  /*7790*/  SEL R99, R99, RZ, P3 ;  /* 0x000000ff63637207 */ /* 0x000fe20001800000 */
[----:B------:R-:W-:Y:S01]  /*77a0*/  IMAD.U32 R102, RZ, RZ, UR4 ;  /* 0x00000004ff667e24 */ /* 0x000fe2000f8e00ff */
[----:B------:R-:W-:Y:S01]  /*77b0*/  LOP3.LUT R18, R18, R103, RZ, 0x3c, !PT ;  /* 0x0000006712127212 */ /* 0x000fe200078e3cff */
[----:B------:R-:W-:Y:S02]  /*77c0*/  @P0 IMAD.SHL.U32 R103, R16, 0x40, RZ ;  /* 0x0000004010670824 */ /* 0x000fe400078e00ff */
[--C-:B------:R-:W-:Y:S01]  /*77d0*/  IMAD R106, R99, 0x8, R4.reuse ;  /* 0x00000008636a7824 */ /* 0x100fe200078e0204 */
[----:B------:R-:W-:Y:S02]  /*77e0*/  @P0 PRMT R102, R102, 0x5410, RZ ;  /* 0x0000541066660816 */ /* 0x000fe400000000ff */
[----:B------:R-:W-:Y:S02]  /*77f0*/  @P0 R2UR UR42, R103 ;  /* 0x00000000672a02ca */ /* 0x000fe400000e0000 */
[----:B------:R-:W-:Y:S02]  /*7800*/  @P0 R2UR UR4, R102 ;  /* 0x00000000660402ca */ /* 0x000fe400000e0000 */
[----:B------:R-:W-:Y:S04]  /*7810*/  SHF.L.U32 R105, R18, 0x1f, RZ ;  /* 0x0000001f12697819 */ /* 0x000fe800000006ff */
[----:B------:R1:W2:Y:S05]  /*7820*/  SYNCS.PHASECHK.TRANS64.TRYWAIT P3, [R106+URZ+0x20], R105 ;  /* 0x000020696a0075a7 */ /* 0x0002aa00080611ff */
[----:B------:R-:W-:Y:S02]  /*7830*/  UMOV UR16, UR42 ;  /* 0x0000002a00107c82 */ /* 0x000fe40008000000 */
[----:B------:R3:W-:Y:S01]  /*7840*/  UTMALDG.5D.IM2COL [UR40], [UR6], UR4 ;  /* 0x00000028060073b4 */ /* 0x0007e20008060004 */
[----:B------:R-:W-:Y:S01]  /*7850*/  UIADD3 UR26, UPT, UPT, UR16, 0x20, URZ ;  /* 0x00000020101a7890 */ /* 0x000fe2000fffe0ff */
[----:B------:R-:W-:Y:S01]  /*7860*/  UMOV UR58, UR16 ;  /* 0x00000010003a7c82 */ /* 0x000fe20008000000 */
[----:B------:R-:W-:Y:S01]  /*7870*/  UMOV UR50, UR16 ;  /* 0x0000001000327c82 */ /* 0x000fe20008000000 */
[----:B------:R-:W-:Y:S01]  /*7880*/  UMOV UR66, UR16 ;  /* 0x0000001000427c82 */ /* 0x000fe20008000000 */
[----:B------:R-:W-:Y:S01]  /*7890*/  UMOV UR34, UR16 ;  /* 0x0000001000227c82 */ /* 0x000fe20008000000 */
[----:B------:R-:W-:Y:S04]  /*78a0*/  UMOV UR18, UR16 ;  /* 0x0000001000127c82 */ /* 0x000fe80008000000 */
[----:B------:R4:W-:Y:S01]  /*78b0*/  UTMALDG.5D.IM2COL [UR24], [UR6], UR4 ;  /* 0x00000018060073b4 */ /* 0x0009e20008060004 */
[----:B------:R5:W-:Y:S01]  /*78c0*/  UTMALDG.5D.IM2COL [UR56], [UR6], UR4 ;  /* 0x00000038060073b4 */ /* 0x000be20008060004 */
[----:B---3--:R-:W-:Y:S01]  /*78d0*/  R2UR UR43, R66 ;  /* 0x00000000422b72ca */ /* 0x008fe200000e0000 */
[----:B------:R-:W-:Y:S01]  /*78e0*/  UMOV UR41, UR39 ;  /* 0x0000002700297c82 */ /* 0x000fe20008000000 */
[----:B------:R-:W-:Y:S01]  /*78f0*/  R2UR UR44, R65 ;  /* 0x00000000412c72ca */ /* 0x000fe200000e0000 */
[----:B------:R-:W-:Y:S01]  /*7900*/  UMOV UR42, UR16 ;  /* 0x00000010002a7c82 */ /* 0x000fe20008000000 */
[----:B------:R-:W-:Y:S02]  /*7910*/  R2UR UR45, R91 ;  /* 0x000000005b2d72ca */ /* 0x000fe400000e0000 */
[----:B------:R-:W-:Y:S02]  /*7920*/  R2UR UR46, R67 ;  /* 0x00000000432e72ca */ /* 0x000fe400000e0000 */
[----:B----4-:R-:W-:Y:S01]  /*7930*/  @P0 R2UR UR24, R98 ;  /* 0x00000000621802ca */ /* 0x010fe200000e0000 */
[----:B------:R-:W-:Y:S01]  /*7940*/  @P0 VIADD R98, R104, 0x9400 ;  /* 0x0000940068620836 */ /* 0x000fe20000000000 */
[----:B------:R-:W-:Y:S01]  /*7950*/  UMOV UR27, UR10 ;  /* 0x0000000a001b7c82 */ /* 0x000fe20008000000 */
[----:B------:R-:W-:Y:S01]  /*7960*/  UMOV UR28, UR9 ;  /* 0x00000009001c7c82 */ /* 0x000fe20008000000 */
[----:B------:R-:W-:Y:S01]  /*7970*/  UMOV UR29, UR8 ;  /* 0x00000008001d7c82 */ /* 0x000fe20008000000 */
[----:B------:R-:W-:Y:S01]  /*7980*/  UMOV UR30, UR5 ;  /* 0x00000005001e7c82 */ /* 0x000fe20008000000 */
[----:B------:R-:W-:Y:S01]  /*7990*/  @P0 R2UR UR48, R98 ;  /* 0x00000000623002ca */ /* 0x000fe200000e0000 */
[----:B------:R-:W-:Y:S01]  /*79a0*/  @P0 VIADD R98, R104, 0x9800 ;  /* 0x0000980068620836 */ /* 0x000fe20000000000 */
[----:B------:R-:W-:Y:S01]  /*79b0*/  UMOV UR9, UR39 ;  /* 0x0000002700097c82 */ /* 0x000fe20008000000 */
[----:B-----5:R-:W-:Y:S01]  /*79c0*/  R2UR UR59, R63 ;  /* 0x000000003f3b72ca */ /* 0x020fe200000e0000 */
[----:B------:R-:W-:Y:S01]  /*79d0*/  UMOV UR10, UR53 ;  /* 0x00000035000a7c82 */ /* 0x000fe20008000000 */
[----:B------:R-:W-:Y:S01]  /*79e0*/  R2UR UR60, R62 ;  /* 0x000000003e3c72ca */ /* 0x000fe200000e0000 */
[----:B------:R-:W-:Y:S01]  /*79f0*/  UMOV UR13, UR10 ;  /* 0x0000000a000d7c82 */ /* 0x000fe20008000000 */
[----:B------:R3:W-:Y:S01]  /*7a00*/  UTMALDG.5D.IM2COL [UR24], [UR6], UR4 ;  /* 0x00000018060073b4 */ /* 0x0007e20008060004 */
[----:B------:R-:W-:Y:S01]  /*7a10*/  @P0 R2UR UR8, R98 ;  /* 0x00000000620802ca */ /* 0x000fe200000e0000 */
[----:B------:R-:W-:Y:S01]  /*7a20*/  UMOV UR10, UR26 ;  /* 0x0000001a000a7c82 */ /* 0x000fe20008000000 */
[----:B------:R-:W-:Y:S01]  /*7a30*/  R2UR UR61, R90 ;  /* 0x000000005a3d72ca */ /* 0x000fe200000e0000 */
[----:B------:R-:W-:Y:S01]  /*7a40*/  UMOV UR5, UR54 ;  /* 0x0000003600057c82 */ /* 0x000fe20008000000 */
[----:B------:R-:W-:Y:S01]  /*7a50*/  R2UR UR62, R64 ;  /* 0x00000000403e72ca */ /* 0x000fe200000e0000 */
[----:B------:R-:W-:Y:S01]  /*7a60*/  UMOV UR14, UR5 ;  /* 0x00000005000e7c82 */ /* 0x000fe20008000000 */
[----:B------:R-:W-:Y:S01]  /*7a70*/  @P0 VIADD R98, R104, 0x9c00 ;  /* 0x00009c0068620836 */ /* 0x000fe20000000000 */
[----:B------:R4:W-:Y:S01]  /*7a80*/  UTMALDG.5D.IM2COL [UR48], [UR6], UR4 ;  /* 0x00000030060073b4 */ /* 0x0009e20008060004 */
[----:B------:R-:W-:Y:S03]  /*7a90*/  UMOV UR5, UR46 ;  /* 0x0000002e00057c82 */ /* 0x000fe60008000000 */
[----:B------:R-:W-:Y:S01]  /*7aa0*/  @P0 R2UR UR40, R98 ;  /* 0x00000000622802ca */ /* 0x000fe200000e0000 */
[----:B------:R-:W-:Y:S01]  /*7ab0*/  @P0 VIADD R98, R104, 0xa000 ;  /* 0x0000a00068620836 */ /* 0x000fe20000000000 */
[----:B------:R5:W-:Y:S11]  /*7ac0*/  UTMALDG.5D.IM2COL [UR8], [UR6], UR4 ;  /* 0x00000008060073b4 */ /* 0x000bf60008060004 */
[----:B------:R1:W-:Y:S01]  /*7ad0*/  UTMALDG.5D.IM2COL [UR40], [UR6], UR4 ;  /* 0x00000028060073b4 */ /* 0x0003e20008060004 */
[----:B---3--:R-:W-:Y:S01]  /*7ae0*/  @P0 R2UR UR24, R98 ;  /* 0x00000000621802ca */ /* 0x008fe200000e0000 */
[----:B------:R-:W-:Y:S01]  /*7af0*/  @P0 VIADD R98, R104, 0xa400 ;  /* 0x0000a40068620836 */ /* 0x000fe20000000000 */
        /* <DEDUP_REMOVED lines=32> */
[----:B------:R-:W-:Y:S11]  /*7d00*/  @P0 VIADD R98, R104, 0xb000 ;  /* 0x0000b00068620836 */ /* 0x000ff60000000000 */
[----:B------:R-:W-:Y:S01]  /*7d10*/  @!UPT UIADD3 URZ, UPT, UPT, URZ, URZ, URZ ;  /* 0x000000fffffff290 */ /* 0x000fe2000fffe0ff */
[----:B------:R5:W-:Y:S01]  /*7d20*/  UTMALDG.5D.IM2COL [UR48], [UR6], UR4 ;  /* 0x00000030060073b4 */ /* 0x000be20008060004 */
[----:B---3--:R-:W-:Y:S01]  /*7d30*/  @P0 R2UR UR24, R98 ;  /* 0x00000000621802ca */ /* 0x008fe200000e0000 */
[----:B------:R-:W-:Y:S01]  /*7d40*/  @P0 VIADD R98, R104, 0xb400 ;  /* 0x0000b40068620836 */ /* 0x000fe20000000000 */
        /* <DEDUP_REMOVED lines=35> */
[----:B------:R-:W-:Y:S01]  /*7f80*/  @P0 VIADD R98, R104, 0xc400 ;  /* 0x0000c40068620836 */ /* 0x000fe20000000000 */
        /* <DEDUP_REMOVED lines=35> */
[----:B-1----:R-:W-:Y:S01]  /*81c0*/  @P0 R2UR UR24, R98 ;  /* 0x00000000621802ca */ /* 0x002fe200000e0000 */
[----:B------:R-:W-:Y:S01]  /*81d0*/  @P0 VIADD R98, R104, 0xd400 ;  /* 0x0000d40068620836 */ /* 0x000fe20000000000 */
        /* <DEDUP_REMOVED lines=52> */
[----:B------:R-:W-:Y:S01]  /*8520*/  @P0 VIADD R98, R104, 0xec00 ;  /* 0x0000ec0068620836 */ /* 0x000fe20000000000 */
[----:B------:R-:W-:Y:S01]  /*8530*/  UMOV UR11, UR43 ;  /* 0x0000002b000b7c82 */ /* 0x000fe20008000000 */
[----:B------:R-:W-:Y:S01]  /*8540*/  UMOV UR12, UR44 ;  /* 0x0000002c000c7c82 */ /* 0x000fe20008000000 */
[----:B------:R-:W-:Y:S01]  /*8550*/  UMOV UR9, UR39 ;  /* 0x0000002700097c82 */ /* 0x000fe20008000000 */
[----:B------:R-:W-:Y:S01]  /*8560*/  UMOV UR14, UR5 ;  /* 0x00000005000e7c82 */ /* 0x000fe20008000000 */
[----:B------:R-:W-:Y:S01]  /*8570*/  @P0 R2UR UR56, R98 ;  /* 0x00000000623802ca */ /* 0x000fe200000e0000 */
[----:B------:R-:W-:Y:S01]  /*8580*/  UMOV UR10, UR45 ;  /* 0x0000002d000a7c82 */ /* 0x000fe20008000000 */
[----:B------:R3:W-:Y:S01]  /*8590*/  UTMALDG.5D.IM2COL [UR40], [UR6], UR4 ;  /* 0x00000028060073b4 */ /* 0x0007e20008060004 */
[----:B------:R-:W-:Y:S01]  /*85a0*/  UMOV UR13, UR10 ;  /* 0x0000000a000d7c82 */ /* 0x000fe20008000000 */
[----:B------:R-:W-:Y:S01]  /*85b0*/  UMOV UR10, UR26 ;  /* 0x0000001a000a7c82 */ /* 0x000fe20008000000 */
[----:B-----5:R-:W-:Y:S01]  /*85c0*/  R2UR UR51, R33 ;  /* 0x00000000213372ca */ /* 0x020fe200000e0000 */
[----:B------:R-:W-:Y:S01]  /*85d0*/  UMOV UR5, UR62 ;  /* 0x0000003e00057c82 */ /* 0x000fe20008000000 */
[----:B------:R-:W-:Y:S01]  /*85e0*/  R2UR UR52, R32 ;  /* 0x00000000203472ca */ /* 0x000fe200000e0000 */
[----:B------:R-:W-:Y:S01]  /*85f0*/  IMAD.U32 R98, RZ, RZ, UR15 ;  /* 0x0000000fff627e24 */ /* 0x000fe2000f8e00ff */
[----:B------:R-:W-:Y:S01]  /*8600*/  R2UR UR53, R78 ;  /* 0x000000004e3572ca */ /* 0x000fe200000e0000 */
[----:B------:R4:W-:Y:S01]  /*8610*/  UTMALDG.5D.IM2COL [UR8], [UR6], UR4 ;  /* 0x00000008060073b4 */ /* 0x0009e20008060004 */
[----:B------:R-:W-:Y:S01]  /*8620*/  R2UR UR54, R34 ;  /* 0x00000000223672ca */ /* 0x000fe200000e0000 */
[----:B------:R-:W-:Y:S01]  /*8630*/  VIADD R98, R98, 0x1 ;  /* 0x0000000162627836 */ /* 0x000fe20000000000 */
[----:B------:R5:W-:Y:S01]  /*8640*/  UTMALDG.5D.IM2COL [UR56], [UR6], UR4 ;  /* 0x00000038060073b4 */ /* 0x000be20008060004 */
[----:B-1----:R-:W-:Y:S10]  /*8650*/  UMOV UR30, UR5 ;  /* 0x00000005001e7c82 */ /* 0x002ff40008000000 */
[----:B------:R-:W-:Y:S01]  /*8660*/  UMOV UR5, UR54 ;  /* 0x0000003600057c82 */ /* 0x000fe20008000000 */
        /* <DEDUP_REMOVED lines=11> */
[----:B------:R-:W-:Y:S01]  /*8720*/  UMOV UR10, UR53 ;  /* 0x00000035000a7c82 */ /* 0x000fe20008000000 */
[----:B-----5:R-:W-:Y:S01]  /*8730*/  R2UR.FILL UR59, R97 ;  /* 0x00000000613b72ca */ /* 0x020fe200004e0000 */
[C---:B------:R-:W-:Y:S01]  /*8740*/  @P0 VIADD R97, R104.reuse, 0xf000 ;  /* 0x0000f00068610836 */ /* 0x040fe20000000000 */
[----:B------:R-:W-:Y:S01]  /*8750*/  UMOV UR13, UR10 ;  /* 0x0000000a000d7c82 */ /* 0x000fe20008000000 */
[----:B------:R-:W-:Y:S01]  /*8760*/  UMOV UR12, UR52 ;  /* 0x00000034000c7c82 */ /* 0x000fe20008000000 */
[----:B------:R-:W-:Y:S01]  /*8770*/  UMOV UR9, UR39 ;  /* 0x0000002700097c82 */ /* 0x000fe20008000000 */
[----:B------:R-:W-:Y:S01]  /*8780*/  UMOV UR14, UR5 ;  /* 0x00000005000e7c82 */ /* 0x000fe20008000000 */
[----:B------:R-:W-:Y:S01]  /*8790*/  @P0 R2UR UR24, R97 ;  /* 0x00000000611802ca */ /* 0x000fe200000e0000 */
[----:B------:R-:W-:Y:S01]  /*87a0*/  @P0 VIADD R97, R104, 0xf400 ;  /* 0x0000f40068610836 */ /* 0x000fe20000000000 */
[----:B------:R-:W-:Y:S01]  /*87b0*/  UMOV UR10, UR26 ;  /* 0x0000001a000a7c82 */ /* 0x000fe20008000000 */
[----:B------:R-:W-:Y:S01]  /*87c0*/  UMOV UR60, UR31 ;  /* 0x0000001f003c7c82 */ /* 0x000fe20008000000 */
[----:B------:R-:W-:Y:S01]  /*87d0*/  UMOV UR61, UR23 ;  /* 0x00000017003d7c82 */ /* 0x000fe20008000000 */
[----:B------:R-:W-:Y:S01]  /*87e0*/  UMOV UR62, UR15 ;  /* 0x0000000f003e7c82 */ /* 0x000fe20008000000 */
[----:B------:R-:W-:Y:S01]  /*87f0*/  @P0 R2UR UR48, R97 ;  /* 0x00000000613002ca */ /* 0x000fe200000e0000 */
[----:B------:R-:W-:Y:S06]  /*8800*/  UMOV UR5, UR46 ;  /* 0x0000002e00057c82 */ /* 0x000fec0008000000 */
[----:B------:R1:W-:Y:S06]  /*8810*/  UTMALDG.5D.IM2COL [UR24], [UR6], UR4 ;  /* 0x00000018060073b4 */ /* 0x0003ec0008060004 */
[----:B------:R3:W-:Y:S01]  /*8820*/  UTMALDG.5D.IM2COL [UR48], [UR6], UR4 ;  /* 0x00000030060073b4 */ /* 0x0007e20008060004 */
[----:B-1----:R-:W-:Y:S01]  /*8830*/  UMOV UR30, UR5 ;  /* 0x00000005001e7c82 */ /* 0x002fe20008000000 */
[----:B---3--:R-:W-:Y:S01]  /*8840*/  R2UR.FILL UR51, R96 ;  /* 0x00000000603372ca */ /* 0x008fe200004e0000 */
[----:B------:R-:W-:Y:S01]  /*8850*/  @P0 VIADD R96, R104, 0xf800 ;  /* 0x0000f80068600836 */ /* 0x000fe20000000000 */
[----:B------:R-:W-:Y:S01]  /*8860*/  UMOV UR52, UR31 ;  /* 0x0000001f00347c82 */ /* 0x000fe20008000000 */
[----:B------:R-:W-:Y:S01]  /*8870*/  UMOV UR53, UR23 ;  /* 0x0000001700357c82 */ /* 0x000fe20008000000 */
[----:B------:R-:W-:Y:S02]  /*8880*/  UMOV UR54, UR15 ;  /* 0x0000000f00367c82 */ /* 0x000fe40008000000 */
[----:B------:R-:W-:Y:S01]  /*8890*/  @P0 R2UR UR8, R96 ;  /* 0x00000000600802ca */ /* 0x000fe200000e0000 */
[C---:B------:R-:W-:Y:S02]  /*88a0*/  @P0 VIADD R96, R104.reuse, 0xfc00 ;  /* 0x0000fc0068600836 */ /* 0x040fe40000000000 */
[----:B------:R-:W-:Y:S03]  /*88b0*/  @P0 VIADD R104, R104, 0x10000 ;  /* 0x0001000068680836 */ /* 0x000fe60000000000 */
[----:B------:R-:W-:Y:S02]  /*88c0*/  @P0 R2UR UR40, R96 ;  /* 0x00000000602802ca */ /* 0x000fe400000e0000 */
[----:B------:R-:W-:Y:S02]  /*88d0*/  @P0 R2UR UR24, R104 ;  /* 0x00000000681802ca */ /* 0x000fe400000e0000 */
[----:B------:R-:W-:Y:S03]  /*88e0*/  @P0 IADD3 R96, P4, PT, R22, 0x200, RZ ;  /* 0x0000020016600810 */ /* 0x000fe60007f9e0ff */
[----:B------:R1:W-:Y:S01]  /*88f0*/  UTMALDG.5D.IM2COL [UR8], [UR6], UR4 ;  /* 0x00000008060073b4 */ /* 0x0003e20008060004 */
[----:B------:R-:W-:Y:S01]  /*8900*/  @P0 R2UR UR5, R96 ;  /* 0x00000000600502ca */ /* 0x000fe200000e0000 */
[----:B------:R-:W-:Y:S04]  /*8910*/  @P0 IMAD.X R96, RZ, RZ, R23, P4 ;  /* 0x000000ffff600224 */ /* 0x000fe800020e0617 */
[----:B------:R3:W-:Y:S08]  /*8920*/  UTMALDG.5D.IM2COL [UR40], [UR6], UR4 ;  /* 0x00000028060073b4 */ /* 0x0007f00008060004 */
[----:B------:R-:W-:Y:S01]  /*8930*/  IMAD.U32 R100, RZ, RZ, UR5 ;  /* 0x00000005ff647e24 */ /* 0x000fe2000f8e00ff */
[----:B------:R-:W-:Y:S01]  /*8940*/  @P0 R2UR UR5, R96 ;  /* 0x00000000600502ca */ /* 0x000fe200000e0000 */
[----:B------:R-:W-:Y:S04]  /*8950*/  @P0 IMAD R96, R25, 0x4000, R4 ;  /* 0x0000400019600824 */ /* 0x000fe800078e0204 */
[C---:B------:R-:W-:Y:S08]  /*8960*/  @P0 VIADD R25, R96.reuse, 0x28400 ;  /* 0x0002840060190836 */ /* 0x040ff00000000000 */
[----:B------:R-:W-:Y:S01]  /*8970*/  IMAD.U32 R101, RZ, RZ, UR5 ;  /* 0x00000005ff657e24 */ /* 0x000fe2000f8e00ff */
[----:B------:R-:W-:Y:S01]  /*8980*/  UMOV UR5, 0x10000000 ;  /* 0x1000000000057882 */ /* 0x000fe20000000000 */
[----:B-1----:R-:W-:Y:S01]  /*8990*/  UMOV UR10, UR43 ;  /* 0x0000002b000a7c82 */ /* 0x002fe20008000000 */
        /* <DEDUP_REMOVED lines=12> */
[----:B------:R-:W-:Y:S01]  /*8a60*/  UMOV UR10, UR16 ;  /* 0x00000010000a7c82 */ /* 0x000fe20008000000 */
[----:B------:R-:W-:Y:S01]  /*8a70*/  @P0 VIADD R25, R96, 0x28800 ;  /* 0x0002880060190836 */ /* 0x000fe20000000000 */
[----:B---3--:R-:W-:Y:S01]  /*8a80*/  R2UR UR43, R28 ;  /* 0x000000001c2b72ca */ /* 0x008fe200000e0000 */
[----:B------:R-:W-:Y:S01]  /*8a90*/  UMOV UR44, UR31 ;  /* 0x0000001f002c7c82 */ /* 0x000fe20008000000 */
[----:B------:R-:W-:Y:S01]  /*8aa0*/  UMOV UR45, UR23 ;  /* 0x00000017002d7c82 */ /* 0x000fe20008000000 */
[----:B------:R-:W-:Y:S01]  /*8ab0*/  UMOV UR46, UR15 ;  /* 0x0000000f002e7c82 */ /* 0x000fe20008000000 */
[----:B-1----:R-:W-:Y:S01]  /*8ac0*/  @P0 R2UR UR6, R100 ;  /* 0x00000000640602ca */ /* 0x002fe200000e0000 */
[----:B------:R-:W-:Y:S01]  /*8ad0*/  UMOV UR4, 0x0 ;  /* 0x0000000000047882 */ /* 0x000fe20000000000 */
[----:B------:R-:W-:Y:S01]  /*8ae0*/  @P0 R2UR UR7, R101 ;  /* 0x00000000650702ca */ /* 0x000fe200000e0000 */
[----:B------:R-:W-:Y:S01]  /*8af0*/  UMOV UR27, UR17 ;  /* 0x00000011001b7c82 */ /* 0x000fe20008000000 */
[----:B------:R-:W-:Y:S01]  /*8b00*/  @P0 R2UR UR24, R25 ;  /* 0x00000000191802ca */ /* 0x000fe200000e0000 */
[----:B------:R-:W-:Y:S01]  /*8b10*/  UMOV UR28, UR31 ;  /* 0x0000001f001c7c82 */ /* 0x000fe20008000000 */
[----:B------:R-:W-:Y:S01]  /*8b20*/  UMOV UR29, UR23 ;  /* 0x00000017001d7c82 */ /* 0x000fe20008000000 */
[----:B------:R-:W-:Y:S01]  /*8b30*/  UMOV UR30, UR15 ;  /* 0x0000000f001e7c82 */ /* 0x000fe20008000000 */
[----:B------:R-:W-:Y:S01]  /*8b40*/  UMOV UR17, UR39 ;  /* 0x0000002700117c82 */ /* 0x000fe20008000000 */
[C---:B------:R-:W-:Y:S05]  /*8b50*/  @P0 VIADD R25, R96.reuse, 0x28c00 ;  /* 0x00028c0060190836 */ /* 0x040fea0000000000 */
[----:B------:R-:W-:Y:S01]  /*8b60*/  @P0 R2UR UR40, R25 ;  /* 0x00000000192802ca */ /* 0x000fe200000e0000 */
[----:B------:R1:W-:Y:S01]  /*8b70*/  UTMALDG.5D [UR8], [UR6], desc[UR4] ;  /* 0x00000408060075b4 */ /* 0x0003e20008021000 */
[C---:B------:R-:W-:Y:S01]  /*8b80*/  @P0 VIADD R25, R96.reuse, 0x29000 ;  /* 0x0002900060190836 */ /* 0x040fe20000000000 */
[----:B------:R3:W-:Y:S10]  /*8b90*/  UTMALDG.5D [UR24], [UR6], desc[UR4] ;  /* 0x00000418060075b4 */ /* 0x0007f40008021000 */
[----:B------:R4:W-:Y:S01]  /*8ba0*/  UTMALDG.5D [UR40], [UR6], desc[UR4] ;  /* 0x00000428060075b4 */ /* 0x0009e20008021000 */
[----:B-1----:R-:W-:Y:S01]  /*8bb0*/  @P0 R2UR UR8, R25 ;  /* 0x00000000190802ca */ /* 0x002fe200000e0000 */
[----:B------:R-:W-:Y:S01]  /*8bc0*/  UMOV UR10, UR43 ;  /* 0x0000002b000a7c82 */ /* 0x000fe20008000000 */
[C---:B------:R-:W-:Y:S01]  /*8bd0*/  @P0 VIADD R25, R96.reuse, 0x29400 ;  /* 0x0002940060190836 */ /* 0x040fe20000000000 */
[----:B------:R-:W-:Y:S01]  /*8be0*/  UMOV UR11, UR10 ;  /* 0x0000000a000b7c82 */ /* 0x000fe20008000000 */
[----:B------:R-:W-:Y:S03]  /*8bf0*/  UMOV UR10, UR26 ;  /* 0x0000001a000a7c82 */ /* 0x000fe60008000000 */
[----:B------:R-:W-:Y:S01]  /*8c00*/  @P0 R2UR UR64, R25 ;  /* 0x00000000194002ca */ /* 0x000fe200000e0000 */
[----:B---3--:R-:W-:Y:S01]  /*8c10*/  UMOV UR27, UR67 ;  /* 0x00000043001b7c82 */ /* 0x008fe20008000000 */
[C---:B------:R-:W-:Y:S04]  /*8c20*/  @P0 VIADD R25, R96.reuse, 0x29800 ;  /* 0x0002980060190836 */ /* 0x040fe80000000000 */
[----:B------:R1:W-:Y:S01]  /*8c30*/  UTMALDG.5D [UR8], [UR6], desc[UR4] ;  /* 0x00000408060075b4 */ /* 0x0003e20008021000 */
[----:B------:R-:W-:Y:S01]  /*8c40*/  @P0 R2UR UR24, R25 ;  /* 0x00000000191802ca */ /* 0x000fe200000e0000 */
[C---:B------:R-:W-:Y:S01]  /*8c50*/  @P0 VIADD R25, R96.reuse, 0x29c00 ;  /* 0x00029c0060190836 */ /* 0x040fe20000000000 */
[----:B----4-:R-:W-:Y:S01]  /*8c60*/  R2UR.FILL UR43, R95 ;  /* 0x000000005f2b72ca */ /* 0x010fe200004e0000 */
[----:B------:R-:W-:Y:S03]  /*8c70*/  IMAD.U32 R95, RZ, RZ, UR23 ;  /* 0x00000017ff5f7e24 */ /* 0x000fe6000f8e00ff */
[----:B------:R-:W-:Y:S01]  /*8c80*/  @P0 R2UR UR56, R25 ;  /* 0x00000000193802ca */ /* 0x000fe200000e0000 */
[----:B------:R-:W-:Y:S01]  /*8c90*/  UTMALDG.5D [UR64], [UR6], desc[UR4] ;  /* 0x00000440060075b4 */ /* 0x000fe20008021000 */
[C---:B------:R-:W-:Y:S02]  /*8ca0*/  @P0 VIADD R25, R96.reuse, 0x2a000 ;  /* 0x0002a00060190836 */ /* 0x040fe40000000000 */
[----:B------:R-:W-:Y:S03]  /*8cb0*/  VIADD R95, R95, 0x1 ;  /* 0x000000015f5f7836 */ /* 0x000fe60000000000 */
[----:B------:R3:W-:Y:S06]  /*8cc0*/  UTMALDG.5D [UR24], [UR6], desc[UR4] ;  /* 0x00000418060075b4 */ /* 0x0007ec0008021000 */
[----:B------:R-:W-:Y:S01]  /*8cd0*/  UTMALDG.5D [UR56], [UR6], desc[UR4] ;  /* 0x00000438060075b4 */ /* 0x000fe20008021000 */
[----:B-1----:R-:W-:Y:S01]  /*8ce0*/  @P0 R2UR UR8, R25 ;  /* 0x00000000190802ca */ /* 0x002fe200000e0000 */
[----:B------:R-:W-:Y:S01]  /*8cf0*/  UMOV UR11, UR59 ;  /* 0x0000003b000b7c82 */ /* 0x000fe20008000000 */
[C---:B------:R-:W-:Y:S05]  /*8d00*/  @P0 VIADD R25, R96.reuse, 0x2a400 ;  /* 0x0002a40060190836 */ /* 0x040fea0000000000 */
[----:B------:R-:W-:Y:S01]  /*8d10*/  @P0 R2UR UR48, R25 ;  /* 0x00000000193002ca */ /* 0x000fe200000e0000 */
[C---:B------:R-:W-:Y:S05]  /*8d20*/  @P0 VIADD R25, R96.reuse, 0x2a800 ;  /* 0x0002a80060190836 */ /* 0x040fea0000000000 */
[----:B------:R1:W-:Y:S01]  /*8d30*/  UTMALDG.5D [UR8], [UR6], desc[UR4] ;  /* 0x00000408060075b4 */ /* 0x0003e20008021000 */
[----:B---3--:R-:W-:Y:S01]  /*8d40*/  @P0 R2UR UR24, R25 ;  /* 0x00000000191802ca */ /* 0x008fe200000e0000 */
[C---:B------:R-:W-:Y:S01]  /*8d50*/  @P0 VIADD R25, R96.reuse, 0x2ac00 ;  /* 0x0002ac0060190836 */ /* 0x040fe20000000000 */
[----:B------:R-:W-:Y:S04]  /*8d60*/  UMOV UR27, UR51 ;  /* 0x00000033001b7c82 */ /* 0x000fe80008000000 */
[----:B------:R-:W-:Y:S01]  /*8d70*/  UTMALDG.5D [UR48], [UR6], desc[UR4] ;  /* 0x00000430060075b4 */ /* 0x000fe20008021000 */
[----:B------:R-:W-:Y:S01]  /*8d80*/  @P0 R2UR UR40, R25 ;  /* 0x00000000192802ca */ /* 0x000fe200000e0000 */
[C---:B------:R-:W-:Y:S05]  /*8d90*/  @P0 VIADD R25, R96.reuse, 0x2b000 ;  /* 0x0002b00060190836 */ /* 0x040fea0000000000 */
[----:B------:R3:W-:Y:S07]  /*8da0*/  UTMALDG.5D [UR24], [UR6], desc[UR4] ;  /* 0x00000418060075b4 */ /* 0x0007ee0008021000 */
        /* <DEDUP_REMOVED lines=9> */
[----:B------:R-:W-:Y:S01]  /*8e40*/  UMOV UR27, UR35 ;  /* 0x00000023001b7c82 */ /* 0x000fe20008000000 */
[----:B------:R-:W-:Y:S03]  /*8e50*/  @P0 VIADD R96, R96, 0x2c000 ;  /* 0x0002c00060600836 */ /* 0x000fe60000000000 */
[----:B------:R-:W-:Y:S01]  /*8e60*/  UTMALDG.5D [UR32], [UR6], desc[UR4] ;  /* 0x00000420060075b4 */ /* 0x000fe20008021000 */
[----:B------:R-:W-:Y:S01]  /*8e70*/  @P0 R2UR UR16, R25 ;  /* 0x00000000191002ca */ /* 0x000fe200000e0000 */
[----:B------:R-:W-:Y:S04]  /*8e80*/  IMAD.U32 R25, RZ, RZ, UR31 ;  /* 0x0000001fff197e24 */ /* 0x000fe8000f8e00ff */
[----:B------:R-:W-:Y:S01]  /*8e90*/  VIADD R25, R25, 0x1 ;  /* 0x0000000119197836 */ /* 0x000fe20000000000 */
[----:B------:R-:W-:Y:S04]  /*8ea0*/  UTMALDG.5D [UR24], [UR6], desc[UR4] ;  /* 0x00000418060075b4 */ /* 0x000fe80008021000 */
[C---:B------:R-:W-:Y:S04]  /*8eb0*/  ISETP.NE.AND P5, PT, R25.reuse, R24, PT ;  /* 0x000000181900720c */ /* 0x040fe80003fa5270 */
[----:B------:R-:W-:Y:S01]  /*8ec0*/  SEL R25, R25, RZ, P5 ;  /* 0x000000ff19197207 */ /* 0x000fe20002800000 */
[----:B------:R-:W-:Y:S08]  /*8ed0*/  UTMALDG.5D [UR16], [UR6], desc[UR4] ;  /* 0x00000410060075b4 */ /* 0x000ff00008021000 */
[----:B------:R-:W-:Y:S05]  /*8ee0*/  @P5 IMAD R95, RZ, RZ, UR23 ;  /* 0x00000017ff5f5e24 */ /* 0x000fea000f8e02ff */
[C---:B------:R-:W-:Y:S02]  /*8ef0*/  ISETP.NE.AND P4, PT, R95.reuse, R8, PT ;  /* 0x000000085f00720c */ /* 0x040fe40003f85270 */
[----:B-1----:R-:W-:Y:S01]  /*8f00*/  @P0 R2UR UR8, R96 ;  /* 0x00000000600802ca */ /* 0x002fe200000e0000 */
[----:B------:R-:W-:Y:S01]  /*8f10*/  VIADD R96, R16, 0x1 ;  /* 0x0000000110607836 */ /* 0x000fe20000000000 */
[----:B------:R-:W-:Y:S09]  /*8f20*/  UMOV UR11, UR19 ;  /* 0x00000013000b7c82 */ /* 0x000ff20008000000 */
[----:B------:R-:W-:Y:S05]  /*8f30*/  @P4 IMAD R98, RZ, RZ, UR15 ;  /* 0x0000000fff624e24 */ /* 0x000fea000f8e02ff */
[C---:B------:R-:W-:Y:S01]  /*8f40*/  ISETP.NE.AND P0, PT, R98.reuse, R9, PT ;  /* 0x000000096200720c */ /* 0x040fe20003f05270 */
[----:B------:R1:W-:Y:S11]  /*8f50*/  UTMALDG.5D [UR8], [UR6], desc[UR4] ;  /* 0x00000408060075b4 */ /* 0x0003f60008021000 */
[----:B------:R-:W-:Y:S01]  /*8f60*/  @!UPT UIADD3 URZ, UPT, UPT, URZ, URZ, URZ ;  /* 0x000000fffffff290 */ /* 0x000fe2000fffe0ff */
[----:B------:R-:W-:Y:S01]  /*8f70*/  @P0 IMAD.MOV R96, RZ, RZ, R16 ;  /* 0x000000ffff600224 */ /* 0x000fe200078e0210 */
[----:B------:R-:W-:Y:S02]  /*8f80*/  SEL R16, R95, RZ, P4 ;  /* 0x000000ff5f107207 */ /* 0x000fe40002000000 */
[----:B------:R-:W-:Y:S02]  /*8f90*/  SEL R95, R98, RZ, P0 ;  /* 0x000000ff625f7207 */ /* 0x000fe40000000000 */
[C---:B------:R-:W-:Y:S01]  /*8fa0*/  ISETP.GT.U32.AND P4, PT, R27.reuse, 0x1, PT ;  /* 0x000000011b00780c */ /* 0x040fe20003f84070 */
[----:B------:R-:W-:Y:S01]  /*8fb0*/  VIADD R27, R27, 0xffffffff ;  /* 0xffffffff1b1b7836 */ /* 0x000fe20000000000 */
[----:B-1----:R-:W-:Y:S01]  /*8fc0*/  R2UR UR4, R16 ;  /* 0x00000000100472ca */ /* 0x002fe200000e0000 */
[----:B------:R-:W-:Y:S01]  /*8fd0*/  IMAD.MOV.U32 R16, RZ, RZ, R96 ;  /* 0x000000ffff107224 */ /* 0x000fe200078e0060 */
[----:B------:R-:W-:Y:S01]  /*8fe0*/  R2UR UR5, R25 ;  /* 0x00000000190572ca */ /* 0x000fe200000e0000 */
[----:B------:R-:W-:Y:S10]  /*8ff0*/  IMAD.MOV.U32 R25, RZ, RZ, R99 ;  /* 0x000000ffff197224 */ /* 0x000ff400078e0063 */
[----:B------:R-:W-:Y:S01]  /*9000*/  IMAD.U32 R101, RZ, RZ, UR4 ;  /* 0x00000004ff657e24 */ /* 0x000fe2000f8e00ff */
[----:B------:R-:W-:Y:S01]  /*9010*/  R2UR UR4, R95 ;  /* 0x000000005f0472ca */ /* 0x000fe200000e0000 */
[----:B------:R-:W-:Y:S11]  /*9020*/  IMAD.U32 R100, RZ, RZ, UR5 ;  /* 0x00000005ff647e24 */ /* 0x000ff6000f8e00ff */
[----:B------:R-:W-:Y:S01]  /*9030*/  @!UPT UIADD3 URZ, UPT, UPT, URZ, URZ, URZ ;  /* 0x000000fffffff290 */ /* 0x000fe2000fffe0ff */
[----:B------:R-:W-:Y:S01]  /*9040*/  IMAD.U32 R102, RZ, RZ, UR4 ;  /* 0x00000004ff667e24 */ /* 0x000fe2000f8e00ff */
[----:B--2---:R-:W-:Y:S06]  /*9050*/  @P4 BRA `(.L_x_28) ;  /* 0xffffffe000484947 */ /* 0x004fec000383ffff */
.L_x_23:
[----:B--2---:R-:W-:Y:S01]  /*9060*/  SHF.L.U32 R3, R17, 0x1f, RZ ;  /* 0x0000001f11037819 */ /* 0x004fe200000006ff */
[----:B------:R-:W-:-:S03]  /*9070*/  NOP ;  /* 0x0000000000007918 */ /* 0x000fc60000000000 */
[----:B------:R-:W2:Y:S02]  /*9080*/  SYNCS.PHASECHK.TRANS64.TRYWAIT P0, [R4+URZ+0x90], R3 ;  /* 0x00009003040075a7 */ /* 0x000ea400080011ff */
[----:B--2---:R-:W-:Y:S05]  /*9090*/  @!P0 BRA `(.L_x_29) ;  /* 0x0000006800b48947 */ /* 0x004fea0003800000 */
.L_x_125:
[----:B------:R-:W2:Y:S01]  /*90a0*/  LDS.128 R28, [R4+0xd0] ;  /* 0x0000d000041c7984 */ /* 0x000ea20000000c00 */
[----:B------:R-:W3:Y:S01]  /*90b0*/  LDC R0, c[0x0][0xc30] ;  /* 0x00030c00ff007b82 */ /* 0x000ee20000000800 */
[----:B-1----:R-:W-:Y:S01]  /*90c0*/  ISETP.GE.AND P3, PT, R26, 0x1, PT ;  /* 0x000000011a00780c */ /* 0x002fe20003f66270 */
[----:B------:R-:W-:Y:S01]  /*90d0*/  VIADD R2, R4, 0x98 ;  /* 0x0000009804027836 */ /* 0x000fe20000000000 */
[----:B------:R-:W-:Y:S01]  /*90e0*/  @!PT LDS RZ, [RZ] ;  /* 0x00000000fffff984 */ /* 0x000fe20000000800 */
[----:B------:R-:W-:Y:S01]  /*90f0*/  @!PT LDS RZ, [RZ] ;  /* 0x00000000fffff984 */ /* 0x000fe20000000800 */
[----:B------:R-:W-:Y:S01]  /*9100*/  @!PT LDS RZ, [RZ] ;  /* 0x00000000fffff984 */ /* 0x000fe20000000800 */
[----:B------:R-:W-:Y:S01]  /*9110*/  @!PT LDS RZ, [RZ] ;  /* 0x00000000fffff984 */ /* 0x000fe20000000800 */
[----:B------:R1:W-:Y:S06]  /*9120*/  MEMBAR.ALL.CTA ;  /* 0x0000000000007992 */ /* 0x0003ec0000008000 */
[----:B-1----:R-:W1:Y:S01]  /*9130*/  FENCE.VIEW.ASYNC.S ;  /* 0x00000000000073c6 */ /* 0x002e620000000000 */
[----:B------:R-:W-:-:S02]  /*9140*/  PRMT R2, RZ, 0x654, R2 ;  /* 0x00000654ff027816 */ /* 0x000fc40000000002 */
[----:B---3--:R-:W-:Y:S02]  /*9150*/  ISETP.NE.AND P0, PT, R0, 0x1, PT ;  /* 0x000000010000780c */ /* 0x008fe40003f05270 */
[----:B-1----:R1:W-:Y:S01]  /*9160*/  SYNCS.ARRIVE.TRANS64.RED.A1T0 RZ, [R2+URZ], RZ ;  /* 0x000000ff02ff79a7 */ /* 0x0023e200081004ff */
[----:B--2---:R-:W-:-:S13]  /*9170*/  LOP3.LUT P6, RZ, R30, 0x1, RZ, 0xc0, !PT ;  /* 0x000000011eff7812 */ /* 0x004fda00078cc0ff */
[----:B------:R-:W-:Y:S02]  /*9180*/  @P6 MOV R15, R28 ;  /* 0x0000001c000f6202 */ /* 0x000fe40000000f00 */
[----:B------:R-:W-:Y:S01]  /*9190*/  @P6 LOP3.LUT R13, R29, 0xffff, RZ, 0xc0, !PT ;  /* 0x0000ffff1d0d6812 */ /* 0x000fe200078ec0ff */
[----:B------:R-:W-:Y:S06]  /*91a0*/  @!P3 BRA `(.L_x_30) ;  /* 0x0000000000b8b947 */ /* 0x000fec0003800000 */
[----:B------:R-:W2:Y:S01]  /*91b0*/  LDC.64 R6, c[0x0][0xc18] ;  /* 0x00030600ff067b82 */ /* 0x000ea20000000a00 */
[----:B------:R-:W-:-:S07]  /*91c0*/  ISETP.NE.AND P5, PT, R26, 0x1, PT ;  /* 0x000000011a00780c */ /* 0x000fce0003fa5270 */
[----:B------:R-:W3:Y:S08]  /*91d0*/  LDC.64 R8, c[0x0][0xc10] ;  /* 0x00030400ff087b82 */ /* 0x000ef00000000a00 */
[----:B------:R-:W4:Y:S08]  /*91e0*/  LDC R0, c[0x0][0xc20] ;  /* 0x00030800ff007b82 */ /* 0x000f300000000800 */
[----:B------:R-:W4:Y:S01]  /*91f0*/  LDC R16, c[0x0][0xc0c] ;  /* 0x00030300ff107b82 */ /* 0x000f220000000800 */
[----:B--2---:R-:W-:Y:S01]  /*9200*/  IMAD.HI.U32 R5, R12, R7, RZ ;  /* 0x000000070c057227 */ /* 0x004fe200078e00ff */
[----:B------:R-:W-:-:S03]  /*9210*/  ISETP.NE.AND P3, PT, R6, 0x1, PT ;  /* 0x000000010600780c */ /* 0x000fc60003f65270 */
[----:B------:R-:W-:-:S03]  /*9220*/  IMAD.HI.U32 R7, R13, R7, RZ ;  /* 0x000000070d077227 */ /* 0x000fc600078e00ff */
[----:B-1----:R-:W1:Y:S01]  /*9230*/  LDC.64 R2, c[0x0][0xc28] ;  /* 0x00030a00ff027b82 */ /* 0x002e620000000a00 */
[----:B---3--:R-:W-:-:S04]  /*9240*/  IMAD.HI.U32 R24, R11, R8, RZ ;  /* 0x000000080b187227 */ /* 0x008fc800078e00ff */
[----:B------:R-:W-:Y:S01]  /*9250*/  IMAD.HI.U32 R28, R15, R8, RZ ;  /* 0x000000080f1c7227 */ /* 0x000fe200078e00ff */
[----:B------:R-:W-:Y:S02]  /*9260*/  SHF.R.U32.HI R24, RZ, R9, R24 ;  /* 0x00000009ff187219 */ /* 0x000fe40000011618 */
[-C--:B----4-:R-:W-:Y:S02]  /*9270*/  SHF.R.U32.HI R5, RZ, R0.reuse, R5 ;  /* 0x00000000ff057219 */ /* 0x090fe40000011605 */
[----:B------:R-:W-:Y:S02]  /*9280*/  SHF.R.U32.HI R0, RZ, R0, R7 ;  /* 0x00000000ff007219 */ /* 0x000fe40000011607 */
[----:B------:R-:W-:Y:S02]  /*9290*/  SEL R5, R12, R5, !P3 ;  /* 0x000000050c057207 */ /* 0x000fe40005800000 */
[----:B------:R-:W-:Y:S02]  /*92a0*/  SHF.R.U32.HI R28, RZ, R9, R28 ;  /* 0x00000009ff1c7219 */ /* 0x000fe4000001161c */
[----:B------:R-:W-:-:S02]  /*92b0*/  ISETP.NE.AND P4, PT, R16, 0x1, PT ;  /* 0x000000011000780c */ /* 0x000fc40003f85270 */
[----:B------:R-:W-:Y:S02]  /*92c0*/  SEL R7, R13, R0, !P3 ;  /* 0x000000000d077207 */ /* 0x000fe40005800000 */
[----:B------:R-:W-:Y:S02]  /*92d0*/  SEL R21, R11, R24, !P4 ;  /* 0x000000180b157207 */ /* 0x000fe40006000000 */
[----:B------:R-:W-:Y:S01]  /*92e0*/  SEL R9, R15, R28, !P4 ;  /* 0x0000001c0f097207 */ /* 0x000fe20006000000 */
[----:B-1----:R-:W-:-:S04]  /*92f0*/  IMAD.HI.U32 R24, R5, R2, RZ ;  /* 0x0000000205187227 */ /* 0x002fc800078e00ff */
[----:B------:R-:W-:Y:S01]  /*9300*/  IMAD.HI.U32 R8, R21, R2, RZ ;  /* 0x0000000215087227 */ /* 0x000fe200078e00ff */
[----:B------:R-:W-:-:S04]  /*9310*/  @P5 SHF.R.U32.HI R5, RZ, R3, R24 ;  /* 0x00000003ff055219 */ /* 0x000fc80000011618 */
[----:B------:R-:W-:Y:S01]  /*9320*/  @P5 SHF.R.U32.HI R21, RZ, R3, R8 ;  /* 0x00000003ff155219 */ /* 0x000fe20000011608 */
[----:B------:R-:W-:-:S04]  /*9330*/  IMAD R5, R26, R5, RZ ;  /* 0x000000051a057224 */ /* 0x000fc800078e02ff */
[----:B------:R-:W-:Y:S01]  /*9340*/  IMAD R0, R26, R21, RZ ;  /* 0x000000151a007224 */ /* 0x000fe200078e02ff */
[C---:B------:R-:W-:Y:S02]  /*9350*/  ISETP.GE.AND P3, PT, R7.reuse, R5, PT ;  /* 0x000000050700720c */ /* 0x040fe40003f66270 */
[----:B------:R-:W-:Y:S02]  /*9360*/  IADD3 R5, PT, PT, -R7, RZ, RZ ;  /* 0x000000ff07057210 */ /* 0x000fe40007ffe1ff */
[----:B------:R-:W-:Y:S01]  /*9370*/  ISETP.GE.OR P3, PT, R9, R0, P3 ;  /* 0x000000000900720c */ /* 0x000fe20001f66670 */
[----:B------:R-:W-:-:S04]  /*9380*/  IMAD.HI.U32 R0, R7, R2, RZ ;  /* 0x0000000207007227 */ /* 0x000fc800078e00ff */
[----:B------:R-:W-:Y:S01]  /*9390*/  IMAD R5, R6, R5, R13 ;  /* 0x0000000506057224 */ /* 0x000fe200078e020d */
[----:B------:R-:W-:-:S04]  /*93a0*/  SHF.R.U32.HI R0, RZ, R3, R0 ;  /* 0x00000003ff007219 */ /* 0x000fc80000011600 */
[----:B------:R-:W-:-:S03]  /*93b0*/  SEL R0, R7, R0, !P5 ;  /* 0x0000000007007207 */ /* 0x000fc60006800000 */
[----:B------:R-:W-:-:S04]  /*93c0*/  @!P3 IMAD.HI.U32 R8, R9, R2, RZ ;  /* 0x000000020908b227 */ /* 0x000fc800078e00ff */
[----:B------:R-:W-:Y:S01]  /*93d0*/  IMAD.MOV R2, RZ, RZ, -R0 ;  /* 0x000000ffff027224 */ /* 0x000fe200078e0a00 */
[----:B------:R-:W-:-:S03]  /*93e0*/  @!P3 SHF.R.U32.HI R8, RZ, R3, R8 ;  /* 0x00000003ff08b219 */ /* 0x000fc60000011608 */
[----:B------:R-:W-:Y:S01]  /*93f0*/  IMAD R2, R26, R2, R7 ;  /* 0x000000021a027224 */ /* 0x000fe200078e0207 */
[----:B------:R-:W-:-:S05]  /*9400*/  @!P3 SEL R3, R9, R8, !P5 ;  /* 0x000000080903b207 */ /* 0x000fca0006800000 */
[--C-:B------:R-:W-:Y:S02]  /*9410*/  @!P3 IMAD.IADD R0, R0, 0x1, -R3.reuse ;  /* 0x000000010000b824 */ /* 0x100fe400078e0a03 */
[----:B------:R-:W-:Y:S01]  /*9420*/  @!P3 IMAD R3, R2, R21, R3 ;  /* 0x000000150203b224 */ /* 0x000fe200078e0203 */
[----:B------:R-:W-:Y:S01]  /*9430*/  IADD3 R2, PT, PT, -R9, RZ, RZ ;  /* 0x000000ff09027210 */ /* 0x000fe20007ffe1ff */
[----:B------:R-:W-:Y:S02]  /*9440*/  @!P3 IMAD R7, R26, R0, R9 ;  /* 0x000000001a07b224 */ /* 0x000fe400078e0209 */
[----:B------:R-:W-:Y:S02]  /*9450*/  @!P3 IMAD.MOV.U32 R9, RZ, RZ, R3 ;  /* 0x000000ffff09b224 */ /* 0x000fe400078e0003 */
[----:B------:R-:W-:Y:S02]  /*9460*/  IMAD R2, R16, R2, R15 ;  /* 0x0000000210027224 */ /* 0x000fe400078e020f */
[----:B------:R-:W-:-:S02]  /*9470*/  IMAD R13, R7, R6, R5 ;  /* 0x00000006070d7224 */ /* 0x000fc400078e0205 */
[----:B------:R-:W-:Y:S02]  /*9480*/  IMAD R15, R9, R16, R2 ;  /* 0x00000010090f7224 */ /* 0x000fe400078e0202 */
.L_x_30:
[----:B------:R-:W-:Y:S05]  /*9490*/  @P0 BRA `(.L_x_31) ;  /* 0x0000000000400947 */ /* 0x000fea0003800000 */
[----:B------:R-:W2:Y:S08]  /*94a0*/  LDC.64 R6, c[0x0][0xc10] ;  /* 0x00030400ff067b82 */ /* 0x000eb00000000a00 */
[----:B-1----:R-:W1:Y:S08]  /*94b0*/  LDC.64 R2, c[0x0][0xc18] ;  /* 0x00030600ff027b82 */ /* 0x002e700000000a00 */
[----:B------:R-:W3:Y:S08]  /*94c0*/  LDC R0, c[0x0][0xc20] ;  /* 0x00030800ff007b82 */ /* 0x000ef00000000800 */
[----:B------:R-:W4:Y:S01]  /*94d0*/  LDC R8, c[0x0][0xc0c] ;  /* 0x00030300ff087b82 */ /* 0x000f220000000800 */
[----:B--2---:R-:W-:-:S05]  /*94e0*/  IMAD.HI.U32 R6, R15, R6, RZ ;  /* 0x000000060f067227 */ /* 0x004fca00078e00ff */
[----:B------:R-:W-:Y:S01]  /*94f0*/  SHF.R.U32.HI R6, RZ, R7, R6 ;  /* 0x00000007ff067219 */ /* 0x000fe20000011606 */
[----:B-1----:R-:W-:Y:S01]  /*9500*/  IMAD.HI.U32 R3, R13, R3, RZ ;  /* 0x000000030d037227 */ /* 0x002fe200078e00ff */
[----:B------:R-:W-:-:S04]  /*9510*/  ISETP.NE.AND P0, PT, R2, 0x1, PT ;  /* 0x000000010200780c */ /* 0x000fc80003f05270 */
[----:B---3--:R-:W-:-:S04]  /*9520*/  SHF.R.U32.HI R0, RZ, R0, R3 ;  /* 0x00000000ff007219 */ /* 0x008fc80000011603 */
[----:B------:R-:W-:Y:S02]  /*9530*/  SEL R0, R13, R0, !P0 ;  /* 0x000000000d007207 */ /* 0x000fe40004000000 */
[----:B----4-:R-:W-:-:S04]  /*9540*/  ISETP.NE.AND P3, PT, R8, 0x1, PT ;  /* 0x000000010800780c */ /* 0x010fc80003f65270 */
[----:B------:R-:W-:-:S05]  /*9550*/  SEL R3, R15, R6, !P3 ;  /* 0x000000060f037207 */ /* 0x000fca0005800000 */
[----:B------:R-:W-:Y:S02]  /*9560*/  IMAD.IADD R5, R0, 0x1, -R3 ;  /* 0x0000000100057824 */ /* 0x000fe400078e0a03 */
[----:B------:R-:W-:Y:S02]  /*9570*/  IMAD.IADD R0, R3, 0x1, -R0 ;  /* 0x0000000103007824 */ /* 0x000fe400078e0a00 */
[----:B------:R-:W-:Y:S02]  /*9580*/  IMAD R15, R5, R8, R15 ;  /* 0x00000008050f7224 */ /* 0x000fe400078e020f */
[----:B------:R-:W-:-:S07]  /*9590*/  IMAD R13, R0, R2, R13 ;  /* 0x00000002000d7224 */ /* 0x000fce00078e020d */
.L_x_31:
[----:B------:R-:W-:Y:S01]  /*95a0*/  PLOP3.LUT P3, PT, PT, PT, PT, 0x80, 0x8 ;  /* 0x000000000008781c */ /* 0x000fe20003f6f070 */
[----:B------:R-:W-:Y:S01]  /*95b0*/  IMAD.IADD R41, R15, 0x1, R86 ;  /* 0x000000010f297824 */ /* 0x000fe200078e0256 */
[----:B------:R-:W-:Y:S01]  /*95c0*/  LOP3.LUT R17, R17, 0x1, RZ, 0x3c, !PT ;  /* 0x0000000111117812 */ /* 0x000fe200078e3cff */
[----:B------:R-:W-:Y:S01]  /*95d0*/  IMAD.MOV.U32 R25, RZ, RZ, R14 ;  /* 0x000000ffff197224 */ /* 0x000fe200078e000e */
[----:B------:R-:W-:Y:S01]  /*95e0*/  IADD3 R16, PT, PT, R13, R84, RZ ;  /* 0x000000540d107210 */ /* 0x000fe20007ffe0ff */
[----:B------:R-:W-:Y:S08]  /*95f0*/  @P6 BRA `(.L_x_32) ;  /* 0xffffff7c009c6947 */ /* 0x000ff0000383ffff */
[----:B------:R-:W-:Y:S01]  /*9600*/  VIADD R4, R4, 0x20 ;  /* 0x0000002004047836 */ /* 0x000fe20000000000 */
[----:B------:R-:W-:Y:S01]  /*9610*/  SHF.L.U32 R0, R18, 0x1f, RZ ;  /* 0x0000001f12007819 */ /* 0x000fe200000006ff */
[C---:B------:R-:W-:Y:S02]  /*9620*/  VIADD R5, R99.reuse, 0x1 ;  /* 0x0000000163057836 */ /* 0x040fe40000000000 */
[----:B------:R-:W-:-:S03]  /*9630*/  IMAD R3, R99, 0x8, R4 ;  /* 0x0000000863037824 */ /* 0x000fc600078e0204 */
[C---:B------:R-:W-:Y:S01]  /*9640*/  ISETP.NE.AND P0, PT, R5.reuse, 0x4, PT ;  /* 0x000000040500780c */ /* 0x040fe20003f05270 */
[----:B------:R-:W2:Y:S03]  /*9650*/  SYNCS.PHASECHK.TRANS64.TRYWAIT P1, [R3+URZ], R0 ;  /* 0x00000000030075a7 */ /* 0x000ea600080211ff */
[----:B------:R-:W-:Y:S02]  /*9660*/  SEL R7, RZ, 0x1, P0 ;  /* 0x00000001ff077807 */ /* 0x000fe40000000000 */
[----:B------:R-:W-:Y:S02]  /*9670*/  SEL R5, R5, RZ, P0 ;  /* 0x000000ff05057207 */ /* 0x000fe40000000000 */
[----:B------:R-:W-:-:S03]  /*9680*/  LOP3.LUT R18, R18, R7, RZ, 0x3c, !PT ;  /* 0x0000000712127212 */ /* 0x000fc600078e3cff */
[----:B-1----:R-:W-:Y:S01]  /*9690*/  IMAD R2, R5, 0x8, R4 ;  /* 0x0000000805027824 */ /* 0x002fe200078e0204 */
[----:B------:R-:W-:Y:S01]  /*96a0*/  SHF.L.U32 R7, R18, 0x1f, RZ ;  /* 0x0000001f12077819 */ /* 0x000fe200000006ff */
[----:B--2---:R-:W-:Y:S06]  /*96b0*/  @!P1 BRA `(.L_x_33) ;  /* 0x0000006400409947 */ /* 0x004fec0003800000 */
.L_x_126:
[----:B------:R-:W2:Y:S01]  /*96c0*/  SYNCS.PHASECHK.TRANS64.TRYWAIT P1, [R2+URZ], R7 ;  /* 0x00000007020075a7 */ /* 0x000ea200080211ff */
[----:B-1----:R-:W-:-:S05]  /*96d0*/  VIADD R3, R5, 0x1 ;  /* 0x0000000105037836 */ /* 0x002fca0000000000 */
[----:B------:R-:W-:-:S04]  /*96e0*/  ISETP.NE.AND P0, PT, R3, 0x4, PT ;  /* 0x000000040300780c */ /* 0x000fc80003f05270 */
[----:B------:R-:W-:Y:S02]  /*96f0*/  SEL R5, RZ, 0x1, P0 ;  /* 0x00000001ff057807 */ /* 0x000fe40000000000 */
[----:B------:R-:W-:Y:S02]  /*9700*/  SEL R3, R3, RZ, P0 ;  /* 0x000000ff03037207 */ /* 0x000fe40000000000 */
[----:B------:R-:W-:-:S03]  /*9710*/  LOP3.LUT R18, R18, R5, RZ, 0x3c, !PT ;  /* 0x0000000512127212 */ /* 0x000fc600078e3cff */
[----:B------:R-:W-:Y:S01]  /*9720*/  IMAD R0, R3, 0x8, R4 ;  /* 0x0000000803007824 */ /* 0x000fe200078e0204 */
[----:B------:R-:W-:Y:S01]  /*9730*/  SHF.L.U32 R5, R18, 0x1f, RZ ;  /* 0x0000001f12057819 */ /* 0x000fe200000006ff */
[----:B--2---:R-:W-:Y:S06]  /*9740*/  @!P1 BRA `(.L_x_34) ;  /* 0x0000006400309947 */ /* 0x004fec0003800000 */
.L_x_127:
[----:B------:R-:W2:Y:S01]  /*9750*/  SYNCS.PHASECHK.TRANS64.TRYWAIT P1, [R0+URZ], R5 ;  /* 0x00000005000075a7 */ /* 0x000ea200080211ff */
[----:B-1----:R-:W-:-:S05]  /*9760*/  VIADD R7, R3, 0x1 ;  /* 0x0000000103077836 */ /* 0x002fca0000000000 */
[----:B------:R-:W-:-:S04]  /*9770*/  ISETP.NE.AND P0, PT, R7, 0x4, PT ;  /* 0x000000040700780c */ /* 0x000fc80003f05270 */
[----:B------:R-:W-:Y:S02]  /*9780*/  SEL R3, RZ, 0x1, P0 ;  /* 0x00000001ff037807 */ /* 0x000fe40000000000 */
[----:B------:R-:W-:Y:S02]  /*9790*/  SEL R7, R7, RZ, P0 ;  /* 0x000000ff07077207 */ /* 0x000fe40000000000 */
[----:B------:R-:W-:Y:S01]  /*97a0*/  LOP3.LUT R3, R18, R3, RZ, 0x3c, !PT ;  /* 0x0000000312037212 */ /* 0x000fe200078e3cff */
[----:B--2---:R-:W-:Y:S06]  /*97b0*/  @!P1 BRA `(.L_x_35) ;  /* 0x0000006400289947 */ /* 0x004fec0003800000 */
.L_x_128:
[----:B------:R-:W-:Y:S02]  /*97c0*/  LEA R7, R7, R4, 0x3 ;  /* 0x0000000407077211 */ /* 0x000fe400078e18ff */
[----:B-1----:R-:W-:-:S07]  /*97d0*/  SHF.L.U32 R0, R3, 0x1f, RZ ;  /* 0x0000001f03007819 */ /* 0x002fce00000006ff */
.L_x_36:
[----:B-1----:R1:W2:Y:S02]  /*97e0*/  SYNCS.PHASECHK.TRANS64.TRYWAIT P0, [R7+URZ], R0 ;  /* 0x00000000070075a7 */ /* 0x0022a400080011ff */
[----:B--2---:R-:W-:Y:S05]  /*97f0*/  @!P0 NANOSLEEP.SYNCS 0x989680 ;  /* 0x009896800000895d */ /* 0x004fea0003900000 */
[----:B------:R-:W2:Y:S02]  /*9800*/  @!P0 SYNCS.PHASECHK.TRANS64 P0, [R7+URZ], R0 ;  /* 0x00000000070085a7 */ /* 0x000ea400080010ff */
[----:B--2---:R-:W-:Y:S05]  /*9810*/  @P0 EXIT ;  /* 0x000000000000094d */ /* 0x004fea0003800000 */
[----:B------:R-:W-:Y:S05]  /*9820*/  BRA `(.L_x_36) ;  /* 0xfffffffc00ec7947 */ /* 0x000fea000383ffff */
.L_x_16:
[----:B------:R-:W-:-:S04]  /*9830*/  ISETP.NE.AND P1, PT, R85, RZ, PT ;  /* 0x000000ff5500720c */ /* 0x000fc80003f25270 */
[----:B------:R-:W-:-:S13]  /*9840*/  ISETP.NE.OR P1, PT, R0, 0x1, P1 ;  /* 0x000000010000780c */ /* 0x000fda0000f25670 */
[----:B------:R-:W-:Y:S05]  /*9850*/  @P1 BRA `(.L_x_37) ;  /* 0x0000000000b41947 */ /* 0x000fea0003800000 */
[----:B--2---:R-:W1:Y:S01]  /*9860*/  S2UR UR6, SR_CgaCtaId ;  /* 0x00000000000679c3 */ /* 0x004e620000008800 */
[----:B------:R-:W-:Y:S01]  /*9870*/  MOV R0, 0x400 ;  /* 0x0000040000007802 */ /* 0x000fe20000000f00 */
[----:B------:R-:W-:Y:S01]  /*9880*/  IMAD.MOV.U32 R10, RZ, RZ, RZ ;  /* 0x000000ffff0a7224 */ /* 0x000fe200078e00ff */
[----:B------:R-:W-:Y:S01]  /*9890*/  ISETP.NE.AND P0, PT, R2, RZ, PT ;  /* 0x000000ff0200720c */ /* 0x000fe20003f05270 */
[----:B------:R-:W-:Y:S01]  /*98a0*/  IMAD.MOV.U32 R9, RZ, RZ, 0x1 ;  /* 0x00000001ff097424 */ /* 0x000fe200078e00ff */
[----:B------:R-:W-:-:S13]  /*98b0*/  R2UR UR4, R0 ;  /* 0x00000000000472ca */ /* 0x000fda00000e0000 */
[----:B-1----:R-:W-:-:S06]  /*98c0*/  ULEA UR6, UR6, UR4, 0x18 ;  /* 0x0000000406067291 */ /* 0x002fcc000f8ec0ff */
[----:B------:R-:W-:-:S04]  /*98d0*/  IMAD.U32 R0, RZ, RZ, UR6 ;  /* 0x00000006ff007e24 */ /* 0x000fc8000f8e00ff */
[----:B------:R-:W-:-:S05]  /*98e0*/  VIADD R3, R0, 0x98 ;  /* 0x0000009800037836 */ /* 0x000fca0000000000 */
[----:B------:R-:W-:-:S07]  /*98f0*/  PRMT R3, RZ, 0x654, R3 ;  /* 0x00000654ff037816 */ /* 0x000fce0000000003 */
.L_x_40:
[----:B------:R-:W-:Y:S01]  /*9900*/  SHF.L.U32 R7, R9, 0x1f, RZ ;  /* 0x0000001f09077819 */ /* 0x000fe200000006ff */
[----:B------:R-:W-:Y:S02]  /*9910*/  VIADD R11, R0, 0x90 ;  /* 0x00000090000b7836 */ /* 0x000fe40000000000 */
[----:B------:R-:W-:Y:S01]  /*9920*/  @!P0 IMAD.MOV.U32 R5, RZ, RZ, 0x10 ;  /* 0x00000010ff058424 */ /* 0x000fe200078e00ff */
[----:B------:R-:W1:Y:S02]  /*9930*/  SYNCS.PHASECHK.TRANS64.TRYWAIT P1, [UR6+0x98], R7 ;  /* 0x00009807ff0075a7 */ /* 0x000e640008021106 */
[----:B------:R-:W-:-:S04]  /*9940*/  PRMT R11, R2, 0x654, R11 ;  /* 0x00000654020b7816 */ /* 0x000fc8000000000b */
[----:B------:R-:W-:Y:S01]  /*9950*/  SEL R8, R11, R8, !P0 ;  /* 0x000000080b087207 */ /* 0x000fe20004000000 */
[----:B-1----:R-:W-:Y:S06]  /*9960*/  @!P1 BRA `(.L_x_38) ;  /* 0x0000006000d09947 */ /* 0x002fec0003800000 */
.L_x_129:
[----:B------:R-:W-:Y:S01]  /*9970*/  UIADD3 UR4, UPT, UPT, UR6, 0xd0, URZ ;  /* 0x000000d006047890 */ /* 0x000fe2000fffe0ff */
[----:B------:R2:W-:Y:S01]  /*9980*/  @!P0 SYNCS.ARRIVE.TRANS64.RED RZ, [R8+URZ], R5 ;  /* 0x0000000508ff89a7 */ /* 0x0005e200080004ff */
[----:B------:R-:W-:Y:S01]  /*9990*/  UIADD3 UR5, UPT, UPT, UR6, 0x90, URZ ;  /* 0x0000009006057890 */ /* 0x000fe2000fffe0ff */
[----:B------:R-:W-:-:S08]  /*99a0*/  LOP3.LUT R9, R9, 0x1, RZ, 0x3c, !PT ;  /* 0x0000000109097812 */ /* 0x000fd000078e3cff */
[----:B------:R-:W-:Y:S06]  /*99b0*/  UGETNEXTWORKID.BROADCAST [UR4], [UR5] ;  /* 0x00000000040073ca */ /* 0x000fec0008000100 */
[----:B--2---:R-:W-:-:S04]  /*99c0*/  SHF.L.U32 R5, R10, 0x1f, RZ ;  /* 0x0000001f0a057819 */ /* 0x004fc800000006ff */
[----:B------:R-:W2:Y:S02]  /*99d0*/  SYNCS.PHASECHK.TRANS64.TRYWAIT P1, [UR6+0x90], R5 ;  /* 0x00009005ff0075a7 */ /* 0x000ea40008021106 */
[----:B--2---:R-:W-:Y:S05]  /*99e0*/  @!P1 BRA `(.L_x_39) ;  /* 0x0000006000c49947 */ /* 0x004fea0003800000 */
.L_x_130:
[----:B-12---:R-:W1:Y:S01]  /*99f0*/  LDS.128 R4, [UR6+0xd0] ;  /* 0x0000d006ff047984 */ /* 0x006e620008000c00 */
[----:B------:R-:W-:Y:S01]  /*9a00*/  LOP3.LUT R10, R10, 0x1, RZ, 0x3c, !PT ;  /* 0x000000010a0a7812 */ /* 0x000fe200078e3cff */
[----:B------:R-:W-:Y:S01]  /*9a10*/  @!PT LDS RZ, [RZ] ;  /* 0x00000000fffff984 */ /* 0x000fe20000000800 */
[----:B------:R-:W-:Y:S01]  /*9a20*/  @!PT LDS RZ, [RZ] ;  /* 0x00000000fffff984 */ /* 0x000fe20000000800 */
[----:B------:R-:W-:Y:S01]  /*9a30*/  @!PT LDS RZ, [RZ] ;  /* 0x00000000fffff984 */ /* 0x000fe20000000800 */
[----:B------:R-:W-:Y:S01]  /*9a40*/  @!PT LDS RZ, [RZ] ;  /* 0x00000000fffff984 */ /* 0x000fe20000000800 */
[----:B------:R2:W-:Y:S06]  /*9a50*/  MEMBAR.ALL.CTA ;  /* 0x0000000000007992 */ /* 0x0005ec0000008000 */
[----:B--2---:R-:W2:Y:S02]  /*9a60*/  FENCE.VIEW.ASYNC.S ;  /* 0x00000000000073c6 */ /* 0x004ea40000000000 */
[----:B--2---:R2:W-:Y:S01]  /*9a70*/  SYNCS.ARRIVE.TRANS64.RED.A1T0 RZ, [R3+URZ], RZ ;  /* 0x000000ff03ff79a7 */ /* 0x0045e200081004ff */
[----:B-1----:R-:W-:-:S13]  /*9a80*/  LOP3.LUT P1, RZ, R6, 0x1, RZ, 0xc0, !PT ;  /* 0x0000000106ff7812 */ /* 0x002fda000782c0ff */
[----:B--2---:R-:W-:Y:S05]  /*9a90*/  @P1 BRA `(.L_x_40) ;  /* 0xfffffffc00981947 */ /* 0x004fea000383ffff */
[----:B------:R-:W-:-:S04]  /*9aa0*/  SHF.L.U32 R2, R9, 0x1f, RZ ;  /* 0x0000001f09027819 */ /* 0x000fc800000006ff */
[----:B------:R-:W1:Y:S02]  /*9ab0*/  SYNCS.PHASECHK.TRANS64 P0, [UR6+0x98], R2 ;  /* 0x00009802ff0075a7 */ /* 0x000e640008001006 */
[----:B-1----:R-:W-:Y:S05]  /*9ac0*/  @P0 EXIT ;  /* 0x000000000000094d */ /* 0x002fea0003800000 */
.L_x_41:
[----:B-1----:R-:W-:-:S04]  /*9ad0*/  SHF.L.U32 R3, R9, 0x1f, RZ ;  /* 0x0000001f09037819 */ /* 0x002fc800000006ff */
[----:B------:R1:W2:Y:S03]  /*9ae0*/  SYNCS.PHASECHK.TRANS64.TRYWAIT P0, [R0+URZ+0x98], R3 ;  /* 0x00009803000075a7 */ /* 0x0002a600080011ff */
[----:B--2---:R-:W-:Y:S05]  /*9af0*/  @!P0 NANOSLEEP.SYNCS 0x989680 ;  /* 0x009896800000895d */ /* 0x004fea0003900000 */
[----:B------:R-:W2:Y:S02]  /*9b00*/  @!P0 SYNCS.PHASECHK.TRANS64 P0, [R0+URZ+0x98], R3 ;  /* 0x00009803000085a7 */ /* 0x000ea400080010ff */
[----:B--2---:R-:W-:Y:S05]  /*9b10*/  @P0 EXIT ;  /* 0x000000000000094d */ /* 0x004fea0003800000 */
[----:B------:R-:W-:Y:S05]  /*9b20*/  BRA `(.L_x_41) ;  /* 0xfffffffc00e87947 */ /* 0x000fea000383ffff */
.L_x_37:
[----:B------:R-:W-:-:S13]  /*9b30*/  ISETP.NE.AND P1, PT, R0, RZ, PT ;  /* 0x000000ff0000720c */ /* 0x000fda0003f25270 */
[----:B------:R-:W-:Y:S05]  /*9b40*/  @P1 BRA `(.L_x_42) ;  /* 0x0000001400101947 */ /* 0x000fea0003800000 */
[----:B------:R-:W-:Y:S01]  /*9b50*/  MOV R0, 0x40 ;  /* 0x0000004000007802 */ /* 0x000fe20000000f00 */
[----:B------:R-:W-:-:S03]  /*9b60*/  NOP ;  /* 0x0000000000007918 */ /* 0x000fc60000000000 */
[----:B------:R-:W-:-:S05]  /*9b70*/  LEA R0, R85, R0, 0x18 ;  /* 0x0000000055007211 */ /* 0x000fca00078ec0ff */
[----:B------:R-:W1:Y:S02]  /*9b80*/  LDS.U8 R2, [R0+0x1c] ;  /* 0x00001c0000027984 */ /* 0x000e640000000000 */
[----:B-1----:R-:W-:Y:S02]  /*9b90*/  ISETP.NE.AND P0, PT, R2, RZ, PT ;  /* 0x000000ff0200720c */ /* 0x002fe40003f05270 */
[----:B------:R-:W-:-:S04]  /*9ba0*/  MOV R2, 0x400 ;  /* 0x0000040000027802 */ /* 0x000fc80000000f00 */
[----:B------:R-:W-:-:S07]  /*9bb0*/  LEA R85, R85, R2, 0x18 ;  /* 0x0000000255557211 */ /* 0x000fce00078ec0ff */
[----:B------:R-:W-:Y:S05]  /*9bc0*/  @P0 BRA `(.L_x_43) ;  /* 0x0000000000580947 */ /* 0x000fea0003800000 */
[----:B------:R-:W-:-:S13]  /*9bd0*/  ELECT P0, URZ, PT ;  /* 0x0000000000ff782f */ /* 0x000fda0003800000 */
[----:B------:R-:W-:Y:S05]  /*9be0*/  @!P0 BRA `(.L_x_44) ;  /* 0x0000000000608947 */ /* 0x000fea0003800000 */
[----:B------:R-:W-:Y:S01]  /*9bf0*/  UMOV UR4, 0x10 ;  /* 0x0000001000047882 */ /* 0x000fe20000000000 */
[----:B------:R-:W-:Y:S01]  /*9c00*/  HFMA2 R2, -RZ, RZ, 0, 5.9604644775390625e-08 ;  /* 0x00000001ff027431 */ /* 0x000fe200000001ff */
[----:B------:R-:W-:-:S03]  /*9c10*/  MOV R3, 0xffff ;  /* 0x0000ffff00037802 */ /* 0x000fc60000000f00 */
[----:B------:R-:W-:Y:S04]  /*9c20*/  DEPBAR.LE SB1, 0x36 ;  /* 0x00009d800000791a */ /* 0x000fe80000000000 */
[----:B------:R-:W1:Y:S02]  /*9c30*/  UTCATOMSWS.FIND_AND_SET.ALIGN UP0, UR4, UR4 ;  /* 0x00000004000475e3 */ /* 0x000e640008000800 */
[----:B-1----:R-:W-:Y:S01]  /*9c40*/  MOV R4, UR4 ;  /* 0x0000000400047c02 */ /* 0x002fe20008000f00 */
[----:B------:R-:W-:Y:S06]  /*9c50*/  BRA.U UP0, `(.L_x_45) ;  /* 0x0000000100187547 */ /* 0x000fec000b800000 */
.L_x_46:
[----:B------:R-:W-:Y:S05]  /*9c60*/  NANOSLEEP 0x64 ;  /* 0x000000640000795d */ /* 0x000fea0003800000 */
[----:B------:R-:W-:-:S05]  /*9c70*/  UMOV UR4, 0x10 ;  /* 0x0000001000047882 */ /* 0x000fca0000000000 */
[----:B------:R-:W-:Y:S04]  /*9c80*/  DEPBAR.LE SB1, 0x36 ;  /* 0x00009d800000791a */ /* 0x000fe80000000000 */
[----:B------:R-:W1:Y:S02]  /*9c90*/  UTCATOMSWS.FIND_AND_SET.ALIGN UP0, UR4, UR4 ;  /* 0x00000004000475e3 */ /* 0x000e640008000800 */
[----:B-1----:R-:W-:Y:S01]  /*9ca0*/  MOV R4, UR4 ;  /* 0x0000000400047c02 */ /* 0x002fe20008000f00 */
[----:B------:R-:W-:Y:S05]  /*9cb0*/  BRA.U !UP0, `(.L_x_46) ;  /* 0xfffffffd08e87547 */ /* 0x000fea000b83ffff */
.L_x_45:
[-C--:B------:R-:W-:Y:S02]  /*9cc0*/  SHF.L.U32 R3, R3, R4.reuse, RZ ;  /* 0x0000000403037219 */ /* 0x080fe400000006ff */
[----:B------:R-:W-:Y:S01]  /*9cd0*/  SHF.L.U32 R5, R2, R4, RZ ;  /* 0x0000000402057219 */ /* 0x000fe200000006ff */
[----:B------:R-:W-:Y:S02]  /*9ce0*/  IMAD.SHL.U32 R4, R4, 0x20, RZ ;  /* 0x0000002004047824 */ /* 0x000fe400078e00ff */
[----:B------:R1:W-:Y:S04]  /*9cf0*/  ATOMS.OR RZ, [R0+0x14], R3 ;  /* 0x0000140300ff738c */ /* 0x0003e80003000000 */
[----:B------:R1:W-:Y:S04]  /*9d00*/  ATOMS.OR RZ, [R0+0x18], R5 ;  /* 0x0000180500ff738c */ /* 0x0003e80003000000 */
[----:B------:R1:W-:Y:S01]  /*9d10*/  STS [R85+0xe0], R4 ;  /* 0x0000e00455007388 */ /* 0x0003e20000000800 */
[----:B------:R-:W-:Y:S05]  /*9d20*/  BRA `(.L_x_44) ;  /* 0x0000000000107947 */ /* 0x000fea0003800000 */
.L_x_43:
[----:B------:R-:W-:Y:S02]  /*9d30*/  MOV R0, 0xffffffff ;  /* 0xffffffff00007802 */ /* 0x000fe40000000f00 */
[----:B------:R-:W-:-:S03]  /*9d40*/  MOV R2, 0x9d70 ;  /* 0x00009d7000027802 */ /* 0x000fc60000000f00 */
[----:B------:R1:W-:Y:S04]  /*9d50*/  STS [R85+0xe0], R0 ;  /* 0x0000e00055007388 */ /* 0x0003e80000000800 */
[----:B-12--5:R-:W-:Y:S05]  /*9d60*/  CALL.REL.NOINC `($__internal_1_$__cuda_sm10x_tcgen05_guardrail_trap_phase_invalid_during_alloc) ;  /* 0x0000006400947944 */ /* 0x026fea0003c00000 */
.L_x_44:
[----:B------:R-:W-:Y:S05]  /*9d70*/  WARPSYNC.ALL ;  /* 0x0000000000007948 */ /* 0x000fea0003800000 */
[----:B------:R-:W3:Y:S01]  /*9d80*/  S2R R2, SR_CgaCtaId ;  /* 0x0000000000027919 */ /* 0x000ee20000008800 */
[----:B-1----:R-:W-:Y:S01]  /*9d90*/  MOV R3, 0x400 ;  /* 0x0000040000037802 */ /* 0x002fe20000000f00 */
[----:B------:R-:W-:Y:S01]  /*9da0*/  NOP ;  /* 0x0000000000007918 */ /* 0x000fe20000000000 */
[----:B------:R-:W-:Y:S08]  /*9db0*/  BAR.ARV 0x6, 0xa0 ;  /* 0x0182800000007b1d */ /* 0x000ff00000002000 */
[----:B------:R-:W1:Y:S01]  /*9dc0*/  LDC.64 R6, c[0x0][0x388] ;  /* 0x0000e200ff067b82 */ /* 0x000e620000000a00 */
[----:B------:R-:W-:Y:S01]  /*9dd0*/  IMAD.MOV.U32 R14, RZ, RZ, 0x1 ;  /* 0x00000001ff0e7424 */ /* 0x000fe200078e00ff */
[----:B------:R-:W-:-:S02]  /*9de0*/  CS2R R12, SRZ ;  /* 0x00000000000c7805 */ /* 0x000fc4000001ff00 */
[----:B------:R-:W-:Y:S01]  /*9df0*/  CS2R R10, SRZ ;  /* 0x00000000000a7805 */ /* 0x000fe2000001ff00 */
[----:B------:R-:W-:Y:S01]  /*9e00*/  UMOV UR20, 0x0 ;  /* 0x0000000000147882 */ /* 0x000fe20000000000 */
[----:B------:R-:W-:Y:S01]  /*9e10*/  UMOV UR21, 0x8100910 ;  /* 0x0810091000157882 */ /* 0x000fe20000000000 */
[----:B------:R-:W-:Y:S01]  /*9e20*/  UMOV UR18, 0x0 ;  /* 0x0000000000127882 */ /* 0x000fe20000000000 */
[----:B------:R-:W-:Y:S01]  /*9e30*/  UMOV UR19, 0x8100910 ;  /* 0x0810091000137882 */ /* 0x000fe20000000000 */
[----:B------:R-:W4:Y:S01]  /*9e40*/  LDC.64 R4, c[0x0][0x390] ;  /* 0x0000e400ff047b82 */ /* 0x000f220000000a00 */
[----:B------:R-:W-:Y:S01]  /*9e50*/  UMOV UR16, 0x0 ;  /* 0x0000000000107882 */ /* 0x000fe20000000000 */
[----:B------:R-:W-:Y:S01]  /*9e60*/  UMOV UR17, 0x8100910 ;  /* 0x0810091000117882 */ /* 0x000fe20000000000 */
[----:B------:R-:W-:Y:S01]  /*9e70*/  UMOV UR14, 0x0 ;  /* 0x00000000000e7882 */ /* 0x000fe20000000000 */
[----:B------:R-:W-:Y:S01]  /*9e80*/  UMOV UR15, 0x8100910 ;  /* 0x08100910000f7882 */ /* 0x000fe20000000000 */
[----:B------:R-:W-:Y:S01]  /*9e90*/  UMOV UR12, 0x0 ;  /* 0x00000000000c7882 */ /* 0x000fe20000000000 */
[----:B------:R-:W-:Y:S01]  /*9ea0*/  UMOV UR13, 0x8100910 ;  /* 0x08100910000d7882 */ /* 0x000fe20000000000 */
[----:B------:R-:W-:Y:S01]  /*9eb0*/  UMOV UR10, 0x0 ;  /* 0x00000000000a7882 */ /* 0x000fe20000000000 */
[----:B------:R-:W-:Y:S01]  /*9ec0*/  UMOV UR11, 0x8100910 ;  /* 0x08100910000b7882 */ /* 0x000fe20000000000 */
[----:B--2---:R-:W-:Y:S01]  /*9ed0*/  UMOV UR8, 0x0 ;  /* 0x0000000000087882 */ /* 0x004fe20000000000 */
[----:B---3--:R-:W-:Y:S01]  /*9ee0*/  LEA R2, R2, R3, 0x18 ;  /* 0x0000000302027211 */ /* 0x008fe200078ec0ff */
[----:B------:R-:W-:Y:S01]  /*9ef0*/  UMOV UR9, 0x8100910 ;  /* 0x0810091000097882 */ /* 0x000fe20000000000 */
[----:B------:R-:W-:Y:S01]  /*9f00*/  UMOV UR6, 0x0 ;  /* 0x0000000000067882 */ /* 0x000fe20000000000 */
[----:B------:R-:W-:-:S02]  /*9f10*/  UMOV UR7, 0x8100910 ;  /* 0x0810091000077882 */ /* 0x000fc40000000000 */
[----:B------:R-:W2:Y:S01]  /*9f20*/  LDS R16, [R2+0xe0] ;  /* 0x0000e00002107984 */ /* 0x000ea20000000800 */
[----:B-1----:R-:W-:Y:S02]  /*9f30*/  VIADD R3, R6, 0x3f ;  /* 0x0000003f06037836 */ /* 0x002fe40000000000 */
[C---:B------:R-:W-:Y:S02]  /*9f40*/  VIADD R8, R2.reuse, 0x8400 ;  /* 0x0000840002087836 */ /* 0x040fe40000000000 */
[----:B------:R-:W-:Y:S01]  /*9f50*/  VIADD R9, R2, 0x28400 ;  /* 0x0002840002097836 */ /* 0x000fe20000000000 */
[----:B------:R-:W-:Y:S02]  /*9f60*/  SHF.R.S32.HI R0, RZ, 0x1f, R3 ;  /* 0x0000001fff007819 */ /* 0x000fe40000011403 */
[----:B------:R-:W-:Y:S02]  /*9f70*/  SHF.R.U32.HI R8, RZ, 0x4, R8 ;  /* 0x00000004ff087819 */ /* 0x000fe40000011608 */
[----:B------:R-:W-:-:S02]  /*9f80*/  LEA.HI R0, R0, R3, RZ, 0x6 ;  /* 0x0000000300007211 */ /* 0x000fc400078f30ff */
[----:B------:R-:W-:Y:S02]  /*9f90*/  SHF.R.U32.HI R9, RZ, 0x4, R9 ;  /* 0x00000004ff097819 */ /* 0x000fe40000011609 */
[----:B------:R-:W-:Y:S02]  /*9fa0*/  SHF.R.S32.HI R6, RZ, 0x6, R0 ;  /* 0x00000006ff067819 */ /* 0x000fe40000011400 */
[----:B------:R-:W-:Y:S02]  /*9fb0*/  LOP3.LUT R8, R8, 0x3fff, RZ, 0xc0, !PT ;  /* 0x00003fff08087812 */ /* 0x000fe400078ec0ff */
[----:B------:R-:W-:Y:S01]  /*9fc0*/  LOP3.LUT R9, R9, 0x3fff, RZ, 0xc0, !PT ;  /* 0x00003fff09097812 */ /* 0x000fe200078ec0ff */
[----:B------:R-:W-:Y:S01]  /*9fd0*/  IMAD R3, R6, R7, RZ ;  /* 0x0000000706037224 */ /* 0x000fe200078e02ff */
[----:B------:R-:W-:Y:S02]  /*9fe0*/  LOP3.LUT R8, R8, 0x10000, RZ, 0xfc, !PT ;  /* 0x0001000008087812 */ /* 0x000fe400078efcff */
[----:B------:R-:W-:Y:S01]  /*9ff0*/  LOP3.LUT R9, R9, 0x10000, RZ, 0xfc, !PT ;  /* 0x0001000009097812 */ /* 0x000fe200078efcff */
[C---:B--2---:R-:W-:Y:S01]  /*a000*/  VIADD R0, R16.reuse, 0x40 ;  /* 0x0000004010007836 */ /* 0x044fe20000000000 */
[----:B------:R-:W-:-:S04]  /*a010*/  LOP3.LUT R6, R16, 0xffff, RZ, 0xc0, !PT ;  /* 0x0000ffff10067812 */ /* 0x000fc800078ec0ff */
[----:B------:R-:W-:Y:S01]  /*a020*/  LOP3.LUT R7, R0, 0xffff, RZ, 0xc0, !PT ;  /* 0x0000ffff00077812 */ /* 0x000fe200078ec0ff */
[----:B----4-:R-:W-:-:S04]  /*a030*/  IMAD R0, R3, R4, RZ ;  /* 0x0000000403007224 */ /* 0x010fc800078e02ff */
[----:B------:R1:W-:Y:S01]  /*a040*/  STL.64 [R1], R6 ;  /* 0x0000000601007387 */ /* 0x0003e20000100a00 */
[----:B------:R-:W-:-:S04]  /*a050*/  IMAD R0, R0, R5, RZ ;  /* 0x0000000500007224 */ /* 0x000fc800078e02ff */
[----:B------:R-:W-:-:S07]  /*a060*/  VIADD R15, R0, 0xffffffff ;  /* 0xffffffff000f7836 */ /* 0x000fce0000000000 */
.L_x_53:
[----:B------:R-:W-:Y:S01]  /*a070*/  SHF.L.U32 R5, R12, 0x1f, RZ ;  /* 0x0000001f0c057819 */ /* 0x000fe200000006ff */
[----:B------:R-:W-:Y:S02]  /*a080*/  VIADD R17, R2, 0x98 ;  /* 0x0000009802117836 */ /* 0x000fe40000000000 */
[----:B------:R-:W-:Y:S01]  /*a090*/  IMAD R3, R13, 0x8, R2 ;  /* 0x000000080d037824 */ /* 0x000fe200078e0202 */
[----:B--2---:R-:W2:Y:S02]  /*a0a0*/  SYNCS.PHASECHK.TRANS64.TRYWAIT P0, [R2+URZ+0x90], R5 ;  /* 0x00009005020075a7 */ /* 0x004ea400080011ff */
[----:B------:R-:W-:Y:S01]  /*a0b0*/  PRMT R17, RZ, 0x654, R17 ;  /* 0x00000654ff117816 */ /* 0x000fe20000000011 */
[----:B--2---:R-:W-:Y:S06]  /*a0c0*/  @!P0 BRA `(.L_x_47) ;  /* 0x0000005c00208947 */ /* 0x004fec0003800000 */
.L_x_131:
[----:B-12---:R-:W1:Y:S01]  /*a0d0*/  LDS.128 R4, [R2+0xd0] ;  /* 0x0000d00002047984 */ /* 0x006e620000000c00 */
[----:B------:R-:W-:Y:S02]  /*a0e0*/  SHF.L.U32 R18, R14, 0x1f, RZ ;  /* 0x0000001f0e127819 */ /* 0x000fe400000006ff */
[----:B------:R-:W-:Y:S01]  /*a0f0*/  ISETP.GE.AND P0, PT, R0, 0x1, PT ;  /* 0x000000010000780c */ /* 0x000fe20003f06270 */
[----:B------:R-:W-:Y:S01]  /*a100*/  @!PT LDS RZ, [RZ] ;  /* 0x00000000fffff984 */ /* 0x000fe20000000800 */
[----:B------:R-:W-:Y:S01]  /*a110*/  @!PT LDS RZ, [RZ] ;  /* 0x00000000fffff984 */ /* 0x000fe20000000800 */
[----:B------:R-:W-:Y:S01]  /*a120*/  @!PT LDS RZ, [RZ] ;  /* 0x00000000fffff984 */ /* 0x000fe20000000800 */
[----:B------:R-:W-:Y:S01]  /*a130*/  @!PT LDS RZ, [RZ] ;  /* 0x00000000fffff984 */ /* 0x000fe20000000800 */
[----:B------:R2:W-:Y:S06]  /*a140*/  MEMBAR.ALL.CTA ;  /* 0x0000000000007992 */ /* 0x0005ec0000008000 */
[----:B--2---:R-:W2:Y:S02]  /*a150*/  FENCE.VIEW.ASYNC.S ;  /* 0x00000000000073c6 */ /* 0x004ea40000000000 */
[----:B--2---:R2:W-:Y:S01]  /*a160*/  SYNCS.ARRIVE.TRANS64.RED.A1T0 RZ, [R17+URZ], RZ ;  /* 0x000000ff11ff79a7 */ /* 0x0045e200081004ff */
[----:B------:R-:W3:Y:S01]  /*a170*/  SYNCS.PHASECHK.TRANS64.TRYWAIT P1, [R3+URZ+0xb0], R18 ;  /* 0x0000b012030075a7 */ /* 0x000ee200080211ff */
[----:B-1----:R-:W-:Y:S01]  /*a180*/  LOP3.LUT P4, RZ, R6, 0x1, RZ, 0xc0, !PT ;  /* 0x0000000106ff7812 */ /* 0x002fe2000788c0ff */
[----:B--23--:R-:W-:-:S12]  /*a190*/  @!P1 BRA `(.L_x_48) ;  /* 0x0000005c00009947 */ /* 0x00cfd80003800000 */
.L_x_132:
[----:B------:R-:W-:Y:S05]  /*a1a0*/  @!P0 BRA `(.L_x_49) ;  /* 0x0000000800608947 */ /* 0x000fea0003800000 */
[----:B-1----:R-:W-:Y:S01]  /*a1b0*/  IMAD R18, R13, 0x4, R1 ;  /* 0x000000040d127824 */ /* 0x002fe200078e0201 */
[----:B------:R-:W-:Y:S02]  /*a1c0*/  LEA R5, R11, R2, 0x3 ;  /* 0x000000020b057211 */ /* 0x000fe400078e18ff */
[----:B------:R-:W-:-:S03]  /*a1d0*/  SHF.L.U32 R4, R10, 0x1f, RZ ;  /* 0x0000001f0a047819 */ /* 0x000fc600000006ff */
[----:B------:R-:W5:Y:S01]  /*a1e0*/  LDL R18, [R18] ;  /* 0x0000000012127983 */ /* 0x000f620000100800 */
[----:B------:R1:W2:Y:S01]  /*a1f0*/  SYNCS.PHASECHK.TRANS64.TRYWAIT P3, [R5+URZ], R4 ;  /* 0x00000004050075a7 */ /* 0x0002a200080611ff */
[----:B------:R-:W-:Y:S01]  /*a200*/  IMAD.MOV.U32 R19, RZ, RZ, R15 ;  /* 0x000000ffff137224 */ /* 0x000fe200078e000f */
[----:B------:R-:W-:-:S11]  /*a210*/  UPLOP3.LUT UP0, UPT, UPT, UPT, UPT, 0x40, 0x4 ;  /* 0x000000000004789c */ /* 0x000fd60003f0e870 */
.L_x_52:
[----:B------:R-:W-:Y:S01]  /*a220*/  ISETP.NE.AND P0, PT, R19, RZ, PT ;  /* 0x000000ff1300720c */ /* 0x000fe20003f05270 */
[C---:B-1----:R-:W-:Y:S01]  /*a230*/  VIADD R4, R11.reuse, 0x1 ;  /* 0x000000010b047836 */ /* 0x042fe20000000000 */
[C---:B------:R-:W-:Y:S01]  /*a240*/  LEA R7, R11.reuse, R8, 0xb ;  /* 0x000000080b077211 */ /* 0x040fe200078e58ff */
[C---:B------:R-:W-:Y:S02]  /*a250*/  IMAD R6, R11.reuse, 0x400, R9 ;  /* 0x000004000b067824 */ /* 0x040fe400078e0209 */
[----:B------:R-:W-:Y:S01]  /*a260*/  IMAD R17, R11, 0x8, R2 ;  /* 0x000000080b117824 */ /* 0x000fe200078e0202 */
[----:B------:R-:W-:Y:S01]  /*a270*/  ISETP.NE.AND P1, PT, R4, 0x4, PT ;  /* 0x000000040400780c */ /* 0x000fe20003f25270 */
[----:B------:R-:W-:Y:S01]  /*a280*/  @!UPT UIADD3 URZ, UPT, UPT, URZ, URZ, URZ ;  /* 0x000000fffffff290 */ /* 0x000fe2000fffe0ff */
[----:B--2-4-:R-:W-:Y:S11]  /*a290*/  @P3 BRA `(.L_x_50) ;  /* 0x00000000000c3947 */ /* 0x014ff60003800000 */
[----:B------:R-:W-:Y:S04]  /*a2a0*/  SHF.L.U32 R20, R10, 0x1f, RZ ;  /* 0x0000001f0a147819 */ /* 0x000fe800000006ff */
[----:B------:R-:W1:Y:S02]  /*a2b0*/  SYNCS.PHASECHK.TRANS64.TRYWAIT P2, [R17+URZ], R20 ;  /* 0x00000014110075a7 */ /* 0x000e6400080411ff */
[----:B-1----:R-:W-:Y:S05]  /*a2c0*/  @!P2 BRA `(.L_x_51) ;  /* 0x0000005800c8a947 */ /* 0x002fea0003800000 */
.L_x_50:
[----:B------:R-:W-:Y:S02]  /*a2d0*/  R2UR UR5, R6 ;  /* 0x00000000060572ca */ /* 0x000fe400000e0000 */
[----:B------:R-:W-:Y:S02]  /*a2e0*/  ELECT P2, URZ, PT ;  /* 0x0000000000ff782f */ /* 0x000fe40003840000 */
[----:B------:R-:W-:Y:S02]  /*a2f0*/  R2UR UR4, R7 ;  /* 0x00000000070472ca */ /* 0x000fe400000e0000 */
[----:B------:R-:W-:Y:S02]  /*a300*/  SEL R21, RZ, 0x1, P1 ;  /* 0x00000001ff157807 */ /* 0x000fe40000800000 */
[----:B------:R-:W-:Y:S02]  /*a310*/  PLOP3.LUT P3, PT, PT, PT, PT, 0x80, 0x8 ;  /* 0x000000000008781c */ /* 0x000fe40003f6f070 */
[----:B------:R-:W-:Y:S02]  /*a320*/  SEL R11, R4, RZ, P1 ;  /* 0x000000ff040b7207 */ /* 0x000fe40000800000 */
[----:B------:R-:W-:Y:S03]  /*a330*/  LOP3.LUT R10, R10, R21, RZ, 0x3c, !PT ;  /* 0x000000150a0a7212 */ /* 0x000fe600078e3cff */
[----:B-----5:R-:W-:Y:S01]  /*a340*/  @P2 R2UR.BROADCAST UR22, R18 ;  /* 0x00000000121622ca */ /* 0x020fe200008e0000 */
[----:B------:R-:W-:Y:S01]  /*a350*/  IMAD.U32 R22, RZ, RZ, UR5 ;  /* 0x00000005ff167e24 */ /* 0x000fe2000f8e00ff */
[----:B------:R-:W-:Y:S01]  /*a360*/  @P0 SHF.L.U32 R4, R10, 0x1f, RZ ;  /* 0x0000001f0a040819 */ /* 0x000fe200000006ff */
[----:B-1----:R-:W-:Y:S02]  /*a370*/  IMAD.U32 R20, RZ, RZ, UR4 ;  /* 0x00000004ff147e24 */ /* 0x002fe4000f8e00ff */
[----:B------:R-:W-:Y:S01]  /*a380*/  @P2 IMAD.MOV.U32 R23, RZ, RZ, 0x40004080 ;  /* 0x40004080ff172424 */ /* 0x000fe200078e00ff */
[----:B------:R-:W-:Y:S01]  /*a390*/  @P2 R2UR UR26, R22 ;  /* 0x00000000161a22ca */ /* 0x000fe200000e0000 */
[----:B------:R-:W-:Y:S01]  /*a3a0*/  @P2 IMAD.MOV.U32 R21, RZ, RZ, 0x40004080 ;  /* 0x40004080ff152424 */ /* 0x000fe200078e00ff */
[----:B------:R-:W-:Y:S01]  /*a3b0*/  @P2 R2UR UR24, R20 ;  /* 0x00000000141822ca */ /* 0x000fe200000e0000 */
[----:B------:R-:W-:Y:S01]  /*a3c0*/  @P0 IMAD R5, R11, 0x8, R2 ;  /* 0x000000080b050824 */ /* 0x000fe200078e0202 */
[----:B------:R-:W-:Y:S02]  /*a3d0*/  @P2 R2UR UR27, R23 ;  /* 0x00000000171b22ca */ /* 0x000fe400000e0000 */
[----:B------:R-:W-:Y:S01]  /*a3e0*/  @P2 R2UR UR25, R21 ;  /* 0x00000000151922ca */ /* 0x000fe200000e0000 */
[----:B------:R1:W3:Y:S01]  /*a3f0*/  @P0 SYNCS.PHASECHK.TRANS64.TRYWAIT P3, [R5+URZ], R4 ;  /* 0x00000004050005a7 */ /* 0x0002e200080611ff */
[----:B------:R-:W-:Y:S11]  /*a400*/  ELECT P0, URZ, PT ;  /* 0x0000000000ff782f */ /* 0x000ff60003800000 */
[----:B------:R2:W-:Y:S01]  /*a410*/  UTCHMMA gdesc[UR24], gdesc[UR26], tmem[UR22], tmem[UR20], idesc[UR21], UP0 ;  /* 0x00ff141a180075ea */ /* 0x0005e20008000016 */
[----:B------:R-:W-:Y:S01]  /*a420*/  UPLOP3.LUT UP0, UPT, UPT, UPT, UPT, 0x80, 0x8 ;  /* 0x000000000008789c */ /* 0x000fe20003f0f070 */
[----:B------:R-:W-:Y:S02]  /*a430*/  @P0 VIADD R21, R6, 0x2 ;  /* 0x0000000206150836 */ /* 0x000fe40000000000 */
[----:B------:R-:W-:Y:S02]  /*a440*/  @P0 VIADD R20, R7, 0x2 ;  /* 0x0000000207140836 */ /* 0x000fe40000000000 */
[----:B------:R-:W-:Y:S01]  /*a450*/  @P0 IMAD.MOV.U32 R23, RZ, RZ, 0x40004080 ;  /* 0x40004080ff170424 */ /* 0x000fe200078e00ff */
[----:B------:R-:W-:Y:S01]  /*a460*/  @P0 R2UR UR5, R21 ;  /* 0x00000000150502ca */ /* 0x000fe200000e0000 */
[----:B------:R-:W-:Y:S01]  /*a470*/  @P0 IMAD.MOV.U32 R21, RZ, RZ, 0x40004080 ;  /* 0x40004080ff150424 */ /* 0x000fe200078e00ff */
[----:B------:R-:W-:Y:S11]  /*a480*/  @P0 R2UR UR4, R20 ;  /* 0x00000000140402ca */ /* 0x000ff600000e0000 */
[----:B------:R-:W-:Y:S02]  /*a490*/  IMAD.U32 R22, RZ, RZ, UR5 ;  /* 0x00000005ff167e24 */ /* 0x000fe4000f8e00ff */
[----:B------:R-:W-:Y:S03]  /*a4a0*/  IMAD.U32 R20, RZ, RZ, UR4 ;  /* 0x00000004ff147e24 */ /* 0x000fe6000f8e00ff */
[----:B--2---:R-:W-:Y:S02]  /*a4b0*/  @P0 R2UR UR26, R22 ;  /* 0x00000000161a02ca */ /* 0x004fe400000e0000 */
[----:B------:R-:W-:Y:S02]  /*a4c0*/  @P0 R2UR UR27, R23 ;  /* 0x00000000171b02ca */ /* 0x000fe400000e0000 */
[----:B------:R-:W-:Y:S02]  /*a4d0*/  @P0 R2UR UR24, R20 ;  /* 0x00000000141802ca */ /* 0x000fe400000e0000 */
[----:B------:R-:W-:Y:S02]  /*a4e0*/  @P0 R2UR UR25, R21 ;  /* 0x00000000151902ca */ /* 0x000fe400000e0000 */
[----:B------:R-:W-:Y:S02]  /*a4f0*/  @P0 R2UR.BROADCAST UR22, R18 ;  /* 0x00000000121602ca */ /* 0x000fe400008e0000 */
[----:B------:R-:W-:Y:S11]  /*a500*/  ELECT P0, URZ, PT ;  /* 0x0000000000ff782f */ /* 0x000ff60003800000 */
[----:B------:R2:W-:Y:S02]  /*a510*/  UTCHMMA gdesc[UR24], gdesc[UR26], tmem[UR22], tmem[UR18], idesc[UR19], UPT ;  /* 0x00ff121a180075ea */ /* 0x0005e4000b800016 */
        /* <DEDUP_REMOVED lines=17> */
[----:B-1----:R-:W-:Y:S01]  /*a630*/  @P0 IMAD.MOV.U32 R5, RZ, RZ, 0x40004080 ;  /* 0x40004080ff050424 */ /* 0x002fe200078e00ff */
        /* <DEDUP_REMOVED lines=20> */
[----:B-1----:R-:W-:Y:S02]  /*a780*/  @P0 R2UR UR26, R20 ;  /* 0x00000000141a02ca */ /* 0x002fe400000e0000 */
        /* <DEDUP_REMOVED lines=26> */
[----:B------:R-:W-:Y:S01]  /*a930*/  @P0 R2UR UR4, R4 ;  /* 0x00000000040402ca */ /* 0x000fe200000e0000 */
[----:B------:R-:W-:Y:S01]  /*a940*/  VIADD R6, R6, 0x46 ;  /* 0x0000004606067836 */ /* 0x000fe20000000000 */
[----:B------:R-:W-:Y:S01]  /*a950*/  @P0 R2UR UR31, R21 ;  /* 0x00000000151f02ca */ /* 0x000fe200000e0000 */
[----:B------:R-:W-:Y:S01]  /*a960*/  VIADD R7, R7, 0x46 ;  /* 0x0000004607077836 */ /* 0x000fe20000000000 */
[----:B------:R-:W-:Y:S07]  /*a970*/  @P0 R2UR UR29, R5 ;  /* 0x00000000051d02ca */ /* 0x000fee00000e0000 */
[----:B------:R-:W-:Y:S01]  /*a980*/  IMAD.U32 R20, RZ, RZ, UR5 ;  /* 0x00000005ff147e24 */ /* 0x000fe2000f8e00ff */
[----:B------:R-:W-:Y:S01]  /*a990*/  R2UR UR5, R6 ;  /* 0x00000000060572ca */ /* 0x000fe200000e0000 */
[----:B------:R-:W-:Y:S01]  /*a9a0*/  IMAD.U32 R4, RZ, RZ, UR4 ;  /* 0x00000004ff047e24 */ /* 0x000fe2000f8e00ff */
[----:B------:R-:W-:Y:S02]  /*a9b0*/  R2UR UR4, R7 ;  /* 0x00000000070472ca */ /* 0x000fe400000e0000 */
[----:B------:R-:W-:Y:S02]  /*a9c0*/  @P0 R2UR UR30, R20 ;  /* 0x00000000141e02ca */ /* 0x000fe400000e0000 */
[----:B------:R-:W-:Y:S02]  /*a9d0*/  @P0 R2UR UR28, R4 ;  /* 0x00000000041c02ca */ /* 0x000fe400000e0000 */
[C---:B-1----:R-:W-:Y:S02]  /*a9e0*/  @P0 R2UR.BROADCAST UR22, R18.reuse ;  /* 0x00000000121602ca */ /* 0x042fe400008e0000 */
[----:B------:R-:W-:Y:S03]  /*a9f0*/  ELECT P0, URZ, PT ;  /* 0x0000000000ff782f */ /* 0x000fe60003800000 */
[----:B------:R-:W-:Y:S10]  /*aa00*/  IMAD.U32 R6, RZ, RZ, UR5 ;  /* 0x00000005ff067e24 */ /* 0x000ff4000f8e00ff */
[----:B------:R-:W-:Y:S01]  /*aa10*/  @P0 R2UR.BROADCAST UR5, R18 ;  /* 0x00000000120502ca */ /* 0x000fe200008e0000 */
[----:B------:R-:W-:Y:S01]  /*aa20*/  IMAD.U32 R4, RZ, RZ, UR4 ;  /* 0x00000004ff047e24 */ /* 0x000fe2000f8e00ff */
[----:B------:R4:W-:Y:S01]  /*aa30*/  UTCHMMA gdesc[UR28], gdesc[UR30], tmem[UR22], tmem[UR8], idesc[UR9], UPT ;  /* 0x00ff081e1c0075ea */ /* 0x0009e2000b800016 */
[----:B------:R-:W-:Y:S01]  /*aa40*/  @P0 R2UR UR26, R6 ;  /* 0x00000000061a02ca */ /* 0x000fe200000e0000 */
[----:B------:R-:W-:Y:S02]  /*aa50*/  @P0 IMAD.MOV.U32 R7, RZ, RZ, 0x40004080 ;  /* 0x40004080ff070424 */ /* 0x000fe400078e00ff */
[----:B------:R-:W-:Y:S01]  /*aa60*/  @P0 R2UR UR24, R4 ;  /* 0x00000000041802ca */ /* 0x000fe200000e0000 */
[----:B------:R-:W-:Y:S02]  /*aa70*/  @P0 IMAD.MOV.U32 R5, RZ, RZ, 0x40004080 ;  /* 0x40004080ff050424 */ /* 0x000fe400078e00ff */
[----:B------:R-:W-:Y:S01]  /*aa80*/  VIADD R4, R19, 0x1 ;  /* 0x0000000113047836 */ /* 0x000fe20000000000 */
[----:B------:R-:W-:Y:S01]  /*aa90*/  @P0 R2UR UR27, R7 ;  /* 0x00000000071b02ca */ /* 0x000fe200000e0000 */
[----:B------:R-:W-:Y:S01]  /*aaa0*/  VIADD R19, R19, 0xffffffff ;  /* 0xffffffff13137836 */ /* 0x000fe20000000000 */
[----:B------:R-:W-:Y:S02]  /*aab0*/  @P0 R2UR UR25, R5 ;  /* 0x00000000051902ca */ /* 0x000fe400000e0000 */
[----:B------:R-:W-:Y:S11]  /*aac0*/  ELECT P0, URZ, PT ;  /* 0x0000000000ff782f */ /* 0x000ff60003800000 */
[----:B------:R4:W-:Y:S02]  /*aad0*/  UTCHMMA gdesc[UR24], gdesc[UR26], tmem[UR5], tmem[UR6], idesc[UR7], UPT ;  /* 0x00ff061a180075ea */ /* 0x0009e4000b800005 */
[----:B------:R-:W-:Y:S05]  /*aae0*/  @P0 VIADD R17, R17, 0x20 ;  /* 0x0000002011110836 */ /* 0x000fea0000000000 */
[----:B------:R-:W-:Y:S02]  /*aaf0*/  @P0 R2UR UR4, R17 ;  /* 0x00000000110402ca */ /* 0x000fe400000e0000 */
[----:B------:R-:W-:Y:S11]  /*ab00*/  ISETP.GT.U32.AND P0, PT, R4, 0x1, PT ;  /* 0x000000010400780c */ /* 0x000ff60003f04070 */
[----:B------:R4:W-:Y:S02]  /*ab10*/  UTCBAR [UR4], URZ ;  /* 0x000000ff040073e9 */ /* 0x0009e400080000ff */
[----:B---3--:R-:W-:Y:S05]  /*ab20*/  @P0 BRA `(.L_x_52) ;  /* 0xfffffff400bc0947 */ /* 0x008fea000383ffff */
.L_x_49:
[----:B------:R-:W-:Y:S01]  /*ab30*/  ELECT P0, URZ, PT ;  /* 0x0000000000ff782f */ /* 0x000fe20003800000 */
[----:B------:R-:W-:Y:S01]  /*ab40*/  VIADD R13, R13, 0x1 ;  /* 0x000000010d0d7836 */ /* 0x000fe20000000000 */
[----:B------:R-:W-:-:S11]  /*ab50*/  LOP3.LUT R12, R12, 0x1, RZ, 0x3c, !PT ;  /* 0x000000010c0c7812 */ /* 0x000fd600078e3cff */
[----:B-1----:R-:W-:-:S05]  /*ab60*/  @P0 VIADD R3, R3, 0xa0 ;  /* 0x000000a003030836 */ /* 0x002fca0000000000 */
[----:B----4-:R-:W-:Y:S02]  /*ab70*/  @P0 R2UR UR4, R3 ;  /* 0x00000000030402ca */ /* 0x010fe400000e0000 */
[----:B------:R-:W-:-:S04]  /*ab80*/  ISETP.NE.AND P0, PT, R13, 0x2, PT ;  /* 0x000000020d00780c */ /* 0x000fc80003f05270 */
[----:B------:R-:W-:Y:S02]  /*ab90*/  SEL R3, RZ, 0x1, P0 ;  /* 0x00000001ff037807 */ /* 0x000fe40000000000 */
[----:B------:R-:W-:Y:S02]  /*aba0*/  SEL R13, R13, RZ, P0 ;  /* 0x000000ff0d0d7207 */ /* 0x000fe40000000000 */
[----:B------:R-:W-:-:S03]  /*abb0*/  LOP3.LUT R14, R14, R3, RZ, 0x3c, !PT ;  /* 0x000000030e0e7212 */ /* 0x000fc600078e3cff */
[----:B------:R2:W-:Y:S01]  /*abc0*/  UTCBAR [UR4], URZ ;  /* 0x000000ff040073e9 */ /* 0x0005e200080000ff */
[----:B------:R-:W-:Y:S05]  /*abd0*/  @P4 BRA `(.L_x_53) ;  /* 0xfffffff400244947 */ /* 0x000fea000383ffff */
[----:B------:R-:W1:Y:S01]  /*abe0*/  S2R R0, SR_CgaCtaId ;  /* 0x0000000000007919 */ /* 0x000e620000008800 */
[----:B------:R-:W-:Y:S02]  /*abf0*/  ELECT P0, URZ, PT ;  /* 0x0000000000ff782f */ /* 0x000fe40003800000 */
[----:B------:R-:W-:Y:S01]  /*ac00*/  MOV R5, 0x40 ;  /* 0x0000004000057802 */ /* 0x000fe20000000f00 */
[----:B------:R-:W-:Y:S01]  /*ac10*/  VIADD R4, R2, 0xb0 ;  /* 0x000000b002047836 */ /* 0x000fe20000000000 */
[----:B------:R-:W-:Y:S01]  /*ac20*/  UVIRTCOUNT.DEALLOC.SMPOOL 0x80 ;  /* 0x000000800000784c */ /* 0x000fe20000000000 */
[----:B------:R-:W-:Y:S02]  /*ac30*/  IMAD.MOV.U32 R3, RZ, RZ, 0x1 ;  /* 0x00000001ff037424 */ /* 0x000fe400078e00ff */
[C---:B------:R-:W-:Y:S02]  /*ac40*/  IMAD R2, R13.reuse, 0x8, R4 ;  /* 0x000000080d027824 */ /* 0x040fe400078e0204 */
[----:B------:R-:W-:Y:S01]  /*ac50*/  VIADD R9, R13, 0x1 ;  /* 0x000000010d097836 */ /* 0x000fe20000000000 */
[----:B-1----:R-:W-:-:S02]  /*ac60*/  LEA R0, R0, R5, 0x18 ;  /* 0x0000000500007211 */ /* 0x002fc400078ec0ff */
[----:B------:R-:W-:-:S03]  /*ac70*/  SHF.L.U32 R5, R14, 0x1f, RZ ;  /* 0x0000001f0e057819 */ /* 0x000fc600000006ff */
[----:B------:R1:W-:Y:S01]  /*ac80*/  @P0 STS.U8 [R0+0x1c], R3 ;  /* 0x00001c0300000388 */ /* 0x0003e20000000000 */
[----:B------:R-:W3:Y:S01]  /*ac90*/  SYNCS.PHASECHK.TRANS64.TRYWAIT P1, [R2+URZ], R5 ;  /* 0x00000005020075a7 */ /* 0x000ee200080211ff */
[----:B------:R-:W-:-:S04]  /*aca0*/  ISETP.NE.AND P0, PT, R9, 0x2, PT ;  /* 0x000000020900780c */ /* 0x000fc80003f05270 */
[----:B------:R-:W-:Y:S02]  /*acb0*/  SEL R7, RZ, 0x1, P0 ;  /* 0x00000001ff077807 */ /* 0x000fe40000000000 */
[----:B------:R-:W-:Y:S02]  /*acc0*/  SEL R9, R9, RZ, P0 ;  /* 0x000000ff09097207 */ /* 0x000fe40000000000 */
[----:B------:R-:W-:-:S03]  /*acd0*/  LOP3.LUT R7, R14, R7, RZ, 0x3c, !PT ;  /* 0x000000070e077212 */ /* 0x000fc600078e3cff */
[----:B------:R-:W-:Y:S01]  /*ace0*/  IMAD R9, R9, 0x8, R4 ;  /* 0x0000000809097824 */ /* 0x000fe200078e0204 */
[----:B------:R-:W-:Y:S01]  /*acf0*/  SHF.L.U32 R4, R7, 0x1f, RZ ;  /* 0x0000001f07047819 */ /* 0x000fe200000006ff */
[----:B-1-3--:R-:W-:Y:S06]  /*ad00*/  @!P1 BRA `(.L_x_54) ;  /* 0x00000050004c9947 */ /* 0x00afec0003800000 */
.L_x_133:
[----:B------:R-:W3:Y:S02]  /*ad10*/  SYNCS.PHASECHK.TRANS64.TRYWAIT P0, [R9+URZ], R4 ;  /* 0x00000004090075a7 */ /* 0x000ee400080011ff */
[----:B---3--:R-:W-:Y:S05]  /*ad20*/  @!P0 BRA `(.L_x_55) ;  /* 0x0000005000588947 */ /* 0x008fea0003800000 */
.L_x_134:
[----:B------:R-:W-:Y:S01]  /*ad30*/  NOP ;  /* 0x0000000000007918 */ /* 0x000fe20000000000 */
[----:B-1----:R-:W1:Y:S01]  /*ad40*/  LDS R2, [R0+0x14] ;  /* 0x0000140000027984 */ /* 0x002e620000000800 */
[----:B---3--:R-:W-:Y:S01]  /*ad50*/  LOP3.LUT R4, R16, 0xffff, RZ, 0xc0, !PT ;  /* 0x0000ffff10047812 */ /* 0x008fe200078ec0ff */
[----:B------:R-:W-:Y:S02]  /*ad60*/  IMAD.MOV.U32 R3, RZ, RZ, 0xffff ;  /* 0x0000ffffff037424 */ /* 0x000fe400078e00ff */
[----:B------:R-:W-:Y:S01]  /*ad70*/  IMAD.MOV.U32 R5, RZ, RZ, 0x1 ;  /* 0x00000001ff057424 */ /* 0x000fe200078e00ff */
[----:B------:R-:W-:-:S04]  /*ad80*/  SHF.R.U32.HI R4, RZ, 0x5, R4 ;  /* 0x00000005ff047819 */ /* 0x000fc80000011604 */
[-C--:B------:R-:W-:Y:S02]  /*ad90*/  SHF.L.U32 R3, R3, R4.reuse, RZ ;  /* 0x0000000403037219 */ /* 0x080fe400000006ff */
[----:B------:R-:W-:Y:S02]  /*ada0*/  SHF.L.U32 R5, R5, R4, RZ ;  /* 0x0000000405057219 */ /* 0x000fe400000006ff */
[----:B-1----:R-:W-:-:S04]  /*adb0*/  LOP3.LUT R2, R2, R3, RZ, 0xc0, !PT ;  /* 0x0000000302027212 */ /* 0x002fc800078ec0ff */
[----:B------:R-:W-:-:S13]  /*adc0*/  ISETP.NE.AND P0, PT, R2, R3, PT ;  /* 0x000000030200720c */ /* 0x000fda0003f05270 */
[----:B------:R-:W-:Y:S05]  /*add0*/  @P0 BRA `(.L_x_56) ;  /* 0x00000000005c0947 */ /* 0x000fea0003800000 */
[----:B------:R-:W1:Y:S02]  /*ade0*/  LDS R2, [R0+0x18] ;  /* 0x0000180000027984 */ /* 0x000e640000000800 */
[----:B-1----:R-:W-:-:S04]  /*adf0*/  LOP3.LUT R2, R2, R5, RZ, 0xc0, !PT ;  /* 0x0000000502027212 */ /* 0x002fc800078ec0ff */
[----:B------:R-:W-:-:S13]  /*ae00*/  ISETP.NE.AND P0, PT, R2, R5, PT ;  /* 0x000000050200720c */ /* 0x000fda0003f05270 */
[----:B------:R-:W-:Y:S05]  /*ae10*/  @P0 BRA `(.L_x_57) ;  /* 0x0000000000400947 */ /* 0x000fea0003800000 */
[----:B------:R-:W-:Y:S02]  /*ae20*/  R2UR UR6, R3 ;  /* 0x00000000030672ca */ /* 0x000fe400000e0000 */
[----:B------:R-:W1:Y:S01]  /*ae30*/  S2R R3, SR_LANEID ;  /* 0x0000000000037919 */ /* 0x000e620000000000 */
[----:B------:R-:W-:Y:S02]  /*ae40*/  VOTE.ANY R4, PT, PT ;  /* 0x0000000000047806 */ /* 0x000fe400038e0100 */
[----:B------:R-:W-:-:S04]  /*ae50*/  LOP3.LUT R5, RZ, R5, RZ, 0x33, !PT ;  /* 0x00000005ff057212 */ /* 0x000fc800078e33ff */
[----:B--2---:R-:W2:Y:S01]  /*ae60*/  REDUX UR4, R5 ;  /* 0x00000000050473c4 */ /* 0x004ea20000000000 */
[----:B------:R-:W1:Y:S03]  /*ae70*/  FLO.U32 R4, R4 ;  /* 0x0000000400047300 */ /* 0x000e6600000e0000 */
[----:B------:R-:W-:-:S06]  /*ae80*/  ULOP3.LUT UR6, URZ, UR6, URZ, 0x33, !UPT ;  /* 0x00000006ff067292 */ /* 0x000fcc000f8e33ff */
[----:B------:R-:W-:-:S04]  /*ae90*/  IMAD.U32 R2, RZ, RZ, UR6 ;  /* 0x00000006ff027e24 */ /* 0x000fc8000f8e00ff */
[----:B------:R-:W3:Y:S02]  /*aea0*/  REDUX UR5, R2 ;  /* 0x00000000020573c4 */ /* 0x000ee40000000000 */
[----:B------:R4:W-:Y:S01]  /*aeb0*/  UTCATOMSWS.AND URZ, UR6 ;  /* 0x0000000600ff79e3 */ /* 0x0009e20008000000 */
[----:B-1----:R-:W-:Y:S01]  /*aec0*/  ISETP.EQ.U32.AND P0, PT, R4, R3, PT ;  /* 0x000000030400720c */ /* 0x002fe20003f02070 */
[----:B--2---:R-:W-:Y:S02]  /*aed0*/  IMAD.U32 R3, RZ, RZ, UR4 ;  /* 0x00000004ff037e24 */ /* 0x004fe4000f8e00ff */
[----:B---3--:R-:W-:-:S10]  /*aee0*/  IMAD.U32 R7, RZ, RZ, UR5 ;  /* 0x00000005ff077e24 */ /* 0x008fd4000f8e00ff */
[----:B------:R4:W-:Y:S04]  /*aef0*/  @P0 ATOMS.AND RZ, [R0+0x14], R7 ;  /* 0x0000140700ff038c */ /* 0x0009e80002800000 */
[----:B------:R4:W-:Y:S01]  /*af00*/  @P0 ATOMS.AND RZ, [R0+0x18], R3 ;  /* 0x0000180300ff038c */ /* 0x0009e20002800000 */
[----:B------:R-:W-:Y:S05]  /*af10*/  BRA `(.L_x_58) ;  /* 0x0000000000147947 */ /* 0x000fea0003800000 */
.L_x_57:
[----:B------:R-:W-:Y:S02]  /*af20*/  MOV R2, 0xaf40 ;  /* 0x0000af4000027802 */ /* 0x000fe40000000f00 */
[----:B--2--5:R-:W-:Y:S05]  /*af30*/  CALL.REL.NOINC `($__internal_0_$__cuda_sm10x_tcgen05_guardrail_trap_col_being_dealloced_not_returned_by_alloc) ;  /* 0x0000005400147944 */ /* 0x024fea0003c00000 */
[----:B------:R-:W-:Y:S05]  /*af40*/  BRA `(.L_x_58) ;  /* 0x0000000000087947 */ /* 0x000fea0003800000 */
.L_x_56:
[----:B------:R-:W-:Y:S02]  /*af50*/  MOV R2, 0xaf70 ;  /* 0x0000af7000027802 */ /* 0x000fe40000000f00 */
[----:B--2--5:R-:W-:Y:S05]  /*af60*/  CALL.REL.NOINC `($__internal_2_$__cuda_sm10x_tcgen05_guardrail_trap_unallocated_columns_being_dealloced) ;  /* 0x0000005400207944 */ /* 0x024fea0003c00000 */
.L_x_58:
[----:B------:R-:W-:Y:S01]  /*af70*/  NOP ;  /* 0x0000000000007918 */ /* 0x000fe20000000000 */
[----:B----4-:R-:W-:Y:S05]  /*af80*/  EXIT ;  /* 0x000000000000794d */ /* 0x010fea0003800000 */
.L_x_42:
[----:B------:R-:W-:-:S13]  /*af90*/  ISETP.NE.OR P0, PT, R0, 0x3, !P0 ;  /* 0x000000030000780c */ /* 0x000fda0004705670 */
[----:B------:R-:W-:Y:S05]  /*afa0*/  @P0 BRA `(.L_x_59) ;  /* 0x0000001000c00947 */ /* 0x000fea0003800000 */
[----:B------:R-:W1:Y:S01]  /*afb0*/  LDC.64 R2, c[0x0][0x988] ;  /* 0x00026200ff027b82 */ /* 0x000e620000000a00 */
[----:B------:R-:W-:Y:S01]  /*afc0*/  MOV R18, 0x400 ;  /* 0x0000040000127802 */ /* 0x000fe20000000f00 */
[----:B------:R-:W-:Y:S01]  /*afd0*/  IMAD.MOV.U32 R42, RZ, RZ, 0x1 ;  /* 0x00000001ff2a7424 */ /* 0x000fe200078e00ff */
[----:B------:R-:W-:Y:S01]  /*afe0*/  PLOP3.LUT P6, PT, PT, PT, PT, 0x8, 0x80 ;  /* 0x000000000080781c */ /* 0x000fe20003fce170 */
[----:B------:R-:W-:Y:S01]  /*aff0*/  IMAD.MOV.U32 R40, RZ, RZ, RZ ;  /* 0x000000ffff287224 */ /* 0x000fe200078e00ff */
[----:B------:R-:W-:Y:S01]  /*b000*/  LEA R18, R85, R18, 0x18 ;  /* 0x0000001255127211 */ /* 0x000fe200078ec0ff */
[----:B------:R-:W-:Y:S01]  /*b010*/  IMAD.MOV.U32 R45, RZ, RZ, 0x2000 ;  /* 0x00002000ff2d7424 */ /* 0x000fe200078e00ff */
[----:B------:R-:W-:Y:S01]  /*b020*/  SHF.L.U32 R47, R47, 0x1f, RZ ;  /* 0x0000001f2f2f7819 */ /* 0x000fe200000006ff */
[----:B-----5:R-:W3:Y:S01]  /*b030*/  LDC.64 R32, c[0x0][0xa98] ;  /* 0x0002a600ff207b82 */ /* 0x020ee20000000a00 */
[C---:B------:R-:W-:Y:S02]  /*b040*/  R2UR UR18, R18.reuse ;  /* 0x00000000121272ca */ /* 0x040fe400000e0000 */
[----:B------:R-:W-:-:S02]  /*b050*/  R2UR UR17, R18 ;  /* 0x00000000121172ca */ /* 0x000fc400000e0000 */
[----:B------:R-:W-:-:S03]  /*b060*/  R2UR UR16, R18 ;  /* 0x00000000121072ca */ /* 0x000fc600000e0000 */
[----:B------:R-:W2:Y:S06]  /*b070*/  LDC.64 R30, c[0x0][0xa80] ;  /* 0x0002a000ff1e7b82 */ /* 0x000eac0000000a00 */
[----:B------:R-:W-:Y:S02]  /*b080*/  UIADD3 UR18, UPT, UPT, UR18, 0x40, URZ ;  /* 0x0000004012127890 */ /* 0x000fe4000fffe0ff */
[----:B------:R-:W4:Y:S01]  /*b090*/  LDC.64 R28, c[0x0][0xa88] ;  /* 0x0002a200ff1c7b82 */ /* 0x000f220000000a00 */
[----:B-1----:R-:W-:Y:S01]  /*b0a0*/  ISETP.NE.U32.AND P4, PT, R2, RZ, PT ;  /* 0x000000ff0200720c */ /* 0x002fe20003f85070 */
[----:B------:R-:W-:-:S02]  /*b0b0*/  UIADD3 UR17, UPT, UPT, UR17, 0x48, URZ ;  /* 0x0000004811117890 */ /* 0x000fc4000fffe0ff */
[----:B------:R-:W-:Y:S01]  /*b0c0*/  UIADD3 UR16, UPT, UPT, UR16, 0x50, URZ ;  /* 0x0000005010107890 */ /* 0x000fe2000fffe0ff */
[----:B------:R-:W-:-:S03]  /*b0d0*/  ISETP.NE.AND.EX P4, PT, R3, RZ, PT, P4 ;  /* 0x000000ff0300720c */ /* 0x000fc60003f85340 */
[----:B------:R-:W1:Y:S01]  /*b0e0*/  LDC R0, c[0x0][0xc30] ;  /* 0x00030c00ff007b82 */ /* 0x000e620000000800 */
[C---:B---3--:R-:W-:Y:S02]  /*b0f0*/  ISETP.NE.AND P0, PT, R32.reuse, 0x1, PT ;  /* 0x000000012000780c */ /* 0x048fe40003f05270 */
[----:B------:R-:W-:Y:S01]  /*b100*/  R2UR UR4, R32 ;  /* 0x00000000200472ca */ /* 0x000fe200000e0000 */
[----:B------:R-:W-:-:S04]  /*b110*/  VIADD R32, R18, 0x58 ;  /* 0x0000005812207836 */ /* 0x000fc80000000000 */
[----:B------:R-:W3:Y:S01]  /*b120*/  LDC R43, c[0x0][0x370] ;  /* 0x0000dc00ff2b7b82 */ /* 0x000ee20000000800 */
[----:B--2---:R-:W-:Y:S02]  /*b130*/  R2UR UR6, R30 ;  /* 0x000000001e0672ca */ /* 0x004fe400000e0000 */
[----:B------:R-:W-:-:S03]  /*b140*/  PRMT R32, R85, 0x654, R32 ;  /* 0x0000065455207816 */ /* 0x000fc60000000020 */
[----:B------:R-:W-:Y:S02]  /*b150*/  VOTEU.ANY UP2, P0 ;  /* 0x0000000000ff7886 */ /* 0x000fe40000040100 */
[----:B------:R-:W2:Y:S01]  /*b160*/  LDC R2, c[0x0][0xc0c] ;  /* 0x00030300ff027b82 */ /* 0x000ea20000000800 */
[----:B----4-:R-:W-:-:S07]  /*b170*/  R2UR UR5, R29 ;  /* 0x000000001d0572ca */ /* 0x010fce00000e0000 */
[----:B------:R-:W4:Y:S01]  /*b180*/  LDC R17, c[0x0][0xc20] ;  /* 0x00030800ff117b82 */ /* 0x000f220000000800 */
[----:B-1----:R-:W-:-:S07]  /*b190*/  ISETP.NE.AND P1, PT, R0, 0x1, PT ;  /* 0x000000010000780c */ /* 0x002fce0003f25270 */
[----:B------:R-:W1:Y:S08]  /*b1a0*/  LDC R27, c[0x0][0xaa0] ;  /* 0x0002a800ff1b7b82 */ /* 0x000e700000000800 */
[----:B------:R-:W1:Y:S08]  /*b1b0*/  LDC.64 R48, c[0x0][0x348] ;  /* 0x0000d200ff307b82 */ /* 0x000e700000000a00 */
[----:B------:R-:W1:Y:S08]  /*b1c0*/  LDC.64 R22, c[0x0][0xc10] ;  /* 0x00030400ff167b82 */ /* 0x000e700000000a00 */
[----:B------:R-:W1:Y:S08]  /*b1d0*/  LDC.64 R6, c[0x0][0xc18] ;  /* 0x00030600ff067b82 */ /* 0x000e700000000a00 */
[----:B------:R-:W1:Y:S08]  /*b1e0*/  LDC.64 R4, c[0x0][0xc28] ;  /* 0x00030a00ff047b82 */ /* 0x000e700000000a00 */
[----:B------:R-:W1:Y:S08]  /*b1f0*/  LDC.64 R20, c[0x0][0x990] ;  /* 0x00026400ff147b82 */ /* 0x000e700000000a00 */
[----:B------:R-:W1:Y:S08]  /*b200*/  LDC.64 R24, c[0x0][0xa90] ;  /* 0x0002a400ff187b82 */ /* 0x000e700000000a00 */
[----:B--234-:R-:W1:Y:S02]  /*b210*/  LDC R34, c[0x0][0x374] ;  /* 0x0000dd00ff227b82 */ /* 0x01ce640000000800 */
.L_x_70:
[----:B------:R-:W-:Y:S04]  /*b220*/  SHF.L.U32 R3, R40, 0x1f, RZ ;  /* 0x0000001f28037819 */ /* 0x000fe800000006ff */
[----:B--2---:R-:W2:Y:S02]  /*b230*/  SYNCS.PHASECHK.TRANS64.TRYWAIT P0, [R18+URZ+0x90], R3 ;  /* 0x00009003120075a7 */ /* 0x004ea400080011ff */
[----:B-12---:R-:W-:Y:S05]  /*b240*/  @!P0 BRA `(.L_x_60) ;  /* 0x0000004c00248947 */ /* 0x006fea0003800000 */
.L_x_135:
[----:B------:R-:W-:Y:S01]  /*b250*/  ISETP.GE.AND P0, PT, R26, 0x1, PT ;  /* 0x000000011a00780c */ /* 0x000fe20003f06270 */
[----:B------:R-:W3:Y:S01]  /*b260*/  LDS.128 R36, [R18+0xd0] ;  /* 0x0000d00012247984 */ /* 0x000ee20000000c00 */
[----:B------:R-:W-:Y:S01]  /*b270*/  VIADD R0, R18, 0x98 ;  /* 0x0000009812007836 */ /* 0x000fe20000000000 */
[----:B------:R-:W-:Y:S01]  /*b280*/  @!PT LDS RZ, [RZ] ;  /* 0x00000000fffff984 */ /* 0x000fe20000000800 */
[----:B------:R-:W-:Y:S01]  /*b290*/  @!PT LDS RZ, [RZ] ;  /* 0x00000000fffff984 */ /* 0x000fe20000000800 */
[----:B------:R-:W-:Y:S01]  /*b2a0*/  @!PT LDS RZ, [RZ] ;  /* 0x00000000fffff984 */ /* 0x000fe20000000800 */
[----:B------:R-:W-:Y:S01]  /*b2b0*/  @!PT LDS RZ, [RZ] ;  /* 0x00000000fffff984 */ /* 0x000fe20000000800 */
[----:B------:R4:W-:Y:S06]  /*b2c0*/  MEMBAR.ALL.CTA ;  /* 0x0000000000007992 */ /* 0x0009ec0000008000 */
[----:B----4-:R-:W4:Y:S01]  /*b2d0*/  FENCE.VIEW.ASYNC.S ;  /* 0x00000000000073c6 */ /* 0x010f220000000000 */
[----:B------:R-:W-:Y:S04]  /*b2e0*/  PRMT R0, RZ, 0x654, R0 ;  /* 0x00000654ff007816 */ /* 0x000fe80000000000 */
[----:B----4-:R4:W-:Y:S01]  /*b2f0*/  SYNCS.ARRIVE.TRANS64.RED.A1T0 RZ, [R0+URZ], RZ ;  /* 0x000000ff00ff79a7 */ /* 0x0109e200081004ff */
[----:B---3--:R-:W-:Y:S11]  /*b300*/  LOP3.LUT P5, RZ, R38, 0x1, RZ, 0xc0, !PT ;  /* 0x0000000126ff7812 */ /* 0x008ff600078ac0ff */
[----:B------:R-:W-:Y:S02]  /*b310*/  @!UPT UIADD3 URZ, UPT, UPT, URZ, URZ, URZ ;  /* 0x000000fffffff290 */ /* 0x000fe4000fffe0ff */
[----:B------:R-:W-:Y:S02]  /*b320*/  @P5 MOV R13, R36 ;  /* 0x00000024000d5202 */ /* 0x000fe40000000f00 */
[----:B------:R-:W-:Y:S01]  /*b330*/  @P5 LOP3.LUT R8, R37, 0xffff, RZ, 0xc0, !PT ;  /* 0x0000ffff25085812 */ /* 0x000fe200078ec0ff */
[----:B----4-:R-:W-:Y:S06]  /*b340*/  @!P0 BRA `(.L_x_61) ;  /* 0x0000000000a88947 */ /* 0x010fec0003800000 */
[-C--:B-1----:R-:W-:Y:S01]  /*b350*/  IMAD.HI.U32 R44, R8, R7.reuse, RZ ;  /* 0x00000007082c7227 */ /* 0x082fe200078e00ff */
[----:B------:R-:W-:Y:S02]  /*b360*/  ISETP.NE.AND P0, PT, R6, 0x1, PT ;  /* 0x000000010600780c */ /* 0x000fe40003f05270 */
[----:B------:R-:W-:Y:S01]  /*b370*/  ISETP.NE.AND P2, PT, R26, 0x1, PT ;  /* 0x000000011a00780c */ /* 0x000fe20003f45270 */
[----:B------:R-:W-:Y:S01]  /*b380*/  IMAD.HI.U32 R46, R34, R7, RZ ;  /* 0x00000007222e7227 */ /* 0x000fe200078e00ff */
[-C--:B------:R-:W-:Y:S03]  /*b390*/  SHF.R.U32.HI R51, RZ, R17.reuse, R44 ;  /* 0x00000011ff337219 */ /* 0x080fe6000001162c */
[-C--:B------:R-:W-:Y:S01]  /*b3a0*/  IMAD.HI.U32 R44, R43, R22.reuse, RZ ;  /* 0x000000162b2c7227 */ /* 0x080fe200078e00ff */
[----:B------:R-:W-:Y:S02]  /*b3b0*/  SHF.R.U32.HI R53, RZ, R17, R46 ;  /* 0x00000011ff357219 */ /* 0x000fe4000001162e */
[----:B------:R-:W-:Y:S01]  /*b3c0*/  SEL R9, R8, R51, !P0 ;  /* 0x0000003308097207 */ /* 0x000fe20004000000 */
[----:B------:R-:W-:Y:S01]  /*b3d0*/  IMAD.HI.U32 R50, R13, R22, RZ ;  /* 0x000000160d327227 */ /* 0x000fe200078e00ff */
[----:B--2---:R-:W-:Y:S02]  /*b3e0*/  SEL R3, R34, R53, !P0 ;  /* 0x0000003522037207 */ /* 0x004fe40004000000 */
[----:B------:R-:W-:Y:S01]  /*b3f0*/  ISETP.NE.AND P0, PT, R2, 0x1, PT ;  /* 0x000000010200780c */ /* 0x000fe20003f05270 */
[----:B------:R-:W-:Y:S01]  /*b400*/  IMAD.HI.U32 R14, R9, R4, RZ ;  /* 0x00000004090e7227 */ /* 0x000fe200078e00ff */
[-C--:B------:R-:W-:Y:S02]  /*b410*/  SHF.R.U32.HI R44, RZ, R23.reuse, R44 ;  /* 0x00000017ff2c7219 */ /* 0x080fe4000001162c */
[----:B------:R-:W-:Y:S02]  /*b420*/  SHF.R.U32.HI R50, RZ, R23, R50 ;  /* 0x00000017ff327219 */ /* 0x000fe40000011632 */
[----:B------:R-:W-:Y:S01]  /*b430*/  SEL R11, R43, R44, !P0 ;  /* 0x0000002c2b0b7207 */ /* 0x000fe20004000000 */
[-C--:B------:R-:W-:Y:S01]  /*b440*/  IMAD.HI.U32 R44, R3, R4.reuse, RZ ;  /* 0x00000004032c7227 */ /* 0x080fe200078e00ff */
[-C--:B------:R-:W-:Y:S03]  /*b450*/  SHF.R.U32.HI R14, RZ, R5.reuse, R14 ;  /* 0x00000005ff0e7219 */ /* 0x080fe6000001160e */
[----:B------:R-:W-:Y:S01]  /*b460*/  IMAD.HI.U32 R46, R11, R4, RZ ;  /* 0x000000040b2e7227 */ /* 0x000fe200078e00ff */
[-C--:B------:R-:W-:Y:S02]  /*b470*/  @P2 SHF.R.U32.HI R3, RZ, R5.reuse, R44 ;  /* 0x00000005ff032219 */ /* 0x080fe4000001162c */
[----:B------:R-:W-:Y:S02]  /*b480*/  SEL R15, R9, R14, !P2 ;  /* 0x0000000e090f7207 */ /* 0x000fe40005000000 */
[----:B------:R-:W-:Y:S01]  /*b490*/  @P2 SHF.R.U32.HI R11, RZ, R5, R46 ;  /* 0x00000005ff0b2219 */ /* 0x000fe2000001162e */
[C---:B------:R-:W-:Y:S01]  /*b4a0*/  IMAD R10, R26.reuse, R3, RZ ;  /* 0x000000031a0a7224 */ /* 0x040fe200078e02ff */
[----:B------:R-:W-:Y:S01]  /*b4b0*/  SEL R3, R13, R50, !P0 ;  /* 0x000000320d037207 */ /* 0x000fe20004000000 */
[----:B------:R-:W-:Y:S02]  /*b4c0*/  IMAD.MOV R14, RZ, RZ, -R15 ;  /* 0x000000ffff0e7224 */ /* 0x000fe400078e0a0f */
[C---:B------:R-:W-:Y:S01]  /*b4d0*/  IMAD R12, R26.reuse, R11, RZ ;  /* 0x0000000b1a0c7224 */ /* 0x040fe200078e02ff */
[----:B------:R-:W-:Y:S01]  /*b4e0*/  ISETP.GE.AND P0, PT, R9, R10, PT ;  /* 0x0000000a0900720c */ /* 0x000fe20003f06270 */
[----:B------:R-:W-:Y:S03]  /*b4f0*/  IMAD R14, R26, R14, R9 ;  /* 0x0000000e1a0e7224 */ /* 0x000fe600078e0209 */
[C---:B------:R-:W-:Y:S11]  /*b500*/  ISETP.GE.OR P0, PT, R3.reuse, R12, P0 ;  /* 0x0000000c0300720c */ /* 0x040ff60000706670 */
[----:B------:R-:W-:Y:S02]  /*b510*/  @!UPT UIADD3 URZ, UPT, UPT, URZ, URZ, URZ ;  /* 0x000000fffffff290 */ /* 0x000fe4000fffe0ff */
[C---:B------:R-:W-:Y:S05]  /*b520*/  @!P0 IMAD.HI.U32 R10, R3.reuse, R4, RZ ;  /* 0x00000004030a8227 */ /* 0x040fea00078e00ff */
[----:B------:R-:W-:Y:S04]  /*b530*/  @!P0 SHF.R.U32.HI R10, RZ, R5, R10 ;  /* 0x00000005ff0a8219 */ /* 0x000fe8000001160a */
[----:B------:R-:W-:Y:S01]  /*b540*/  @!P0 SEL R0, R3, R10, !P2 ;  /* 0x0000000a03008207 */ /* 0x000fe20005000000 */
[----:B------:R-:W-:Y:S03]  /*b550*/  IMAD.MOV R10, RZ, RZ, -R3 ;  /* 0x000000ffff0a7224 */ /* 0x000fe600078e0a03 */
[----:B------:R-:W-:Y:S01]  /*b560*/  @!P0 IADD3 R15, PT, PT, R15, -R0, RZ ;  /* 0x800000000f0f8210 */ /* 0x000fe20007ffe0ff */
[----:B------:R-:W-:Y:S01]  /*b570*/  @!P0 IMAD R0, R11, R14, R0 ;  /* 0x0000000e0b008224 */ /* 0x000fe200078e0200 */
[----:B------:R-:W-:Y:S01]  /*b580*/  IADD3 R11, PT, PT, -R9, RZ, RZ ;  /* 0x000000ff090b7210 */ /* 0x000fe20007ffe1ff */
[----:B------:R-:W-:Y:S02]  /*b590*/  IMAD R13, R2, R10, R13 ;  /* 0x0000000a020d7224 */ /* 0x000fe400078e020d */
[----:B------:R-:W-:Y:S02]  /*b5a0*/  @!P0 IMAD R9, R15, R26, R3 ;  /* 0x0000001a0f098224 */ /* 0x000fe400078e0203 */
[----:B------:R-:W-:Y:S02]  /*b5b0*/  @!P0 IMAD.MOV.U32 R3, RZ, RZ, R0 ;  /* 0x000000ffff038224 */ /* 0x000fe400078e0000 */
[----:B------:R-:W-:Y:S02]  /*b5c0*/  IMAD R8, R6, R11, R8 ;  /* 0x0000000b06087224 */ /* 0x000fe400078e0208 */
[----:B------:R-:W-:Y:S02]  /*b5d0*/  IMAD R13, R3, R2, R13 ;  /* 0x00000002030d7224 */ /* 0x000fe400078e020d */
[----:B------:R-:W-:Y:S02]  /*b5e0*/  IMAD R8, R9, R6, R8 ;  /* 0x0000000609087224 */ /* 0x000fe400078e0208 */
.L_x_61:
[----:B------:R-:W-:Y:S05]  /*b5f0*/  @P6 BRA `(.L_x_62) ;  /* 0x0000000000086947 */ /* 0x000fea0003800000 */
[----:B------:R-:W3:Y:S02]  /*b600*/  SYNCS.PHASECHK.TRANS64.TRYWAIT P0, [R18+URZ+0x88], R47 ;  /* 0x0000882f120075a7 */ /* 0x000ee400080011ff */
[----:B---3--:R-:W-:Y:S05]  /*b610*/  @!P0 BRA `(.L_x_63) ;  /* 0x0000004800448947 */ /* 0x008fea0003800000 */
.L_x_62:
[----:B-1----:R-:W-:Y:S02]  /*b620*/  ISETP.NE.U32.AND P2, PT, R20, RZ, PT ;  /* 0x000000ff1400720c */ /* 0x002fe40003f45070 */
[----:B------:R-:W-:Y:S02]  /*b630*/  R2UR UR15, R16 ;  /* 0x00000000100f72ca */ /* 0x000fe400000e0000 */
[C---:B------:R-:W-:Y:S02]  /*b640*/  ISETP.NE.AND.EX P2, PT, R21.reuse, RZ, PT, P2 ;  /* 0x000000ff1500720c */ /* 0x040fe40003f45320 */
[----:B------:R-:W-:Y:S02]  /*b650*/  ISETP.NE.U32.AND P0, PT, R20, RZ, PT ;  /* 0x000000ff1400720c */ /* 0x000fe40003f05070 */
[----:B------:R-:W-:Y:S02]  /*b660*/  SHF.L.U32 R51, R42, 0x1f, RZ ;  /* 0x0000001f2a337819 */ /* 0x000fe400000006ff */
[----:B------:R-:W-:Y:S05]  /*b670*/  ISETP.NE.AND.EX P0, PT, R21, RZ, PT, P0 ;  /* 0x000000ff1500720c */ /* 0x000fea0003f05300 */
[----:B------:R-:W-:Y:S02]  /*b680*/  USHF.L.U32 UR15, UR15, 0x6, URZ ;  /* 0x000000060f0f7899 */ /* 0x000fe400080006ff */
[----:B------:R-:W-:Y:S10]  /*b690*/  @!P2 BRA `(.L_x_64) ;  /* 0x000000000030a947 */ /* 0x000ff40003800000 */
[----:B------:R-:W-:Y:S01]  /*b6a0*/  PLOP3.LUT P3, PT, P4, PT, PT, 0x80, 0x8 ;  /* 0x000000000008781c */ /* 0x000fe2000276f070 */
[----:B------:R-:W-:Y:S11]  /*b6b0*/  IMAD.MOV.U32 R87, RZ, RZ, 0x1 ;  /* 0x00000001ff577424 */ /* 0x000ff600078e00ff */
[----:B------:R-:W-:Y:S01]  /*b6c0*/  @!UPT UIADD3 URZ, UPT, UPT, URZ, URZ, URZ ;  /* 0x000000fffffff290 */ /* 0x000fe2000fffe0ff */
[----:B------:R-:W1:Y:S01]  /*b6d0*/  @P3 LDC.64 R10, c[0x0][0x988] ;  /* 0x00026200ff0a3b82 */ /* 0x000e620000000a00 */
[----:B------:R-:W-:Y:S01]  /*b6e0*/  @P3 R2UR UR8, R88 ;  /* 0x00000000580832ca */ /* 0x000fe200000e0000 */
[----:B------:R-:W-:Y:S01]  /*b6f0*/  @P3 IMAD R0, R19, R20, RZ ;  /* 0x0000001413003224 */ /* 0x000fe200078e02ff */
[----:B------:R-:W-:Y:S03]  /*b700*/  @P3 R2UR UR9, R89 ;  /* 0x00000000590932ca */ /* 0x000fe600000e0000 */
[----:B-1----:R-:W-:Y:S04]  /*b710*/  @P3 IMAD.WIDE R10, R0, 0x4, R10 ;  /* 0x00000004000a3825 */ /* 0x002fe800078e020a */
[----:B------:R-:W-:Y:S06]  /*b720*/  IMAD.MOV.U32 R0, RZ, RZ, 0x1 ;  /* 0x00000001ff007424 */ /* 0x000fec00078e00ff */
[----:B------:R1:W5:Y:S01]  /*b730*/  @P3 LDG.E R35, desc[UR8][R10.64] ;  /* 0x000000080a233981 */ /* 0x000362000c1e1900 */
[----:B------:R-:W-:Y:S01]  /*b740*/  @!P3 PRMT R87, R0, 0x7610, R87 ;  /* 0x000076100057b816 */ /* 0x000fe20000000057 */
[----:B-1----:R-:W4:Y:S06]  /*b750*/  @!P3 LDC R35, c[0x0][0x980] ;  /* 0x00026000ff23bb82 */ /* 0x002f2c0000000800 */
.L_x_64:
[----:B----45:R-:W-:Y:S01]  /*b760*/  @!P0 FSETP.EQ.AND P2, PT, R35, RZ, PT ;  /* 0x000000ff2300820b */ /* 0x030fe20003f42000 */
[----:B------:R-:W-:Y:S01]  /*b770*/  @!UPT UIADD3 URZ, UPT, UPT, URZ, URZ, URZ ;  /* 0x000000fffffff290 */ /* 0x000fe2000fffe0ff */
[----:B------:R-:W-:Y:S11]  /*b780*/  @!P0 BRA `(.L_x_65) ;  /* 0x0000000000108947 */ /* 0x000ff60003800000 */
[----:B------:R-:W-:Y:S02]  /*b790*/  LOP3.LUT P0, RZ, R87, 0xff, RZ, 0xc0, !PT ;  /* 0x000000ff57ff7812 */ /* 0x000fe4000780c0ff */
[----:B------:R-:W-:Y:S11]  /*b7a0*/  PLOP3.LUT P2, PT, P3, PT, PT, 0x8, 0x80 ;  /* 0x000000000080781c */ /* 0x000ff60001f4e170 */
[----:B------:R-:W-:Y:S11]  /*b7b0*/  @P0 FSETP.EQ.AND P2, PT, R35, RZ, PT ;  /* 0x000000ff2300020b */ /* 0x000ff60003f42000 */
[----:B------:R-:W-:Y:S02]  /*b7c0*/  @!UPT UIADD3 URZ, UPT, UPT, URZ, URZ, URZ ;  /* 0x000000fffffff290 */ /* 0x000fe4000fffe0ff */
.L_x_65:
[----:B------:R-:W-:Y:S01]  /*b7d0*/  ISETP.NE.AND P0, PT, R30, 0x1, PT ;  /* 0x000000011e00780c */ /* 0x000fe20003f05270 */
[----:B------:R-:W1:Y:S01]  /*b7e0*/  SYNCS.PHASECHK.TRANS64.TRYWAIT P6, [R18+URZ+0x60], R51 ;  /* 0x00006033120075a7 */ /* 0x000e6200080c11ff */
[----:B------:R-:W-:Y:S04]  /*b7f0*/  IMAD.SHL.U32 R12, R41, 0x80, RZ ;  /* 0x00000080290c7824 */ /* 0x000fe800078e00ff */
[C---:B--2---:R-:W-:Y:S01]  /*b800*/  IMAD.HI.U32 R3, R12.reuse, R31, RZ ;  /* 0x0000001f0c037227 */ /* 0x044fe200078e00ff */
[C---:B------:R-:W-:Y:S04]  /*b810*/  R2UR UR11, R12.reuse ;  /* 0x000000000c0b72ca */ /* 0x040fe800000e0000 */
[----:B------:R-:W-:Y:S04]  /*b820*/  SHF.R.U32.HI R3, RZ, R28, R3 ;  /* 0x0000001cff037219 */ /* 0x000fe80000011603 */
[----:B------:R-:W-:Y:S02]  /*b830*/  SEL R3, R12, R3, !P0 ;  /* 0x000000030c037207 */ /* 0x000fe40004000000 */
[----:B------:R-:W-:Y:S02]  /*b840*/  ISETP.NE.AND P0, PT, R29, 0x1, PT ;  /* 0x000000011d00780c */ /* 0x000fe40003f05270 */
[C---:B------:R-:W-:Y:S01]  /*b850*/  R2UR UR12, R3.reuse ;  /* 0x00000000030c72ca */ /* 0x040fe200000e0000 */
[C---:B------:R-:W-:Y:S05]  /*b860*/  IMAD.HI.U32 R10, R3.reuse, R24, RZ ;  /* 0x00000018030a7227 */ /* 0x040fea00078e00ff */
[----:B------:R-:W-:Y:S04]  /*b870*/  SHF.R.U32.HI R10, RZ, R25, R10 ;  /* 0x00000019ff0a7219 */ /* 0x000fe8000001160a */
[----:B------:R-:W-:Y:S02]  /*b880*/  SEL R10, R3, R10, !P0 ;  /* 0x0000000a030a7207 */ /* 0x000fe40004000000 */
[----:B------:R-:W-:Y:S02]  /*b890*/  ELECT P0, URZ, PT ;  /* 0x0000000000ff782f */ /* 0x000fe40003800000 */
[C---:B------:R-:W-:Y:S01]  /*b8a0*/  R2UR UR7, R10.reuse ;  /* 0x000000000a0772ca */ /* 0x040fe200000e0000 */
[C---:B------:R-:W-:Y:S01]  /*b8b0*/  IMAD.HI.U32 R0, R10.reuse, R33, RZ ;  /* 0x000000210a007227 */ /* 0x040fe200078e00ff */
[----:B------:R-:W-:Y:S02]  /*b8c0*/  PLOP3.LUT P2, PT, P2, P0, PT, 0xf2, 0x2f ;  /* 0x00000000002f781c */ /* 0x000fe40001741e72 */
[----:B------:R-:W-:Y:S02]  /*b8d0*/  R2UR UR13, R10 ;  /* 0x000000000a0d72ca */ /* 0x000fe400000e0000 */
[----:B------:R-:W-:Y:S04]  /*b8e0*/  SHF.R.U32.HI R0, RZ, R27, R0 ;  /* 0x0000001bff007219 */ /* 0x000fe80000011600 */
[----:B------:R-:W-:Y:S01]  /*b8f0*/  R2UR UR14, R0 ;  /* 0x00000000000e72ca */ /* 0x000fe200000e0000 */
[----:B------:R-:W-:Y:S04]  /*b900*/  IMAD.MOV R0, RZ, RZ, -R3 ;  /* 0x000000ffff007224 */ /* 0x000fe800078e0a03 */
[----:B------:R-:W-:Y:S01]  /*b910*/  @!P2 IMAD.MOV.U32 R9, RZ, 0x20, RZ ;  /* 0x00000020ff09a824 */ /* 0x000fe200078e00ff */
[----:B------:R-:W-:Y:S01]  /*b920*/  R2UR UR9, R0 ;  /* 0x00000000000972ca */ /* 0x000fe200000e0000 */
[----:B------:R-:W-:Y:S02]  /*b930*/  IMAD.MOV R0, RZ, RZ, -R10 ;  /* 0x000000ffff007224 */ /* 0x000fe400078e0a0a */
[----:B------:R-:W-:Y:S03]  /*b940*/  @!P2 IMAD.MOV.U32 R9, RZ, 0x400, R9 ;  /* 0x00000400ff09a824 */ /* 0x000fe600078e0009 */
[----:B------:R-:W-:Y:S01]  /*b950*/  R2UR UR8, R0 ;  /* 0x00000000000872ca */ /* 0x000fe200000e0000 */
[----:B------:R-:W-:Y:S06]  /*b960*/  USEL UR14, UR7, UR14, !UP2 ;  /* 0x0000000e070e7287 */ /* 0x000fec000d000000 */
[----:B------:R-:W-:Y:S01]  /*b970*/  UIMAD UR11, UR6, UR9, UR11 ;  /* 0x00000009060b72a4 */ /* 0x000fe2000f8e020b */
[----:B------:R-:W-:Y:S05]  /*b980*/  IMAD R3, RZ, RZ, -UR14 ;  /* 0x8000000eff037e24 */ /* 0x000fea000f8e02ff */
[----:B------:R-:W-:Y:S01]  /*b990*/  UIMAD UR12, UR5, UR8, UR12 ;  /* 0x00000008050c72a4 */ /* 0x000fe2000f8e020c */
[----:B------:R-:W-:Y:S02]  /*b9a0*/  R2UR UR7, R3 ;  /* 0x00000000030772ca */ /* 0x000fe400000e0000 */
[----:B------:R-:W-:Y:S05]  /*b9b0*/  @!P2 IADD3 R3, P0, PT, R48, 0x680, RZ ;  /* 0x000006803003a810 */ /* 0x000fea0007f1e0ff */
[----:B------:R-:W-:Y:S06]  /*b9c0*/  @!P2 IMAD.X R0, RZ, RZ, R49, P0 ;  /* 0x000000ffff00a224 */ /* 0x000fec00000e0631 */
[----:B------:R-:W-:Y:S01]  /*b9d0*/  UIMAD UR13, UR4, UR7, UR13 ;  /* 0x00000007040d72a4 */ /* 0x000fe2000f8e020d */
[----:B-1----:R-:W-:Y:S11]  /*b9e0*/  @!P6 BRA `(.L_x_66) ;  /* 0x000000440064e947 */ /* 0x002ff60003800000 */
.L_x_136:
[----:B------:R-:W-:Y:S01]  /*b9f0*/  @!P2 R2UR UR9, R9 ;  /* 0x000000000909a2ca */ /* 0x000fe200000e0000 */
[----:B------:R-:W-:Y:S01]  /*ba00*/  VOTEU.ALL UP0, P2 ;  /* 0x0000000000ff7886 */ /* 0x000fe20001000000 */
[----:B------:R-:W-:Y:S01]  /*ba10*/  @!P2 R2UR UR8, R3 ;  /* 0x000000000308a2ca */ /* 0x000fe200000e0000 */
[----:B------:R-:W-:Y:S01]  /*ba20*/  @!P2 IMAD.MOV.U32 R9, RZ, 0x20, RZ ;  /* 0x00000020ff09a824 */ /* 0x000fe200078e00ff */
[----:B------:R-:W-:Y:S01]  /*ba30*/  @!P2 R2UR UR7, R0 ;  /* 0x000000000007a2ca */ /* 0x000fe200000e0000 */
[----:B------:R-:W-:Y:S01]  /*ba40*/  @!P2 VIADD R0, R18, 0x200 ;  /* 0x000002001200a836 */ /* 0x000fe20000000000 */
[----:B------:R-:W-:Y:S01]  /*ba50*/  @!UP0 UMOV UR10, UR15 ;  /* 0x0000000f000a8c82 */ /* 0x000fe20008000000 */
[----:B------:R-:W-:Y:S06]  /*ba60*/  @!P2 IMAD.MOV.U32 R9, RZ, 0x400, R9 ;  /* 0x00000400ff09a824 */ /* 0x000fec00078e0009 */
[----:B------:R-:W-:Y:S01]  /*ba70*/  IMAD.U32 R3, RZ, RZ, UR9 ;  /* 0x00000009ff037e24 */ /* 0x000fe2000f8e00ff */
[----:B------:R-:W-:Y:S01]  /*ba80*/  @!UP0 UMOV UR9, UR18 ;  /* 0x0000001200098c82 */ /* 0x000fe20008000000 */
[----:B------:R-:W-:Y:S01]  /*ba90*/  IMAD.U32 R10, RZ, RZ, UR8 ;  /* 0x00000008ff0a7e24 */ /* 0x000fe2000f8e00ff */
[----:B------:R-:W-:Y:S01]  /*baa0*/  @!P2 R2UR UR8, R0 ;  /* 0x000000000008a2ca */ /* 0x000fe200000e0000 */
[----:B------:R-:W-:Y:S01]  /*bab0*/  IMAD.U32 R11, RZ, RZ, UR7 ;  /* 0x00000007ff0b7e24 */ /* 0x000fe2000f8e00ff */
[----:B------:R-:W-:Y:S01]  /*bac0*/  @!P2 PRMT R3, R3, 0x5410, RZ ;  /* 0x000054100303a816 */ /* 0x000fe200000000ff */
[----:B------:R-:W-:Y:S01]  /*bad0*/  IMAD.U32 R0, RZ, RZ, UR18 ;  /* 0x00000012ff007e24 */ /* 0x000fe2000f8e00ff */
[----:B------:R-:W-:Y:S02]  /*bae0*/  @!P2 R2UR UR20, R10 ;  /* 0x000000000a14a2ca */ /* 0x000fe400000e0000 */
[----:B------:R-:W-:Y:S02]  /*baf0*/  @!P2 R2UR UR21, R11 ;  /* 0x000000000b15a2ca */ /* 0x000fe400000e0000 */
[----:B------:R-:W-:Y:S01]  /*bb00*/  @!P2 R2UR UR7, R3 ;  /* 0x000000000307a2ca */ /* 0x000fe200000e0000 */
[----:B------:R-:W-:Y:S01]  /*bb10*/  @!P2 IMAD.MOV.U32 R3, RZ, RZ, 0x2000 ;  /* 0x00002000ff03a424 */ /* 0x000fe200078e00ff */
[----:B------:R-:W-:Y:S11]  /*bb20*/  PRMT R0, R85, 0x654, R0 ;  /* 0x0000065455007816 */ /* 0x000ff60000000000 */
[----:B------:R2:W-:Y:S01]  /*bb30*/  @!UP0 UTMALDG.5D.IM2COL [UR8], [UR20], UR7 ;  /* 0x00000008140083b4 */ /* 0x0005e20008060007 */
[----:B------:R4:W-:Y:S01]  /*bb40*/  @!P2 SYNCS.ARRIVE.TRANS64.RED.A0TR RZ, [R18+URZ+0x40], R3 ;  /* 0x0000400312ffa9a7 */ /* 0x0009e200083004ff */
[----:B------:R5:W-:Y:S01]  /*bb50*/  SYNCS.ARRIVE.TRANS64.RED.A1T0 RZ, [R0+URZ], RZ ;  /* 0x000000ff00ff79a7 */ /* 0x000be200081004ff */
[----:B------:R-:W1:Y:S01]  /*bb60*/  SYNCS.PHASECHK.TRANS64.TRYWAIT P6, [R18+URZ+0x68], R51 ;  /* 0x00006833120075a7 */ /* 0x000e6200080c11ff */
[----:B----4-:R-:W-:Y:S05]  /*bb70*/  @!P2 IADD3 R3, P0, PT, R48, 0x680, RZ ;  /* 0x000006803003a810 */ /* 0x010fea0007f1e0ff */
[----:B-----5:R-:W-:Y:S01]  /*bb80*/  @!P2 IMAD.X R0, RZ, RZ, R49, P0 ;  /* 0x000000ffff00a224 */ /* 0x020fe200000e0631 */
[----:B-12---:R-:W-:Y:S07]  /*bb90*/  @!P6 BRA `(.L_x_67) ;  /* 0x00000044000ce947 */ /* 0x006fee0003800000 */
.L_x_137:
[----:B------:R-:W-:Y:S01]  /*bba0*/  @!P2 R2UR UR9, R9 ;  /* 0x000000000909a2ca */ /* 0x000fe200000e0000 */
[----:B------:R-:W-:Y:S01]  /*bbb0*/  VOTEU.ALL UP1, P2 ;  /* 0x0000000000ff7886 */ /* 0x000fe20001020000 */
[----:B------:R-:W-:Y:S01]  /*bbc0*/  @!P2 R2UR UR8, R3 ;  /* 0x000000000308a2ca */ /* 0x000fe200000e0000 */
[----:B------:R-:W-:Y:S01]  /*bbd0*/  VOTEU.ALL UP0, P2 ;  /* 0x0000000000ff7886 */ /* 0x000fe20001000000 */
[----:B------:R-:W-:Y:S01]  /*bbe0*/  @!P2 R2UR UR7, R0 ;  /* 0x000000000007a2ca */ /* 0x000fe200000e0000 */
[----:B------:R-:W-:Y:S01]  /*bbf0*/  @!P2 VIADD R0, R18, 0x2200 ;  /* 0x000022001200a836 */ /* 0x000fe20000000000 */
[----:B------:R-:W-:Y:S01]  /*bc00*/  @!UP1 UIADD3 UR10, UPT, UPT, UR15, 0x10, URZ ;  /* 0x000000100f0a9890 */ /* 0x000fe2000fffe0ff */
[----:B------:R-:W-:Y:S01]  /*bc10*/  @!P2 IADD3 R41, P0, PT, R48, 0x680, RZ ;  /* 0x000006803029a810 */ /* 0x000fe20007f1e0ff */
[----:B------:R-:W-:Y:S04]  /*bc20*/  @!P2 IMAD.MOV.U32 R44, RZ, 0x20, RZ ;  /* 0x00000020ff2ca824 */ /* 0x000fe800078e00ff */
[----:B------:R-:W-:Y:S02]  /*bc30*/  @!P2 IMAD.MOV.U32 R44, RZ, 0x400, R44 ;  /* 0x00000400ff2ca824 */ /* 0x000fe400078e002c */
[----:B------:R-:W-:Y:S01]  /*bc40*/  IMAD.U32 R3, RZ, RZ, UR9 ;  /* 0x00000009ff037e24 */ /* 0x000fe2000f8e00ff */
[----:B------:R-:W-:Y:S01]  /*bc50*/  @!UP0 UMOV UR9, UR17 ;  /* 0x0000001100098c82 */ /* 0x000fe20008000000 */
[----:B------:R-:W-:Y:S01]  /*bc60*/  IMAD.U32 R10, RZ, RZ, UR8 ;  /* 0x00000008ff0a7e24 */ /* 0x000fe2000f8e00ff */
[----:B------:R-:W-:Y:S01]  /*bc70*/  @!P2 R2UR UR8, R0 ;  /* 0x000000000008a2ca */ /* 0x000fe200000e0000 */
[----:B------:R-:W-:Y:S01]  /*bc80*/  IMAD.U32 R11, RZ, RZ, UR7 ;  /* 0x00000007ff0b7e24 */ /* 0x000fe2000f8e00ff */
[----:B------:R-:W-:Y:S01]  /*bc90*/  @!P2 PRMT R3, R3, 0x5410, RZ ;  /* 0x000054100303a816 */ /* 0x000fe200000000ff */
[----:B------:R-:W-:Y:S01]  /*bca0*/  IMAD.U32 R0, RZ, RZ, UR17 ;  /* 0x00000011ff007e24 */ /* 0x000fe2000f8e00ff */
[----:B------:R-:W-:Y:S01]  /*bcb0*/  @!P2 R2UR UR20, R10 ;  /* 0x000000000a14a2ca */ /* 0x000fe200000e0000 */
[----:B------:R-:W-:Y:S01]  /*bcc0*/  @!P2 IMAD.X R16, RZ, RZ, R49, P0 ;  /* 0x000000ffff10a224 */ /* 0x000fe200000e0631 */
[----:B------:R-:W-:Y:S02]  /*bcd0*/  @!P2 R2UR UR21, R11 ;  /* 0x000000000b15a2ca */ /* 0x000fe400000e0000 */
[----:B------:R-:W-:Y:S01]  /*bce0*/  @!P2 R2UR UR7, R3 ;  /* 0x000000000307a2ca */ /* 0x000fe200000e0000 */
[----:B------:R-:W-:Y:S01]  /*bcf0*/  @!P2 IMAD.MOV.U32 R3, RZ, RZ, 0x2000 ;  /* 0x00002000ff03a424 */ /* 0x000fe200078e00ff */
[----:B------:R-:W-:Y:S11]  /*bd00*/  PRMT R0, R85, 0x654, R0 ;  /* 0x0000065455007816 */ /* 0x000ff60000000000 */
[----:B------:R2:W-:Y:S01]  /*bd10*/  @!UP0 UTMALDG.5D.IM2COL [UR8], [UR20], UR7 ;  /* 0x00000008140083b4 */ /* 0x0005e20008060007 */
[----:B------:R2:W-:Y:S01]  /*bd20*/  @!P2 SYNCS.ARRIVE.TRANS64.RED.A0TR RZ, [R18+URZ+0x48], R3 ;  /* 0x0000480312ffa9a7 */ /* 0x0005e200083004ff */
[----:B------:R2:W-:Y:S01]  /*bd30*/  SYNCS.ARRIVE.TRANS64.RED.A1T0 RZ, [R0+URZ], RZ ;  /* 0x000000ff00ff79a7 */ /* 0x0005e200081004ff */
[----:B------:R-:W4:Y:S02]  /*bd40*/  SYNCS.PHASECHK.TRANS64.TRYWAIT P6, [R18+URZ+0x70], R51 ;  /* 0x00007033120075a7 */ /* 0x000f2400080c11ff */
[----:B--2-4-:R-:W-:Y:S05]  /*bd50*/  @!P6 BRA `(.L_x_68) ;  /* 0x0000004000b0e947 */ /* 0x014fea0003800000 */
.L_x_138:
[----:B------:R-:W4:Y:S01]  /*bd60*/  LDC.64 R10, c[0x0][0xc18] ;  /* 0x00030600ff0a7b82 */ /* 0x000f220000000a00 */
[----:B------:R-:W-:Y:S01]  /*bd70*/  @!P2 R2UR UR9, R44 ;  /* 0x000000002c09a2ca */ /* 0x000fe200000e0000 */
[----:B------:R-:W-:Y:S01]  /*bd80*/  VOTEU.ALL UP1, P2 ;  /* 0x0000000000ff7886 */ /* 0x000fe20001020000 */
[----:B------:R-:W-:Y:S01]  /*bd90*/  @!P2 R2UR UR8, R41 ;  /* 0x000000002908a2ca */ /* 0x000fe200000e0000 */
[----:B------:R-:W-:Y:S01]  /*bda0*/  VOTEU.ALL UP0, P2 ;  /* 0x0000000000ff7886 */ /* 0x000fe20001000000 */
[----:B------:R-:W-:Y:S03]  /*bdb0*/  @!P2 R2UR UR7, R16 ;  /* 0x000000001007a2ca */ /* 0x000fe600000e0000 */
[----:B------:R-:W5:Y:S01]  /*bdc0*/  LDC.64 R14, c[0x0][0xc10] ;  /* 0x00030400ff0e7b82 */ /* 0x000f620000000a00 */
[----:B------:R-:W-:Y:S01]  /*bdd0*/  @!P2 VIADD R16, R18, 0x4200 ;  /* 0x000042001210a836 */ /* 0x000fe20000000000 */
[----:B------:R-:W-:Y:S01]  /*bde0*/  @!UP1 UIADD3 UR10, UPT, UPT, UR15, 0x20, URZ ;  /* 0x000000200f0a9890 */ /* 0x000fe2000fffe0ff */
[----:B------:R-:W-:Y:S05]  /*bdf0*/  @P5 SHF.R.U32.HI R19, RZ, 0x10, R37 ;  /* 0x00000010ff135819 */ /* 0x000fea0000011625 */
[----:B------:R-:W1:Y:S01]  /*be00*/  @!P1 LDC R0, c[0x0][0xc20] ;  /* 0x00030800ff009b82 */ /* 0x000e620000000800 */
[----:B------:R-:W-:Y:S01]  /*be10*/  IMAD.U32 R41, RZ, RZ, UR9 ;  /* 0x00000009ff297e24 */ /* 0x000fe2000f8e00ff */
[----:B------:R-:W-:Y:S06]  /*be20*/  @!UP0 UMOV UR9, UR16 ;  /* 0x0000001000098c82 */ /* 0x000fec0008000000 */
[----:B------:R-:W2:Y:S01]  /*be30*/  @!P1 LDC R3, c[0x0][0xc0c] ;  /* 0x00030300ff039b82 */ /* 0x000ea20000000800 */
        /* <DEDUP_REMOVED lines=12> */
[----:B----4-:R-:W-:Y:S01]  /*bf00*/  @!P1 IMAD.HI.U32 R11, R8, R11, RZ ;  /* 0x0000000b080b9227 */ /* 0x010fe200078e00ff */
[----:B------:R-:W-:Y:S03]  /*bf10*/  @!P1 ISETP.NE.AND P0, PT, R10, 0x1, PT ;  /* 0x000000010a00980c */ /* 0x000fe60003f05270 */
[----:B-----5:R-:W-:Y:S01]  /*bf20*/  @!P1 IMAD.HI.U32 R14, R13, R14, RZ ;  /* 0x0000000e0d0e9227 */ /* 0x020fe200078e00ff */
[----:B-1----:R-:W-:Y:S04]  /*bf30*/  @!P1 SHF.R.U32.HI R11, RZ, R0, R11 ;  /* 0x00000000ff0b9219 */ /* 0x002fe8000001160b */
[----:B------:R-:W-:Y:S02]  /*bf40*/  @!P1 SEL R11, R8, R11, !P0 ;  /* 0x0000000b080b9207 */ /* 0x000fe40004000000 */
[----:B------:R-:W-:Y:S02]  /*bf50*/  @!P1 SHF.R.U32.HI R0, RZ, R15, R14 ;  /* 0x0000000fff009219 */ /* 0x000fe4000001160e */
[----:B--2---:R-:W-:Y:S01]  /*bf60*/  @!P1 ISETP.NE.AND P0, PT, R3, 0x1, PT ;  /* 0x000000010300980c */ /* 0x004fe20003f05270 */
[----:B------:R3:W-:Y:S03]  /*bf70*/  SYNCS.ARRIVE.TRANS64.RED.A1T0 RZ, [R16+URZ], RZ ;  /* 0x000000ff10ff79a7 */ /* 0x0007e600081004ff */
[----:B------:R-:W-:Y:S05]  /*bf80*/  @!P1 SEL R12, R13, R0, !P0 ;  /* 0x000000000d0c9207 */ /* 0x000fea0004000000 */
[----:B------:R-:W-:Y:S01]  /*bf90*/  @!P1 IMAD.IADD R0, R11, 0x1, -R12 ;  /* 0x000000010b009824 */ /* 0x000fe200078e0a0c */
[----:B------:R-:W1:Y:S01]  /*bfa0*/  SYNCS.PHASECHK.TRANS64.TRYWAIT P6, [R18+URZ+0x78], R51 ;  /* 0x00007833120075a7 */ /* 0x000e6200080c11ff */
[----:B------:R-:W-:Y:S02]  /*bfb0*/  @!P1 IMAD.IADD R9, R12, 0x1, -R11 ;  /* 0x000000010c099824 */ /* 0x000fe400078e0a0b */
[----:B------:R-:W-:Y:S02]  /*bfc0*/  @!P1 IMAD R13, R0, R3, R13 ;  /* 0x00000003000d9224 */ /* 0x000fe400078e020d */
[----:B------:R-:W-:Y:S01]  /*bfd0*/  @!P1 IMAD R8, R9, R10, R8 ;  /* 0x0000000a09089224 */ /* 0x000fe200078e0208 */
[----:B-1-3--:R-:W-:Y:S06]  /*bfe0*/  @!P6 BRA `(.L_x_69) ;  /* 0x000000400020e947 */ /* 0x00afec0003800000 */
.L_x_139:
[----:B------:R-:W-:Y:S01]  /*bff0*/  @!P2 IADD3 R3, P0, PT, R48, 0x680, RZ ;  /* 0x000006803003a810 */ /* 0x000fe20007f1e0ff */
[----:B------:R-:W-:Y:S01]  /*c000*/  @!P2 IMAD.MOV.U32 R9, RZ, 0x20, RZ ;  /* 0x00000020ff09a824 */ /* 0x000fe200078e00ff */
[----:B------:R-:W-:Y:S01]  /*c010*/  VOTEU.ALL UP0, P2 ;  /* 0x0000000000ff7886 */ /* 0x000fe20001000000 */
[----:B------:R-:W-:Y:S01]  /*c020*/  PLOP3.LUT P6, PT, PT, PT, PT, 0x80, 0x8 ;  /* 0x000000000008781c */ /* 0x000fe20003fcf070 */
[----:B------:R-:W-:Y:S01]  /*c030*/  IMAD.IADD R16, R8, 0x1, R84 ;  /* 0x0000000108107824 */ /* 0x000fe200078e0254 */
[----:B------:R-:W-:Y:S01]  /*c040*/  @!P2 R2UR UR9, R3 ;  /* 0x000000000309a2ca */ /* 0x000fe200000e0000 */
[----:B------:R-:W-:Y:S01]  /*c050*/  @!P2 IMAD.X R0, RZ, RZ, R49, P0 ;  /* 0x000000ffff00a224 */ /* 0x000fe200000e0631 */
[----:B------:R-:W-:Y:S01]  /*c060*/  @!UP0 UIADD3 UR10, UPT, UPT, UR15, 0x30, URZ ;  /* 0x000000300f0a8890 */ /* 0x000fe2000fffe0ff */
[----:B------:R-:W-:Y:S01]  /*c070*/  @!P2 IMAD.MOV.U32 R9, RZ, 0x400, R9 ;  /* 0x00000400ff09a824 */ /* 0x000fe200078e0009 */
[----:B------:R-:W-:Y:S01]  /*c080*/  VOTEU.ALL UP0, P2 ;  /* 0x0000000000ff7886 */ /* 0x000fe20001000000 */
[----:B------:R-:W-:Y:S01]  /*c090*/  @!P2 VIADD R3, R18, 0x6200 ;  /* 0x000062001203a836 */ /* 0x000fe20000000000 */
[----:B------:R-:W-:Y:S01]  /*c0a0*/  @!P2 R2UR UR8, R0 ;  /* 0x000000000008a2ca */ /* 0x000fe200000e0000 */
[----:B------:R-:W-:Y:S01]  /*c0b0*/  @!P2 VIADD R0, R18, 0x58 ;  /* 0x000000581200a836 */ /* 0x000fe20000000000 */
[----:B------:R-:W-:Y:S01]  /*c0c0*/  @!P2 R2UR UR7, R9 ;  /* 0x000000000907a2ca */ /* 0x000fe200000e0000 */
[----:B------:R-:W-:Y:S01]  /*c0d0*/  IMAD.IADD R41, R13, 0x1, R86 ;  /* 0x000000010d297824 */ /* 0x000fe200078e0256 */
[----:B------:R-:W-:Y:S02]  /*c0e0*/  LOP3.LUT R42, R42, 0x1, RZ, 0x3c, !PT ;  /* 0x000000012a2a7812 */ /* 0x000fe400078e3cff */
[----:B------:R-:W-:Y:S01]  /*c0f0*/  LOP3.LUT R40, R40, 0x1, RZ, 0x3c, !PT ;  /* 0x0000000128287812 */ /* 0x000fe200078e3cff */
[----:B------:R-:W-:Y:S01]  /*c100*/  IMAD.U32 R10, RZ, RZ, UR9 ;  /* 0x00000009ff0a7e24 */ /* 0x000fe2000f8e00ff */
[----:B------:R-:W-:Y:S04]  /*c110*/  @!P2 R2UR UR9, R0 ;  /* 0x000000000009a2ca */ /* 0x000fe800000e0000 */
[----:B------:R-:W-:Y:S01]  /*c120*/  @!P2 R2UR UR20, R10 ;  /* 0x000000000a14a2ca */ /* 0x000fe200000e0000 */
[----:B------:R-:W-:Y:S01]  /*c130*/  IMAD.U32 R11, RZ, RZ, UR8 ;  /* 0x00000008ff0b7e24 */ /* 0x000fe2000f8e00ff */
[----:B------:R-:W-:Y:S01]  /*c140*/  @!P2 R2UR UR8, R3 ;  /* 0x000000000308a2ca */ /* 0x000fe200000e0000 */
[----:B------:R-:W-:Y:S03]  /*c150*/  IMAD.U32 R3, RZ, RZ, UR7 ;  /* 0x00000007ff037e24 */ /* 0x000fe6000f8e00ff */
[----:B------:R-:W-:Y:S02]  /*c160*/  @!P2 R2UR UR21, R11 ;  /* 0x000000000b15a2ca */ /* 0x000fe400000e0000 */
[----:B------:R-:W-:Y:S04]  /*c170*/  @!P2 PRMT R3, R3, 0x5410, RZ ;  /* 0x000054100303a816 */ /* 0x000fe800000000ff */
[----:B------:R-:W-:Y:S11]  /*c180*/  @!P2 R2UR UR7, R3 ;  /* 0x000000000307a2ca */ /* 0x000ff600000e0000 */
[----:B------:R-:W-:Y:S02]  /*c190*/  @!UPT UIADD3 URZ, UPT, UPT, URZ, URZ, URZ ;  /* 0x000000fffffff290 */ /* 0x000fe4000fffe0ff */
[----:B------:R2:W-:Y:S01]  /*c1a0*/  @!UP0 UTMALDG.5D.IM2COL [UR8], [UR20], UR7 ;  /* 0x00000008140083b4 */ /* 0x0005e20008060007 */
[----:B------:R2:W-:Y:S01]  /*c1b0*/  @!P2 SYNCS.ARRIVE.TRANS64.RED.A0TR RZ, [R18+URZ+0x58], R45 ;  /* 0x0000582d12ffa9a7 */ /* 0x0005e200083004ff */
[----:B------:R2:W-:Y:S01]  /*c1c0*/  SYNCS.ARRIVE.TRANS64.RED.A1T0 RZ, [R32+URZ], RZ ;  /* 0x000000ff20ff79a7 */ /* 0x0005e200081004ff */
[----:B------:R-:W-:Y:S05]  /*c1d0*/  @P5 BRA `(.L_x_70) ;  /* 0xfffffff000105947 */ /* 0x000fea000383ffff */
[----:B------:R-:W-:-:S04]  /*c1e0*/  SHF.L.U32 R3, R42, 0x1f, RZ ;  /* 0x0000001f2a037819 */ /* 0x000fc800000006ff */
[----:B------:R-:W3:Y:S02]  /*c1f0*/  SYNCS.PHASECHK.TRANS64.TRYWAIT P0, [R18+URZ+0x60], R3 ;  /* 0x00006003120075a7 */ /* 0x000ee400080011ff */
[----:B---3--:R-:W-:Y:S05]  /*c200*/  @!P0 BRA `(.L_x_71) ;  /* 0x0000003c00ac8947 */ /* 0x008fea0003800000 */
.L_x_140:
[----:B------:R-:W4:Y:S02]  /*c210*/  SYNCS.PHASECHK.TRANS64.TRYWAIT P0, [R18+URZ+0x68], R3 ;  /* 0x00006803120075a7 */ /* 0x000f2400080011ff */
[----:B----4-:R-:W-:Y:S05]  /*c220*/  @!P0 BRA `(.L_x_72) ;  /* 0x0000003c00b88947 */ /* 0x010fea0003800000 */
.L_x_141:
[----:B------:R-:W5:Y:S02]  /*c230*/  SYNCS.PHASECHK.TRANS64.TRYWAIT P0, [R18+URZ+0x70], R3 ;  /* 0x00007003120075a7 */ /* 0x000f6400080011ff */
[----:B-----5:R-:W-:Y:S05]  /*c240*/  @!P0 BRA `(.L_x_73) ;  /* 0x0000003c00c48947 */ /* 0x020fea0003800000 */
.L_x_74:
[----:B---34-:R-:W-:-:S04]  /*c250*/  SHF.L.U32 R3, R42, 0x1f, RZ ;  /* 0x0000001f2a037819 */ /* 0x018fc800000006ff */
[----:B------:R3:W4:Y:S03]  /*c260*/  SYNCS.PHASECHK.TRANS64.TRYWAIT P0, [R18+URZ+0x78], R3 ;  /* 0x00007803120075a7 */ /* 0x00072600080011ff */
[----:B----4-:R-:W-:Y:S05]  /*c270*/  @!P0 NANOSLEEP.SYNCS 0x989680 ;  /* 0x009896800000895d */ /* 0x010fea0003900000 */
[----:B------:R-:W4:Y:S02]  /*c280*/  @!P0 SYNCS.PHASECHK.TRANS64 P0, [R18+URZ+0x78], R3 ;  /* 0x00007803120085a7 */ /* 0x000f2400080010ff */
[----:B--2-4-:R-:W-:Y:S05]  /*c290*/  @P0 EXIT ;  /* 0x000000000000094d */ /* 0x014fea0003800000 */
[----:B------:R-:W-:Y:S05]  /*c2a0*/  BRA `(.L_x_74) ;  /* 0xfffffffc00e87947 */ /* 0x000fea000383ffff */
.L_x_59:
[----:B------:R-:W-:-:S13]  /*c2b0*/  ISETP.GE.AND P0, PT, R0, 0x4, PT ;  /* 0x000000040000780c */ /* 0x000fda0003f06270 */
[----:B--2---:R-:W-:Y:S05]  /*c2c0*/  @!P0 EXIT ;  /* 0x000000000000894d */ /* 0x004fea0003800000 */
[----:B------:R-:W-:Y:S01]  /*c2d0*/  BAR.SYNC.DEFER_BLOCKING 0x6, 0xa0 ;  /* 0x0182800000007b1d */ /* 0x000fe20000010000 */
[----:B------:R-:W-:Y:S01]  /*c2e0*/  MOV R0, 0x400 ;  /* 0x0000040000007802 */ /* 0x000fe20000000f00 */
[C---:B------:R-:W-:Y:S01]  /*c2f0*/  IMAD.SHL.U32 R3, R101.reuse, 0x10, RZ ;  /* 0x0000001065037824 */ /* 0x040fe200078e00ff */
[C---:B------:R-:W-:Y:S01]  /*c300*/  LOP3.LUT R102, R101.reuse, 0x60, RZ, 0xc0, !PT ;  /* 0x0000006065667812 */ /* 0x040fe200078ec0ff */
[----:B------:R-:W-:Y:S01]  /*c310*/  IMAD.SHL.U32 R100, R101, 0x2, RZ ;  /* 0x0000000265647824 */ /* 0x000fe200078e00ff */
[----:B------:R-:W-:-:S03]  /*c320*/  LEA R93, R85, R0, 0x18 ;  /* 0x00000000555d7211 */ /* 0x000fc600078ec0ff */
[----:B------:R-:W1:Y:S01]  /*c330*/  LDC R95, c[0x0][0x370] ;  /* 0x0000dc00ff5f7b82 */ /* 0x000e620000000800 */
[----:B------:R-:W-:Y:S01]  /*c340*/  LOP3.LUT R7, R3, 0x60, RZ, 0xc0, !PT ;  /* 0x0000006003077812 */ /* 0x000fe200078ec0ff */
[----:B------:R-:W-:Y:S01]  /*c350*/  IMAD.U32 R32, R101, 0x10000, RZ ;  /* 0x0001000065207824 */ /* 0x000fe200078e00ff */
[----:B------:R-:W-:Y:S01]  /*c360*/  CS2R R96, SRZ ;  /* 0x0000000000607805 */ /* 0x000fe2000001ff00 */
[----:B------:R-:W-:Y:S01]  /*c370*/  VIADD R91, R93, 0x200 ;  /* 0x000002005d5b7836 */ /* 0x000fe20000000000 */
[----:B------:R-:W-:Y:S01]  /*c380*/  LOP3.LUT R100, R7, 0xc, R100, 0xf8, !PT ;  /* 0x0000000c07647812 */ /* 0x000fe200078ef864 */
[----:B------:R-:W-:Y:S01]  /*c390*/  IMAD.MOV.U32 R99, RZ, RZ, 0x1 ;  /* 0x00000001ff637424 */ /* 0x000fe200078e00ff */
[----:B------:R-:W-:Y:S01]  /*c3a0*/  LOP3.LUT R32, R32, 0x600000, RZ, 0xc0, !PT ;  /* 0x0060000020207812 */ /* 0x000fe200078ec0ff */
[----:B------:R-:W2:Y:S01]  /*c3b0*/  LDC R28, c[0x0][0xc0c] ;  /* 0x00030300ff1c7b82 */ /* 0x000ea20000000800 */
[----:B------:R-:W-:Y:S01]  /*c3c0*/  LOP3.LUT R100, R100, 0x790, R3, 0xf8, !PT ;  /* 0x0000079064647812 */ /* 0x000fe200078ef803 */
[----:B------:R-:W-:Y:S01]  /*c3d0*/  IMAD.MOV.U32 R30, RZ, RZ, RZ ;  /* 0x000000ffff1e7224 */ /* 0x000fe200078e00ff */
[C---:B------:R-:W-:Y:S01]  /*c3e0*/  LOP3.LUT R3, R101.reuse, 0x2, RZ, 0xc0, !PT ;  /* 0x0000000265037812 */ /* 0x040fe200078ec0ff */
[----:B------:R-:W-:Y:S01]  /*c3f0*/  IMAD.MOV.U32 R98, RZ, RZ, RZ ;  /* 0x000000ffff627224 */ /* 0x000fe200078e00ff */
[----:B------:R-:W-:Y:S01]  /*c400*/  LOP3.LUT R101, R101, 0x4, RZ, 0xc0, !PT ;  /* 0x0000000465657812 */ /* 0x000fe200078ec0ff */
[----:B------:R-:W-:-:S02]  /*c410*/  IMAD R100, R100, 0x4, R91 ;  /* 0x0000000464647824 */ /* 0x000fc400078e025b */
[----:B------:R-:W3:Y:S01]  /*c420*/  LDC R90, c[0x0][0xc20] ;  /* 0x00030800ff5a7b82 */ /* 0x000ee20000000800 */
[----:B------:R-:W-:Y:S01]  /*c430*/  IMAD.MOV.U32 R120, RZ, RZ, RZ ;  /* 0x000000ffff787224 */ /* 0x000fe200078e00ff */
[----:B------:R-:W4:Y:S01]  /*c440*/  LDS R4, [R93+0xe0] ;  /* 0x0000e0005d047984 */ /* 0x000f220000000800 */
[--C-:B------:R-:W-:Y:S02]  /*c450*/  IMAD R108, R3, -0x10, R100.reuse ;  /* 0xfffffff0036c7824 */ /* 0x100fe400078e0264 */
[----:B------:R-:W-:-:S03]  /*c460*/  IMAD R106, R101, -0x10, R100 ;  /* 0xfffffff0656a7824 */ /* 0x000fc600078e0264 */
[----:B------:R-:W1:Y:S08]  /*c470*/  LDC R27, c[0x0][0xc30] ;  /* 0x00030c00ff1b7b82 */ /* 0x000e700000000800 */
[----:B------:R-:W1:Y:S08]  /*c480*/  LDC R92, c[0x0][0xba0] ;  /* 0x0002e800ff5c7b82 */ /* 0x000e700000000800 */
[----:B------:R-:W1:Y:S08]  /*c490*/  LDC.64 R110, c[0x0][0x348] ;  /* 0x0000d200ff6e7b82 */ /* 0x000e700000000a00 */
[----:B------:R-:W1:Y:S08]  /*c4a0*/  LDC.64 R74, c[0x0][0xc10] ;  /* 0x00030400ff4a7b82 */ /* 0x000e700000000a00 */
[----:B------:R-:W1:Y:S01]  /*c4b0*/  LDC.64 R24, c[0x0][0xc18] ;  /* 0x00030600ff187b82 */ /* 0x000e620000000a00 */
[C---:B----4-:R-:W-:Y:S01]  /*c4c0*/  VIADD R5, R4.reuse, 0x40 ;  /* 0x0000004004057836 */ /* 0x050fe20000000000 */
[----:B------:R-:W-:-:S04]  /*c4d0*/  LOP3.LUT R4, R4, 0xffff, RZ, 0xc0, !PT ;  /* 0x0000ffff04047812 */ /* 0x000fc800078ec0ff */
[----:B------:R-:W-:Y:S02]  /*c4e0*/  LOP3.LUT R5, R5, 0xffff, RZ, 0xc0, !PT ;  /* 0x0000ffff05057812 */ /* 0x000fe400078ec0ff */
[----:B------:R-:W4:Y:S03]  /*c4f0*/  LDC.64 R70, c[0x0][0x988] ;  /* 0x00026200ff467b82 */ /* 0x000f260000000a00 */
[----:B------:R1:W-:Y:S05]  /*c500*/  STL.64 [R1], R4 ;  /* 0x0000000401007387 */ /* 0x0003ea0000100a00 */
[----:B------:R-:W1:Y:S08]  /*c510*/  LDC.64 R22, c[0x0][0xc28] ;  /* 0x00030a00ff167b82 */ /* 0x000e700000000a00 */
[----:B------:R-:W1:Y:S08]  /*c520*/  LDC.64 R72, c[0x0][0x990] ;  /* 0x00026400ff487b82 */ /* 0x000e700000000a00 */
[----:B------:R-:W1:Y:S08]  /*c530*/  LDC.64 R68, c[0x0][0x9b0] ;  /* 0x00026c00ff447b82 */ /* 0x000e700000000a00 */
[----:B------:R-:W1:Y:S08]  /*c540*/  LDC.64 R50, c[0x0][0x9a8] ;  /* 0x00026a00ff327b82 */ /* 0x000e700000000a00 */
[----:B------:R-:W1:Y:S08]  /*c550*/  LDC.64 R82, c[0x0][0xb80] ;  /* 0x0002e000ff527b82 */ /* 0x000e700000000a00 */
[----:B------:R-:W1:Y:S08]  /*c560*/  LDC.64 R80, c[0x0][0xb88] ;  /* 0x0002e200ff507b82 */ /* 0x000e700000000a00 */
[----:B------:R-:W1:Y:S08]  /*c570*/  LDC.64 R78, c[0x0][0xb90] ;  /* 0x0002e400ff4e7b82 */ /* 0x000e700000000a00 */
[----:B------:R-:W1:Y:S08]  /*c580*/  LDC.64 R76, c[0x0][0xb98] ;  /* 0x0002e600ff4c7b82 */ /* 0x000e700000000a00 */
[----:B--234-:R-:W1:Y:S02]  /*c590*/  LDC R94, c[0x0][0x374] ;  /* 0x0000dd00ff5e7b82 */ /* 0x01ce640000000800 */
.L_x_118:
[----:B-1----:R-:W-:Y:S01]  /*c5a0*/  SHF.L.U32 R4, R97, 0x1f, RZ ;  /* 0x0000001f61047819 */ /* 0x002fe200000006ff */
[----:B---3--:R-:W-:Y:S02]  /*c5b0*/  VIADD R2, R93, 0x98 ;  /* 0x000000985d027836 */ /* 0x008fe40000000000 */
[----:B------:R-:W-:Y:S01]  /*c5c0*/  IMAD R0, R30, 0x4, R1 ;  /* 0x000000041e007824 */ /* 0x000fe200078e0201 */
[----:B------:R-:W1:Y:S02]  /*c5d0*/  SYNCS.PHASECHK.TRANS64.TRYWAIT P0, [R93+URZ+0x90], R4 ;  /* 0x000090045d0075a7 */ /* 0x000e6400080011ff */
[----:B------:R-:W-:Y:S01]  /*c5e0*/  PRMT R2, RZ, 0x654, R2 ;  /* 0x00000654ff027816 */ /* 0x000fe20000000002 */
[----:B-12---:R-:W-:Y:S06]  /*c5f0*/  @!P0 BRA `(.L_x_75) ;  /* 0x0000003800ec8947 */ /* 0x006fec0003800000 */
.L_x_142:
[----:B------:R-:W2:Y:S01]  /*c600*/  LDC.64 R12, c[0x0][0xc10] ;  /* 0x00030400ff0c7b82 */ /* 0x000ea20000000a00 */
[----:B------:R-:W3:Y:S01]  /*c610*/  LDS.128 R36, [R93+0xd0] ;  /* 0x0000d0005d247984 */ /* 0x000ee20000000c00 */
[----:B------:R-:W-:Y:S02]  /*c620*/  ISETP.NE.AND P1, PT, R27, 0x1, PT ;  /* 0x000000011b00780c */ /* 0x000fe40003f25270 */
[----:B------:R-:W-:Y:S04]  /*c630*/  ISETP.GE.AND P0, PT, R26, 0x1, PT ;  /* 0x000000011a00780c */ /* 0x000fe80003f06270 */
[----:B------:R-:W4:Y:S01]  /*c640*/  LDC.64 R10, c[0x0][0xc18] ;  /* 0x00030600ff0a7b82 */ /* 0x000f220000000a00 */
[----:B------:R-:W-:Y:S01]  /*c650*/  @!PT LDS RZ, [RZ] ;  /* 0x00000000fffff984 */ /* 0x000fe20000000800 */
[----:B------:R-:W-:Y:S01]  /*c660*/  @!PT LDS RZ, [RZ] ;  /* 0x00000000fffff984 */ /* 0x000fe20000000800 */
[----:B------:R-:W-:Y:S01]  /*c670*/  @!PT LDS RZ, [RZ] ;  /* 0x00000000fffff984 */ /* 0x000fe20000000800 */
[----:B------:R-:W-:Y:S01]  /*c680*/  @!PT LDS RZ, [RZ] ;  /* 0x00000000fffff984 */ /* 0x000fe20000000800 */
[----:B------:R1:W-:Y:S06]  /*c690*/  MEMBAR.ALL.CTA ;  /* 0x0000000000007992 */ /* 0x0003ec0000008000 */
[----:B-1----:R-:W1:Y:S01]  /*c6a0*/  FENCE.VIEW.ASYNC.S ;  /* 0x00000000000073c6 */ /* 0x002e620000000000 */
[----:B------:R-:W2:Y:S08]  /*c6b0*/  @!P1 LDC R14, c[0x0][0xc20] ;  /* 0x00030800ff0e9b82 */ /* 0x000eb00000000800 */
[----:B------:R-:W2:Y:S01]  /*c6c0*/  @!P1 LDC R9, c[0x0][0xc0c] ;  /* 0x00030300ff099b82 */ /* 0x000ea20000000800 */
[----:B-1----:R1:W-:Y:S01]  /*c6d0*/  SYNCS.ARRIVE.TRANS64.RED.A1T0 RZ, [R2+URZ], RZ ;  /* 0x000000ff02ff79a7 */ /* 0x0023e200081004ff */
[----:B------:R1:W5:Y:S01]  /*c6e0*/  LDL R17, [R0] ;  /* 0x0000000000117983 */ /* 0x0003620000100800 */
[----:B---3--:R-:W-:Y:S04]  /*c6f0*/  LOP3.LUT P4, RZ, R38, 0x1, RZ, 0xc0, !PT ;  /* 0x0000000126ff7812 */ /* 0x008fe8000788c0ff */
[----:B------:R-:W-:Y:S09]  /*c700*/  P2R R107, PR, RZ, 0x10 ;  /* 0x00000010ff6b7803 */ /* 0x000ff20000000000 */
[----:B------:R-:W-:Y:S02]  /*c710*/  @P4 MOV R31, R36 ;  /* 0x00000024001f4202 */ /* 0x000fe40000000f00 */
[----:B------:R-:W-:Y:S01]  /*c720*/  @P4 LOP3.LUT R29, R37, 0xffff, RZ, 0xc0, !PT ;  /* 0x0000ffff251d4812 */ /* 0x000fe200078ec0ff */
[----:B-1--4-:R-:W-:Y:S06]  /*c730*/  @!P0 BRA `(.L_x_76) ;  /* 0x0000000000a48947 */ /* 0x012fec0003800000 */
[----:B------:R-:W-:Y:S01]  /*c740*/  IMAD.HI.U32 R21, R94, R25, RZ ;  /* 0x000000195e157227 */ /* 0x000fe200078e00ff */
[----:B------:R-:W-:Y:S02]  /*c750*/  ISETP.NE.AND P0, PT, R24, 0x1, PT ;  /* 0x000000011800780c */ /* 0x000fe40003f05270 */
[----:B------:R-:W-:Y:S01]  /*c760*/  ISETP.NE.AND P2, PT, R26, 0x1, PT ;  /* 0x000000011a00780c */ /* 0x000fe20003f45270 */
[----:B------:R-:W-:Y:S01]  /*c770*/  IMAD.HI.U32 R18, R95, R74, RZ ;  /* 0x0000004a5f127227 */ /* 0x000fe200078e00ff */
[----:B------:R-:W-:Y:S02]  /*c780*/  SHF.R.U32.HI R21, RZ, R90, R21 ;  /* 0x0000005aff157219 */ /* 0x000fe40000011615 */
[----:B------:R-:W-:Y:S01]  /*c790*/  ISETP.NE.AND P3, PT, R28, 0x1, PT ;  /* 0x000000011c00780c */ /* 0x000fe20003f65270 */
[----:B------:R-:W-:Y:S01]  /*c7a0*/  IMAD.HI.U32 R34, R31, R74, RZ ;  /* 0x0000004a1f227227 */ /* 0x000fe200078e00ff */
[----:B------:R-:W-:Y:S02]  /*c7b0*/  SHF.R.U32.HI R18, RZ, R75, R18 ;  /* 0x0000004bff127219 */ /* 0x000fe40000011612 */
[----:B------:R-:W-:Y:S01]  /*c7c0*/  SEL R3, R94, R21, !P0 ;  /* 0x000000155e037207 */ /* 0x000fe20004000000 */
[----:B------:R-:W-:Y:S01]  /*c7d0*/  IMAD.HI.U32 R21, R29, R25, RZ ;  /* 0x000000191d157227 */ /* 0x000fe200078e00ff */
[----:B------:R-:W-:Y:S02]  /*c7e0*/  SEL R7, R95, R18, !P3 ;  /* 0x000000125f077207 */ /* 0x000fe40005800000 */
[----:B------:R-:W-:Y:S01]  /*c7f0*/  SHF.R.U32.HI R34, RZ, R75, R34 ;  /* 0x0000004bff227219 */ /* 0x000fe20000011622 */
[-C--:B------:R-:W-:Y:S04]  /*c800*/  IMAD.HI.U32 R18, R3, R22.reuse, RZ ;  /* 0x0000001603127227 */ /* 0x080fe800078e00ff */
[----:B------:R-:W-:Y:S01]  /*c810*/  IMAD.HI.U32 R20, R7, R22, RZ ;  /* 0x0000001607147227 */ /* 0x000fe200078e00ff */
[-C--:B------:R-:W-:Y:S02]  /*c820*/  @P2 SHF.R.U32.HI R3, RZ, R23.reuse, R18 ;  /* 0x00000017ff032219 */ /* 0x080fe40000011612 */
[----:B------:R-:W-:Y:S02]  /*c830*/  SHF.R.U32.HI R18, RZ, R90, R21 ;  /* 0x0000005aff127219 */ /* 0x000fe40000011615 */
[----:B------:R-:W-:Y:S01]  /*c840*/  @P2 SHF.R.U32.HI R7, RZ, R23, R20 ;  /* 0x00000017ff072219 */ /* 0x000fe20000011614 */
[C---:B------:R-:W-:Y:S01]  /*c850*/  IMAD R2, R26.reuse, R3, RZ ;  /* 0x000000031a027224 */ /* 0x040fe200078e02ff */
[----:B------:R-:W-:Y:S02]  /*c860*/  SEL R5, R29, R18, !P0 ;  /* 0x000000121d057207 */ /* 0x000fe40004000000 */
[----:B------:R-:W-:Y:S01]  /*c870*/  SEL R3, R31, R34, !P3 ;  /* 0x000000221f037207 */ /* 0x000fe20005800000 */
[----:B------:R-:W-:Y:S01]  /*c880*/  IMAD R4, R26, R7, RZ ;  /* 0x000000071a047224 */ /* 0x000fe200078e02ff */
[C---:B------:R-:W-:Y:S01]  /*c890*/  ISETP.GE.AND P0, PT, R5.reuse, R2, PT ;  /* 0x000000020500720c */ /* 0x040fe20003f06270 */
[----:B------:R-:W-:Y:S03]  /*c8a0*/  IMAD.HI.U32 R6, R5, R22, RZ ;  /* 0x0000001605067227 */ /* 0x000fe600078e00ff */
[----:B------:R-:W-:Y:S01]  /*c8b0*/  ISETP.GE.OR P0, PT, R3, R4, P0 ;  /* 0x000000040300720c */ /* 0x000fe20000706670 */
[----:B------:R-:W-:Y:S01]  /*c8c0*/  IMAD.MOV R4, RZ, RZ, -R3 ;  /* 0x000000ffff047224 */ /* 0x000fe200078e0a03 */
[-C--:B------:R-:W-:Y:S03]  /*c8d0*/  SHF.R.U32.HI R6, RZ, R23.reuse, R6 ;  /* 0x00000017ff067219 */ /* 0x080fe60000011606 */
[----:B------:R-:W-:Y:S01]  /*c8e0*/  IMAD R31, R28, R4, R31 ;  /* 0x000000041c1f7224 */ /* 0x000fe200078e021f */
[----:B------:R-:W-:Y:S05]  /*c8f0*/  SEL R15, R5, R6, !P2 ;  /* 0x00000006050f7207 */ /* 0x000fea0005000000 */
[----:B------:R-:W-:Y:S02]  /*c900*/  IMAD.MOV R6, RZ, RZ, -R15 ;  /* 0x000000ffff067224 */ /* 0x000fe400078e0a0f */
[C---:B------:R-:W-:Y:S04]  /*c910*/  @!P0 IMAD.HI.U32 R2, R3.reuse, R22, RZ ;  /* 0x0000001603028227 */ /* 0x040fe800078e00ff */
[----:B------:R-:W-:Y:S01]  /*c920*/  IMAD R6, R26, R6, R5 ;  /* 0x000000061a067224 */ /* 0x000fe200078e0205 */
[----:B------:R-:W-:Y:S04]  /*c930*/  @!P0 SHF.R.U32.HI R2, RZ, R23, R2 ;  /* 0x00000017ff028219 */ /* 0x000fe80000011602 */
[----:B------:R-:W-:Y:S02]  /*c940*/  @!P0 SEL R0, R3, R2, !P2 ;  /* 0x0000000203008207 */ /* 0x000fe40005000000 */
[----:B------:R-:W-:Y:S02]  /*c950*/  IADD3 R2, PT, PT, -R5, RZ, RZ ;  /* 0x000000ff05027210 */ /* 0x000fe40007ffe1ff */
[----:B------:R-:W-:Y:S01]  /*c960*/  @!P0 IADD3 R8, PT, PT, R15, -R0, RZ ;  /* 0x800000000f088210 */ /* 0x000fe20007ffe0ff */
[----:B------:R-:W-:Y:S02]  /*c970*/  @!P0 IMAD R0, R7, R6, R0 ;  /* 0x0000000607008224 */ /* 0x000fe400078e0200 */
[----:B------:R-:W-:Y:S02]  /*c980*/  IMAD R29, R24, R2, R29 ;  /* 0x00000002181d7224 */ /* 0x000fe400078e021d */
[----:B------:R-:W-:Y:S02]  /*c990*/  @!P0 IMAD R5, R8, R26, R3 ;  /* 0x0000001a08058224 */ /* 0x000fe400078e0203 */
[----:B------:R-:W-:Y:S04]  /*c9a0*/  @!P0 IMAD.MOV.U32 R3, RZ, RZ, R0 ;  /* 0x000000ffff038224 */ /* 0x000fe800078e0000 */
[----:B------:R-:W-:Y:S02]  /*c9b0*/  IMAD R31, R3, R28, R31 ;  /* 0x0000001c031f7224 */ /* 0x000fe400078e021f */
[----:B------:R-:W-:Y:S07]  /*c9c0*/  IMAD R29, R5, R24, R29 ;  /* 0x00000018051d7224 */ /* 0x000fee00078e021d */
.L_x_76:
[----:B------:R-:W-:Y:S01]  /*c9d0*/  @!P1 ISETP.NE.AND P0, PT, R10, 0x1, PT ;  /* 0x000000010a00980c */ /* 0x000fe20003f05270 */
[----:B------:R-:W-:Y:S01]  /*c9e0*/  @!P1 IMAD.HI.U32 R3, R29, R11, RZ ;  /* 0x0000000b1d039227 */ /* 0x000fe200078e00ff */
[----:B------:R-:W-:Y:S01]  /*c9f0*/  R2UR UR41, R16 ;  /* 0x00000000102972ca */ /* 0x000fe200000e0000 */
[----:B------:R-:W-:Y:S01]  /*ca00*/  BSSY.RECONVERGENT B6, `(.L_x_77) ;  /* 0x0000028000067945 */ /* 0x000fe20003800200 */
[----:B--2---:R-:W-:Y:S01]  /*ca10*/  @!P1 ISETP.NE.AND P2, PT, R9, 0x1, PT ;  /* 0x000000010900980c */ /* 0x004fe20003f45270 */
[----:B------:R-:W-:Y:S01]  /*ca20*/  @!P1 IMAD.HI.U32 R0, R31, R12, RZ ;  /* 0x0000000c1f009227 */ /* 0x000fe200078e00ff */
[----:B------:R-:W-:Y:S02]  /*ca30*/  @!P1 SHF.R.U32.HI R2, RZ, R14, R3 ;  /* 0x0000000eff029219 */ /* 0x000fe40000011603 */
[----:B------:R-:W-:Y:S02]  /*ca40*/  @P4 SHF.R.U32.HI R105, RZ, 0x10, R37 ;  /* 0x00000010ff694819 */ /* 0x000fe40000011625 */
[----:B------:R-:W-:Y:S02]  /*ca50*/  @!P1 SEL R2, R29, R2, !P0 ;  /* 0x000000021d029207 */ /* 0x000fe40004000000 */
[----:B------:R-:W-:Y:S02]  /*ca60*/  @!P1 SHF.R.U32.HI R0, RZ, R13, R0 ;  /* 0x0000000dff009219 */ /* 0x000fe40000011600 */
[----:B------:R-:W-:Y:S01]  /*ca70*/  LOP3.LUT P0, RZ, R91, 0x1b0, RZ, 0xc0, !PT ;  /* 0x000001b05bff7812 */ /* 0x000fe2000780c0ff */
[----:B------:R-:W-:Y:S01]  /*ca80*/  USHF.L.U32 UR41, UR41, 0x6, URZ ;  /* 0x0000000629297899 */ /* 0x000fe200080006ff */
[----:B------:R-:W-:Y:S05]  /*ca90*/  @!P1 SEL R3, R31, R0, !P2 ;  /* 0x000000001f039207 */ /* 0x000fea0005000000 */
[----:B------:R-:W-:Y:S02]  /*caa0*/  @!P1 IMAD.IADD R0, R2, 0x1, -R3 ;  /* 0x0000000102009824 */ /* 0x000fe400078e0a03 */
[----:B------:R-:W-:Y:S02]  /*cab0*/  @!P1 IMAD.IADD R2, R3, 0x1, -R2 ;  /* 0x0000000103029824 */ /* 0x000fe400078e0a02 */
[----:B------:R-:W-:Y:S02]  /*cac0*/  @!P1 IMAD R31, R0, R9, R31 ;  /* 0x00000009001f9224 */ /* 0x000fe400078e021f */
[----:B------:R-:W-:Y:S01]  /*cad0*/  @!P1 IMAD R29, R2, R10, R29 ;  /* 0x0000000a021d9224 */ /* 0x000fe200078e021d */
[----:B------:R-:W-:Y:S06]  /*cae0*/  @!P0 BRA `(.L_x_78) ;  /* 0x0000000000648947 */ /* 0x000fec0003800000 */
[----:B------:R-:W1:Y:S01]  /*caf0*/  LDC R4, c[0x4][0x80] ;  /* 0x01002000ff047b82 */ /* 0x000e620000000800 */
[----:B------:R-:W-:Y:S01]  /*cb00*/  MOV R2, 0x0 ;  /* 0x0000000000027802 */ /* 0x000fe20000000f00 */
[----:B------:R-:W-:Y:S02]  /*cb10*/  HFMA2 R12, -RZ, RZ, 0, 5.9604644775390625e-08 ;  /* 0x00000001ff0c7431 */ /* 0x000fe400000001ff */
[----:B------:R-:W-:Y:S02]  /*cb20*/  IMAD.MOV.U32 R8, RZ, RZ, 0x70 ;  /* 0x00000070ff087424 */ /* 0x000fe400078e00ff */
[----:B------:R-:W-:Y:S02]  /*cb30*/  IMAD.MOV.U32 R13, RZ, RZ, RZ ;  /* 0x000000ffff0d7224 */ /* 0x000fe400078e00ff */
[----:B------:R-:W2:Y:S08]  /*cb40*/  LDC R5, c[0x4][0x84] ;  /* 0x01002100ff057b82 */ /* 0x000eb00000000800 */
[----:B------:R-:W3:Y:S08]  /*cb50*/  LDC R6, c[0x4][0x88] ;  /* 0x01002200ff067b82 */ /* 0x000ef00000000800 */
[----:B------:R-:W4:Y:S08]  /*cb60*/  LDC R7, c[0x4][0x8c] ;  /* 0x01002300ff077b82 */ /* 0x000f300000000800 */
[----:B------:R-:W1:Y:S08]  /*cb70*/  LDC R10, c[0x4][0x8] ;  /* 0x01000200ff0a7b82 */ /* 0x000e700000000800 */
[----:B------:R-:W1:Y:S08]  /*cb80*/  LDC R11, c[0x4][0xc] ;  /* 0x01000300ff0b7b82 */ /* 0x000e700000000800 */
[----:B------:R1:W1:Y:S02]  /*cb90*/  LDC.64 R14, c[0x4][R2] ;  /* 0x01000000020e7b82 */ /* 0x0002640000000a00 */
[----:B------:R-:W-:Y:S07]  /*cba0*/  LEPC R20, `(.L_x_79) ;  /* 0x000000001014794e */ /* 0x000fee0000000000 */
[----:B-12345:R-:W-:Y:S05]  /*cbb0*/  CALL.ABS.NOINC R14 ;  /* 0x000000000e007343 */ /* 0x03efea0003c00000 */
.L_x_79:
[----:B------:R-:W1:Y:S01]  /*cbc0*/  LDC R4, c[0x4][0x80] ;  /* 0x01002000ff047b82 */ /* 0x000e620000000800 */
[----:B------:R-:W-:Y:S01]  /*cbd0*/  HFMA2 R8, -RZ, RZ, 0, 6.67572021484375e-06 ;  /* 0x00000070ff087431 */ /* 0x000fe200000001ff */
[----:B------:R-:W-:Y:S01]  /*cbe0*/  MOV R12, 0x1 ;  /* 0x00000001000c7802 */ /* 0x000fe20000000f00 */
[----:B------:R-:W-:Y:S05]  /*cbf0*/  HFMA2 R13, -RZ, RZ, 0, 0 ;  /* 0x00000000ff0d7431 */ /* 0x000fea00000001ff */
[----:B------:R-:W2:Y:S08]  /*cc00*/  LDC R5, c[0x4][0x84] ;  /* 0x01002100ff057b82 */ /* 0x000eb00000000800 */
[----:B------:R-:W3:Y:S08]  /*cc10*/  LDC R6, c[0x4][0x88] ;  /* 0x01002200ff067b82 */ /* 0x000ef00000000800 */
[----:B------:R-:W4:Y:S08]  /*cc20*/  LDC R7, c[0x4][0x8c] ;  /* 0x01002300ff077b82 */ /* 0x000f300000000800 */
[----:B------:R-:W1:Y:S08]  /*cc30*/  LDC R10, c[0x4][0x8] ;  /* 0x01000200ff0a7b82 */ /* 0x000e700000000800 */
[----:B------:R-:W1:Y:S08]  /*cc40*/  LDC R11, c[0x4][0xc] ;  /* 0x01000300ff0b7b82 */ /* 0x000e700000000800 */
[----:B------:R-:W1:Y:S02]  /*cc50*/  LDC.64 R2, c[0x4][R2] ;  /* 0x0100000002027b82 */ /* 0x000e640000000a00 */
[----:B------:R-:W-:Y:S07]  /*cc60*/  LEPC R20, `(.L_x_78) ;  /* 0x000000001014794e */ /* 0x000fee0000000000 */
[----:B-1234-:R-:W-:Y:S05]  /*cc70*/  CALL.ABS.NOINC R2 ;  /* 0x0000000002007343 */ /* 0x01efea0003c00000 */
.L_x_78:
[----:B------:R-:W-:Y:S05]  /*cc80*/  BSYNC.RECONVERGENT B6 ;  /* 0x0000000000067941 */ /* 0x000fea0003800200 */
.L_x_77:
[----:B------:R-:W-:Y:S02]  /*cc90*/  ISETP.NE.U32.AND P3, PT, R72, RZ, PT ;  /* 0x000000ff4800720c */ /* 0x000fe40003f65070 */
[----:B------:R-:W-:Y:S02]  /*cca0*/  ISETP.NE.AND P6, PT, R104, RZ, PT ;  /* 0x000000ff6800720c */ /* 0x000fe40003fc5270 */
[----:B------:R-:W-:Y:S02]  /*ccb0*/  ISETP.NE.AND.EX P3, PT, R73, RZ, PT, P3 ;  /* 0x000000ff4900720c */ /* 0x000fe40003f65330 */
[----:B------:R-:W-:Y:S02]  /*ccc0*/  ISETP.NE.U32.AND P4, PT, R68, RZ, PT ;  /* 0x000000ff4400720c */ /* 0x000fe40003f85070 */
[----:B------:R-:W-:Y:S02]  /*ccd0*/  ISETP.NE.U32.AND P1, PT, R70, RZ, PT ;  /* 0x000000ff4600720c */ /* 0x000fe40003f25070 */
[----:B------:R-:W-:Y:S02]  /*cce0*/  PLOP3.LUT P0, PT, PT, PT, PT, 0x8, 0x80 ;  /* 0x000000000080781c */ /* 0x000fe40003f0e170 */
[----:B------:R-:W-:Y:S02]  /*ccf0*/  ISETP.NE.AND.EX P4, PT, R69, RZ, PT, P4 ;  /* 0x000000ff4500720c */ /* 0x000fe40003f85340 */
[----:B------:R-:W-:Y:S02]  /*cd00*/  ISETP.NE.AND.EX P1, PT, R71, RZ, PT, P1 ;  /* 0x000000ff4700720c */ /* 0x000fe40003f25310 */
[----:B------:R-:W-:Y:S01]  /*cd10*/  @P6 PLOP3.LUT P0, PT, P3, PT, PT, 0x80, 0x8 ;  /* 0x000000000008681c */ /* 0x000fe20001f0f070 */
[----:B------:R-:W-:Y:S01]  /*cd20*/  @!UPT UIADD3 URZ, UPT, UPT, URZ, URZ, URZ ;  /* 0x000000fffffff290 */ /* 0x000fe2000fffe0ff */
[----:B------:R-:W-:Y:S11]  /*cd30*/  @!P3 BRA `(.L_x_80) ;  /* 0x000000000034b947 */ /* 0x000ff60003800000 */
[----:B------:R-:W-:Y:S01]  /*cd40*/  ISETP.NE.U32.AND P2, PT, R70, RZ, PT ;  /* 0x000000ff4600720c */ /* 0x000fe20003f45070 */
[----:B------:R-:W-:Y:S03]  /*cd50*/  IMAD.MOV.U32 R87, RZ, RZ, 0x1 ;  /* 0x00000001ff577424 */ /* 0x000fe600078e00ff */
[----:B------:R-:W-:Y:S11]  /*cd60*/  ISETP.NE.AND.EX P2, PT, R71, RZ, PT, P2 ;  /* 0x000000ff4700720c */ /* 0x000ff60003f45320 */
[----:B------:R-:W-:Y:S02]  /*cd70*/  @!UPT UIADD3 URZ, UPT, UPT, URZ, URZ, URZ ;  /* 0x000000fffffff290 */ /* 0x000fe4000fffe0ff */
[----:B------:R-:W1:Y:S01]  /*cd80*/  @P2 LDC.64 R2, c[0x0][0x988] ;  /* 0x00026200ff022b82 */ /* 0x000e620000000a00 */
[----:B------:R-:W-:Y:S01]  /*cd90*/  @P2 R2UR UR4, R88 ;  /* 0x00000000580422ca */ /* 0x000fe200000e0000 */
[----:B------:R-:W-:Y:S01]  /*cda0*/  @P2 IMAD R0, R19, R72, RZ ;  /* 0x0000004813002224 */ /* 0x000fe200078e02ff */
[----:B------:R-:W-:Y:S03]  /*cdb0*/  @P2 R2UR UR5, R89 ;  /* 0x00000000590522ca */ /* 0x000fe600000e0000 */
[----:B-1----:R-:W-:Y:S04]  /*cdc0*/  @P2 IMAD.WIDE R2, R0, 0x4, R2 ;  /* 0x0000000400022825 */ /* 0x002fe800078e0202 */
[----:B------:R-:W-:Y:S06]  /*cdd0*/  IMAD.MOV.U32 R0, RZ, RZ, 0x1 ;  /* 0x00000001ff007424 */ /* 0x000fec00078e00ff */
[----:B-----5:R1:W5:Y:S01]  /*cde0*/  @P2 LDG.E R35, desc[UR4][R2.64] ;  /* 0x0000000402232981 */ /* 0x020362000c1e1900 */
[----:B------:R-:W-:Y:S01]  /*cdf0*/  @!P2 PRMT R87, R0, 0x7610, R87 ;  /* 0x000076100057a816 */ /* 0x000fe20000000057 */
[----:B-1----:R-:W2:Y:S06]  /*ce00*/  @!P2 LDC R35, c[0x0][0x980] ;  /* 0x00026000ff23ab82 */ /* 0x002eac0000000800 */
.L_x_80:
[----:B------:R-:W-:Y:S05]  /*ce10*/  @!P4 BRA `(.L_x_81) ;  /* 0x000000000028c947 */ /* 0x000fea0003800000 */
[----:B------:R-:W-:Y:S04]  /*ce20*/  ISETP.NE.U32.AND P2, PT, R50, RZ, PT ;  /* 0x000000ff3200720c */ /* 0x000fe80003f45070 */
[----:B------:R-:W-:Y:S11]  /*ce30*/  ISETP.NE.AND.EX P2, PT, R51, RZ, PT, P2 ;  /* 0x000000ff3300720c */ /* 0x000ff60003f45320 */
[----:B------:R-:W-:Y:S02]  /*ce40*/  @!UPT UIADD3 URZ, UPT, UPT, URZ, URZ, URZ ;  /* 0x000000fffffff290 */ /* 0x000fe4000fffe0ff */
[----:B------:R-:W1:Y:S01]  /*ce50*/  @P2 LDC.64 R2, c[0x0][0x9a8] ;  /* 0x00026a00ff022b82 */ /* 0x000e620000000a00 */
[----:B------:R-:W-:Y:S01]  /*ce60*/  @P2 R2UR UR4, R88 ;  /* 0x00000000580422ca */ /* 0x000fe200000e0000 */
[----:B------:R-:W-:Y:S01]  /*ce70*/  @P2 IMAD R0, R19, R68, RZ ;  /* 0x0000004413002224 */ /* 0x000fe200078e02ff */
[----:B------:R-:W-:Y:S03]  /*ce80*/  @P2 R2UR UR5, R89 ;  /* 0x00000000590522ca */ /* 0x000fe600000e0000 */
[----:B-1----:R-:W-:Y:S10]  /*ce90*/  @P2 IMAD.WIDE R2, R0, 0x4, R2 ;  /* 0x0000000400022825 */ /* 0x002ff400078e0202 */
[----:B-----5:R1:W5:Y:S02]  /*cea0*/  @P2 LDG.E R33, desc[UR4][R2.64] ;  /* 0x0000000402212981 */ /* 0x020364000c1e1900 */
[----:B-1----:R-:W3:Y:S02]  /*ceb0*/  @!P2 LDC R33, c[0x0][0x9a0] ;  /* 0x00026800ff21ab82 */ /* 0x002ee40000000800 */
.L_x_81:
[----:B--2--5:R-:W-:Y:S01]  /*cec0*/  FSETP.NEU.AND P2, PT, R35, RZ, PT ;  /* 0x000000ff2300720b */ /* 0x024fe20003f4d000 */
[----:B------:R-:W-:Y:S01]  /*ced0*/  IMAD R118, R30, 0x8, R93 ;  /* 0x000000081e767824 */ /* 0x000fe200078e025d */
[----:B------:R-:W-:Y:S01]  /*cee0*/  SEL R5, RZ, 0xffffffff, P1 ;  /* 0xffffffffff057807 */ /* 0x000fe20000800000 */
[----:B------:R-:W-:Y:S01]  /*cef0*/  IMAD.SHL.U32 R114, R41, 0x80, RZ ;  /* 0x0000008029727824 */ /* 0x000fe200078e00ff */
[----:B------:R-:W-:Y:S01]  /*cf00*/  @P6 LOP3.LUT P1, RZ, R87, 0xff, RZ, 0xc0, !PT ;  /* 0x000000ff57ff6812 */ /* 0x000fe2000782c0ff */
[----:B------:R-:W-:Y:S01]  /*cf10*/  BSSY B1, `(.L_x_82) ;  /* 0x0000047000017945 */ /* 0x000fe20003800000 */
[----:B------:R-:W-:Y:S01]  /*cf20*/  @P6 SEL R0, RZ, 0xffffffff, P2 ;  /* 0xffffffffff006807 */ /* 0x000fe20001000000 */
[----:B------:R-:W-:Y:S01]  /*cf30*/  IMAD.HI.U32 R113, R114, R83, RZ ;  /* 0x0000005372717227 */ /* 0x000fe200078e00ff */
[----:B------:R-:W-:Y:S02]  /*cf40*/  LOP3.LUT R99, R99, 0x1, RZ, 0x3c, !PT ;  /* 0x0000000163637812 */ /* 0x000fe400078e3cff */
[----:B------:R-:W-:Y:S01]  /*cf50*/  @P0 SEL R0, R5, R0, !P1 ;  /* 0x0000000005000207 */ /* 0x000fe20004800000 */
[----:B------:R-:W-:Y:S01]  /*cf60*/  IMAD.MOV.U32 R121, RZ, RZ, 0x1 ;  /* 0x00000001ff797424 */ /* 0x000fe200078e00ff */
[----:B------:R-:W-:Y:S01]  /*cf70*/  ISETP.NE.AND P0, PT, R82, 0x1, PT ;  /* 0x000000015200780c */ /* 0x000fe20003f05270 */
[----:B------:R-:W-:Y:S01]  /*cf80*/  IMAD.IADD R34, R32, 0x1, R17 ;  /* 0x0000000120227824 */ /* 0x000fe200078e0211 */
[----:B------:R-:W-:Y:S01]  /*cf90*/  @P6 LOP3.LUT R0, R0, 0x1, RZ, 0xc0, !PT ;  /* 0x0000000100006812 */ /* 0x000fe200078ec0ff */
[----:B------:R-:W-:Y:S01]  /*cfa0*/  IMAD R117, R101, -0x10, R108 ;  /* 0xfffffff065757824 */ /* 0x000fe200078e026c */
[----:B------:R-:W-:Y:S01]  /*cfb0*/  SHF.R.U32.HI R113, RZ, R80, R113 ;  /* 0x00000050ff717219 */ /* 0x000fe20000011671 */
[----:B------:R-:W-:Y:S01]  /*cfc0*/  IMAD.MOV.U32 R119, RZ, RZ, RZ ;  /* 0x000000ffff777224 */ /* 0x000fe200078e00ff */
[----:B------:R-:W-:Y:S02]  /*cfd0*/  ISETP.NE.U32.OR P4, PT, R0, 0x1, !P6 ;  /* 0x000000010000780c */ /* 0x000fe40007785470 */
[----:B------:R-:W-:Y:S02]  /*cfe0*/  CS2R R54, SRZ ;  /* 0x0000000000367805 */ /* 0x000fe4000001ff00 */
[----:B------:R-:W-:Y:S02]  /*cff0*/  SEL R113, R114, R113, !P0 ;  /* 0x0000007172717207 */ /* 0x000fe40004000000 */
[----:B------:R-:W-:Y:S02]  /*d000*/  CS2R R52, SRZ ;  /* 0x0000000000347805 */ /* 0x000fe4000001ff00 */
[----:B------:R-:W-:Y:S02]  /*d010*/  ISETP.NE.AND P0, PT, R81, 0x1, PT ;  /* 0x000000015100780c */ /* 0x000fe40003f05270 */
[----:B------:R-:W-:Y:S02]  /*d020*/  CS2R R58, SRZ ;  /* 0x00000000003a7805 */ /* 0x000fe4000001ff00 */
[----:B------:R-:W-:Y:S01]  /*d030*/  SHF.L.U32 R3, R98, 0x1f, RZ ;  /* 0x0000001f62037819 */ /* 0x000fe200000006ff */
[----:B------:R-:W-:Y:S01]  /*d040*/  IMAD.HI.U32 R0, R113, R78, RZ ;  /* 0x0000004e71007227 */ /* 0x000fe200078e00ff */
[----:B------:R-:W-:Y:S02]  /*d050*/  SEL R2, RZ, 0xffffffff, P2 ;  /* 0xffffffffff027807 */ /* 0x000fe40001000000 */
[----:B------:R-:W-:Y:S02]  /*d060*/  LOP3.LUT P2, R115, R87, 0xff, RZ, 0xc0, !PT ;  /* 0x000000ff57737812 */ /* 0x000fe4000784c0ff */
[----:B------:R-:W-:Y:S02]  /*d070*/  CS2R R56, SRZ ;  /* 0x0000000000387805 */ /* 0x000fe4000001ff00 */
[----:B------:R-:W-:Y:S02]  /*d080*/  SHF.R.U32.HI R0, RZ, R79, R0 ;  /* 0x0000004fff007219 */ /* 0x000fe40000011600 */
[----:B------:R-:W-:Y:S02]  /*d090*/  CS2R R62, SRZ ;  /* 0x00000000003e7805 */ /* 0x000fe4000001ff00 */
[----:B------:R-:W-:Y:S02]  /*d0a0*/  @P4 SHF.L.U32 R6, R99, 0x1f, RZ ;  /* 0x0000001f63064819 */ /* 0x000fe400000006ff */
[----:B------:R-:W-:Y:S02]  /*d0b0*/  CS2R R60, SRZ ;  /* 0x00000000003c7805 */ /* 0x000fe4000001ff00 */
[----:B------:R-:W-:Y:S02]  /*d0c0*/  SEL R109, R113, R0, !P0 ;  /* 0x00000000716d7207 */ /* 0x000fe40004000000 */
[----:B------:R-:W-:Y:S01]  /*d0d0*/  CS2R R66, SRZ ;  /* 0x0000000000427805 */ /* 0x000fe2000001ff00 */
[----:B------:R-:W1:Y:S01]  /*d0e0*/  @P4 SYNCS.PHASECHK.TRANS64.TRYWAIT P1, [R93+URZ+0x40], R6 ;  /* 0x000040065d0045a7 */ /* 0x000e6200080211ff */
[----:B------:R-:W-:Y:S01]  /*d0f0*/  @P3 SEL R2, R5, R2, !P2 ;  /* 0x0000000205023207 */ /* 0x000fe20005000000 */
[----:B------:R-:W-:Y:S01]  /*d100*/  IMAD.MOV R5, RZ, RZ, -R113 ;  /* 0x000000ffff057224 */ /* 0x000fe200078e0a71 */
[----:B------:R-:W-:Y:S01]  /*d110*/  ISETP.NE.AND P2, PT, R76, 0x1, PT ;  /* 0x000000014c00780c */ /* 0x000fe20003f45270 */
[----:B------:R-:W-:Y:S01]  /*d120*/  IMAD.HI.U32 R7, R109, R77, RZ ;  /* 0x0000004d6d077227 */ /* 0x000fe200078e00ff */
[----:B------:R-:W-:Y:S02]  /*d130*/  LOP3.LUT R2, R2, 0x1, RZ, 0xc0, !PT ;  /* 0x0000000102027812 */ /* 0x000fe400078ec0ff */
[----:B------:R-:W-:Y:S01]  /*d140*/  P2R R116, PR, RZ, 0x10 ;  /* 0x00000010ff747803 */ /* 0x000fe20000000000 */
[----:B------:R-:W-:Y:S01]  /*d150*/  IMAD.MOV R4, RZ, RZ, -R109 ;  /* 0x000000ffff047224 */ /* 0x000fe200078e0a6d */
[----:B------:R-:W-:Y:S01]  /*d160*/  SHF.R.U32.HI R112, RZ, R92, R7 ;  /* 0x0000005cff707219 */ /* 0x000fe20000011607 */
[----:B------:R-:W-:Y:S01]  /*d170*/  IMAD R114, R82, R5, R114 ;  /* 0x0000000552727224 */ /* 0x000fe200078e0272 */
[----:B------:R-:W-:Y:S01]  /*d180*/  CS2R R64, SRZ ;  /* 0x0000000000407805 */ /* 0x000fe2000001ff00 */
[----:B------:R-:W-:Y:S01]  /*d190*/  IMAD R113, R81, R4, R113 ;  /* 0x0000000451717224 */ /* 0x000fe200078e0271 */
[----:B------:R-:W-:Y:S02]  /*d1a0*/  SEL R112, R109, R112, !P2 ;  /* 0x000000706d707207 */ /* 0x000fe40005000000 */
[----:B------:R-:W-:Y:S01]  /*d1b0*/  ISETP.NE.U32.AND P2, PT, R2, 0x1, PT ;  /* 0x000000010200780c */ /* 0x000fe20003f45070 */
[----:B------:R2:W4:Y:S02]  /*d1c0*/  SYNCS.PHASECHK.TRANS64.TRYWAIT P0, [R118+URZ+0xa0], R3 ;  /* 0x0000a003760075a7 */ /* 0x00052400080011ff */
[----:B------:R-:W-:Y:S01]  /*d1d0*/  IMAD.MOV R0, RZ, RZ, -R112 ;  /* 0x000000ffff007224 */ /* 0x000fe200078e0a70 */
[----:B------:R-:W-:Y:S03]  /*d1e0*/  P2R R122, PR, RZ, 0x4 ;  /* 0x00000004ff7a7803 */ /* 0x000fe60000000000 */
[----:B------:R-:W-:Y:S01]  /*d1f0*/  IMAD R109, R76, R0, R109 ;  /* 0x000000004c6d7224 */ /* 0x000fe200078e026d */
[----:B-1----:R-:W-:Y:S01]  /*d200*/  @P4 SEL R121, RZ, 0x1, !P1 ;  /* 0x00000001ff794807 */ /* 0x002fe20004800000 */
[----:B--2---:R-:W-:Y:S06]  /*d210*/  @!P4 BRA `(.L_x_83) ;  /* 0x000000000058c947 */ /* 0x004fec0003800000 */
[----:B------:R-:W-:Y:S01]  /*d220*/  IMAD.MOV.U32 R55, RZ, RZ, RZ ;  /* 0x000000ffff377224 */ /* 0x000fe200078e00ff */
[----:B------:R-:W-:Y:S01]  /*d230*/  ISETP.NE.AND P1, PT, R121, RZ, PT ;  /* 0x000000ff7900720c */ /* 0x000fe20003f25270 */
[----:B------:R-:W-:Y:S01]  /*d240*/  BSSY B0, `(.L_x_84) ;  /* 0x000000c000007945 */ /* 0x000fe20003800000 */
[----:B------:R-:W-:Y:S02]  /*d250*/  CS2R R66, SRZ ;  /* 0x0000000000427805 */ /* 0x000fe4000001ff00 */
[----:B------:R-:W-:Y:S02]  /*d260*/  CS2R R64, SRZ ;  /* 0x0000000000407805 */ /* 0x000fe4000001ff00 */
[----:B------:R-:W-:Y:S02]  /*d270*/  CS2R R62, SRZ ;  /* 0x00000000003e7805 */ /* 0x000fe4000001ff00 */
[----:B------:R-:W-:Y:S02]  /*d280*/  CS2R R60, SRZ ;  /* 0x00000000003c7805 */ /* 0x000fe4000001ff00 */
[----:B------:R-:W-:Y:S02]  /*d290*/  CS2R R58, SRZ ;  /* 0x00000000003a7805 */ /* 0x000fe4000001ff00 */
[----:B------:R-:W-:Y:S02]  /*d2a0*/  CS2R R56, SRZ ;  /* 0x0000000000387805 */ /* 0x000fe4000001ff00 */
[----:B------:R-:W-:Y:S01]  /*d2b0*/  CS2R R52, SRZ ;  /* 0x0000000000347805 */ /* 0x000fe2000001ff00 */
[----:B------:R-:W-:Y:S06]  /*d2c0*/  @P1 BRA `(.L_x_85) ;  /* 0x00000000000c1947 */ /* 0x000fec0003800000 */
[----:B------:R-:W-:Y:S04]  /*d2d0*/  SHF.L.U32 R0, R99, 0x1f, RZ ;  /* 0x0000001f63007819 */ /* 0x000fe800000006ff */
[----:B------:R-:W1:Y:S02]  /*d2e0*/  SYNCS.PHASECHK.TRANS64.TRYWAIT P1, [R93+URZ+0x40], R0 ;  /* 0x000040005d0075a7 */ /* 0x000e6400080211ff */
[----:B-1----:R-:W-:Y:S05]  /*d2f0*/  @!P1 BRA `(.L_x_86) ;  /* 0x0000002c00c09947 */ /* 0x002fea0003800000 */
.L_x_85:
[----:B------:R-:W-:Y:S05]  /*d300*/  BSYNC B0 ;  /* 0x0000000000007941 */ /* 0x000fea0003800000 */
.L_x_84:
[----:B------:R-:W-:Y:S01]  /*d310*/  ISETP.NE.AND P1, PT, R122, RZ, PT ;  /* 0x000000ff7a00720c */ /* 0x000fe20003f25270 */
[----:B------:R-:W-:Y:S11]  /*d320*/  HFMA2 R119, -RZ, RZ, 0, 5.9604644775390625e-08 ;  /* 0x00000001ff777431 */ /* 0x000ff600000001ff */
[----:B------:R-:W-:Y:S01]  /*d330*/  @!UPT UIADD3 URZ, UPT, UPT, URZ, URZ, URZ ;  /* 0x000000fffffff290 */ /* 0x000fe2000fffe0ff */
[----:B------:R2:W1:Y:S04]  /*d340*/  @P1 LDS.128 R64, [R100] ;  /* 0x0000000064401984 */ /* 0x0004680000000c00 */
[----:B------:R2:W1:Y:S04]  /*d350*/  @P1 LDS.128 R60, [R108+0x10] ;  /* 0x000010006c3c1984 */ /* 0x0004680000000c00 */
[----:B------:R2:W1:Y:S04]  /*d360*/  @P1 LDS.128 R56, [R106+0x20] ;  /* 0x000020006a381984 */ /* 0x0004680000000c00 */
[----:B------:R2:W1:Y:S02]  /*d370*/  @P1 LDS.128 R52, [R117+0x30] ;  /* 0x0000300075341984 */ /* 0x0004640000000c00 */
.L_x_83:
[----:B------:R-:W-:Y:S05]  /*d380*/  BSYNC B1 ;  /* 0x0000000000017941 */ /* 0x000fea0003800000 */
.L_x_82:
[----:B-1----:R-:W-:Y:S04]  /*d390*/  SHF.R.U32.HI R0, RZ, 0x15, R34 ;  /* 0x00000015ff007819 */ /* 0x002fe80000011622 */
[----:B------:R-:W-:Y:S01]  /*d3a0*/  LOP3.LUT P1, RZ, R0, 0x3, R103, 0x48, !PT ;  /* 0x0000000300ff7812 */ /* 0x000fe20007824867 */
[----:B------:R-:W-:Y:S01]  /*d3b0*/  @!UPT UIADD3 URZ, UPT, UPT, URZ, URZ, URZ ;  /* 0x000000fffffff290 */ /* 0x000fe2000fffe0ff */
[----:B----4-:R-:W-:Y:S11]  /*d3c0*/  @P0 BRA `(.L_x_87) ;  /* 0x0000000000080947 */ /* 0x010ff60003800000 */
[----:B------:R-:W1:Y:S02]  /*d3d0*/  SYNCS.PHASECHK.TRANS64.TRYWAIT P0, [R118+URZ+0xa0], R3 ;  /* 0x0000a003760075a7 */ /* 0x000e6400080011ff */
[----:B-1----:R-:W-:Y:S05]  /*d3e0*/  @!P0 BRA `(.L_x_88) ;  /* 0x0000002c00988947 */ /* 0x002fea0003800000 */
.L_x_87:
[----:B------:R-:W-:Y:S05]  /*d3f0*/  @!P1 BRA `(.L_x_89) ;  /* 0x0000000000349947 */ /* 0x000fea0003800000 */
[----:B------:R-:W4:Y:S01]  /*d400*/  LDC R4, c[0x4][0x70] ;  /* 0x01001c00ff047b82 */ /* 0x000f220000000800 */
[----:B-1----:R-:W-:Y:S01]  /*d410*/  MOV R3, 0x0 ;  /* 0x0000000000037802 */ /* 0x002fe20000000f00 */
[----:B------:R-:W-:Y:S02]  /*d420*/  HFMA2 R12, -RZ, RZ, 0, 5.9604644775390625e-08 ;  /* 0x00000001ff0c7431 */ /* 0x000fe400000001ff */
[----:B------:R-:W-:Y:S02]  /*d430*/  IMAD.MOV.U32 R8, RZ, RZ, 0x192 ;  /* 0x00000192ff087424 */ /* 0x000fe400078e00ff */
[----:B------:R-:W-:Y:S02]  /*d440*/  IMAD.MOV.U32 R13, RZ, RZ, RZ ;  /* 0x000000ffff0d7224 */ /* 0x000fe400078e00ff */
[----:B------:R-:W1:Y:S08]  /*d450*/  LDC R5, c[0x4][0x74] ;  /* 0x01001d00ff057b82 */ /* 0x000e700000000800 */
[----:B------:R-:W1:Y:S08]  /*d460*/  LDC R6, c[0x4][0x78] ;  /* 0x01001e00ff067b82 */ /* 0x000e700000000800 */
[----:B------:R-:W1:Y:S08]  /*d470*/  LDC R7, c[0x4][0x7c] ;  /* 0x01001f00ff077b82 */ /* 0x000e700000000800 */
[----:B------:R-:W1:Y:S08]  /*d480*/  LDC R10, c[0x4][0x10] ;  /* 0x01000400ff0a7b82 */ /* 0x000e700000000800 */
[----:B------:R-:W1:Y:S08]  /*d490*/  LDC R11, c[0x4][0x14] ;  /* 0x01000500ff0b7b82 */ /* 0x000e700000000800 */
[----:B----4-:R-:W1:Y:S02]  /*d4a0*/  LDC.64 R2, c[0x4][R3] ;  /* 0x0100000003027b82 */ /* 0x010e640000000a00 */
[----:B------:R-:W-:Y:S07]  /*d4b0*/  LEPC R20, `(.L_x_89) ;  /* 0x000000001014794e */ /* 0x000fee0000000000 */
[----:B-123--:R-:W-:Y:S05]  /*d4c0*/  CALL.ABS.NOINC R2 ;  /* 0x0000000002007343 */ /* 0x00efea0003c00000 */
.L_x_89:
[----:B------:R-:W-:Y:S01]  /*d4d0*/  LOP3.LUT R20, R64, 0xffffe000, RZ, 0xc0, !PT ;  /* 0xffffe00040147812 */ /* 0x000fe200078ec0ff */
[----:B------:R-:W-:Y:S05]  /*d4e0*/  WARPSYNC.ALL ;  /* 0x0000000000007948 */ /* 0x000fea0003800000 */
[----:B------:R-:W-:Y:S01]  /*d4f0*/  R2UR UR4, R34 ;  /* 0x00000000220472ca */ /* 0x000fe200000e0000 */
[----:B------:R-:W-:Y:S01]  /*d500*/  BSSY.RECONVERGENT B0, `(.L_x_90) ;  /* 0x0000060000007945 */ /* 0x000fe20003800200 */
[----:B------:R-:W-:Y:S01]  /*d510*/  LOP3.LUT R21, R65, 0xffffe000, RZ, 0xc0, !PT ;  /* 0xffffe00041157812 */ /* 0x000fe200078ec0ff */
[----:B------:R-:W-:Y:S01]  /*d520*/  IMAD R123, R119, 0x8, R93 ;  /* 0x00000008777b7824 */ /* 0x000fe200078e025d */
[----:B------:R-:W-:Y:S02]  /*d530*/  LOP3.LUT R49, R66, 0xffffe000, RZ, 0xc0, !PT ;  /* 0xffffe00042317812 */ /* 0x000fe400078ec0ff */
[----:B------:R-:W-:Y:S02]  /*d540*/  LOP3.LUT R48, R56, 0xffffe000, RZ, 0xc0, !PT ;  /* 0xffffe00038307812 */ /* 0x000fe400078ec0ff */
[----:B------:R-:W-:Y:S02]  /*d550*/  ISETP.NE.AND P0, PT, R102, RZ, PT ;  /* 0x000000ff6600720c */ /* 0x000fe40003f05270 */
[----:B------:R-:W-:Y:S02]  /*d560*/  ISETP.NE.AND P6, PT, R116, RZ, PT ;  /* 0x000000ff7400720c */ /* 0x000fe40003fc5270 */
[----:B------:R-:W-:Y:S01]  /*d570*/  ISETP.NE.AND P1, PT, R96, RZ, PT ;  /* 0x000000ff6000720c */ /* 0x000fe20003f25270 */
[----:B------:R-:W3:Y:S10]  /*d580*/  LDTM.x16 R4, tmem[UR4] ;  /* 0x00000004000479ee */ /* 0x000ef40008240000 */
[----:B------:R-:W-:Y:S01]  /*d590*/  @P6 SHF.L.U32 R124, R99, 0x1f, RZ ;  /* 0x0000001f637c6819 */ /* 0x000fe200000006ff */
[C---:B---3--:R-:W-:Y:S01]  /*d5a0*/  FMUL R0, R33.reuse, R4 ;  /* 0x0000000421007220 */ /* 0x048fe20000400000 */
[C---:B------:R-:W-:Y:S01]  /*d5b0*/  FMUL R2, R33.reuse, R5 ;  /* 0x0000000521027220 */ /* 0x040fe20000400000 */
[C---:B-1----:R-:W-:Y:S01]  /*d5c0*/  FMUL R3, R33.reuse, R10 ;  /* 0x0000000a21037220 */ /* 0x042fe20000400000 */
[----:B------:R-:W-:Y:S01]  /*d5d0*/  FMUL R4, R33, R11 ;  /* 0x0000000b21047220 */ /* 0x000fe20000400000 */
[C---:B------:R-:W-:Y:S01]  /*d5e0*/  FFMA R36, R35.reuse, R20, R0 ;  /* 0x0000001423247223 */ /* 0x040fe20000000000 */
[----:B------:R-:W-:Y:S01]  /*d5f0*/  LOP3.LUT R20, R60, 0xffffe000, RZ, 0xc0, !PT ;  /* 0xffffe0003c147812 */ /* 0x000fe200078ec0ff */
[----:B------:R-:W-:Y:S01]  /*d600*/  FFMA R37, R35, R21, R2 ;  /* 0x0000001523257223 */ /* 0x000fe20000000002 */
[----:B------:R-:W-:Y:S01]  /*d610*/  LOP3.LUT R21, R67, 0xffffe000, RZ, 0xc0, !PT ;  /* 0xffffe00043157812 */ /* 0x000fe200078ec0ff */
[C---:B------:R-:W-:Y:S01]  /*d620*/  FMUL R0, R33.reuse, R6 ;  /* 0x0000000621007220 */ /* 0x040fe20000400000 */
[----:B------:R-:W-:Y:S01]  /*d630*/  F2FP.TF32.F32.PACK_B R36, R36 ;  /* 0x00000024ff24723e */ /* 0x000fe200024050ff */
[----:B------:R-:W-:Y:S01]  /*d640*/  FMUL R2, R33, R7 ;  /* 0x0000000721027220 */ /* 0x000fe20000400000 */
[----:B------:R-:W-:Y:S01]  /*d650*/  F2FP.TF32.F32.PACK_B R37, R37 ;  /* 0x00000025ff25723e */ /* 0x000fe200024050ff */
[----:B------:R-:W-:Y:S01]  /*d660*/  FFMA R38, R35, R49, R0 ;  /* 0x0000003123267223 */ /* 0x000fe20000000000 */
[----:B------:R-:W-:Y:S01]  /*d670*/  LOP3.LUT R49, R61, 0xffffe000, RZ, 0xc0, !PT ;  /* 0xffffe0003d317812 */ /* 0x000fe200078ec0ff */
[----:B------:R-:W-:Y:S01]  /*d680*/  FFMA R39, R35, R21, R2 ;  /* 0x0000001523277223 */ /* 0x000fe20000000002 */
[----:B------:R-:W-:Y:S01]  /*d690*/  LOP3.LUT R21, R63, 0xffffe000, RZ, 0xc0, !PT ;  /* 0xffffe0003f157812 */ /* 0x000fe200078ec0ff */
[C---:B------:R-:W-:Y:S01]  /*d6a0*/  FMUL R0, R33.reuse, R8 ;  /* 0x0000000821007220 */ /* 0x040fe20000400000 */
[----:B------:R-:W-:Y:S01]  /*d6b0*/  F2FP.TF32.F32.PACK_B R38, R38 ;  /* 0x00000026ff26723e */ /* 0x000fe200024050ff */
[----:B------:R-:W-:Y:S01]  /*d6c0*/  FMUL R2, R33, R9 ;  /* 0x0000000921027220 */ /* 0x000fe20000400000 */
[----:B------:R-:W-:Y:S01]  /*d6d0*/  F2FP.TF32.F32.PACK_B R39, R39 ;  /* 0x00000027ff27723e */ /* 0x000fe200024050ff */
[C---:B------:R-:W-:Y:S01]  /*d6e0*/  FFMA R40, R35.reuse, R20, R0 ;  /* 0x0000001423287223 */ /* 0x040fe20000000000 */
[----:B------:R-:W-:Y:S01]  /*d6f0*/  LOP3.LUT R20, R62, 0xffffe000, RZ, 0xc0, !PT ;  /* 0xffffe0003e147812 */ /* 0x000fe200078ec0ff */
[----:B------:R-:W-:Y:S01]  /*d700*/  FFMA R41, R35, R49, R2 ;  /* 0x0000003123297223 */ /* 0x000fe20000000002 */
[----:B------:R-:W-:Y:S01]  /*d710*/  FMUL R5, R33, R12 ;  /* 0x0000000c21057220 */ /* 0x000fe20000400000 */
[----:B------:R1:W-:Y:S01]  /*d720*/  STS.128 [R100], R36 ;  /* 0x0000002464007388 */ /* 0x0003e20000000c00 */
[----:B------:R-:W-:Y:S01]  /*d730*/  LOP3.LUT R49, R57, 0xffffe000, RZ, 0xc0, !PT ;  /* 0xffffe00039317812 */ /* 0x000fe200078ec0ff */
[C---:B------:R-:W-:Y:S01]  /*d740*/  FFMA R42, R35.reuse, R20, R3 ;  /* 0x00000014232a7223 */ /* 0x040fe20000000003 */
[----:B------:R-:W-:Y:S01]  /*d750*/  FFMA R43, R35, R21, R4 ;  /* 0x00000015232b7223 */ /* 0x000fe20000000004 */
[C---:B------:R-:W-:Y:S01]  /*d760*/  FMUL R6, R33.reuse, R13 ;  /* 0x0000000d21067220 */ /* 0x040fe20000400000 */
[----:B------:R-:W-:Y:S01]  /*d770*/  LOP3.LUT R20, R58, 0xffffe000, RZ, 0xc0, !PT ;  /* 0xffffe0003a147812 */ /* 0x000fe200078ec0ff */
[----:B------:R-:W-:Y:S01]  /*d780*/  FMUL R7, R33, R14 ;  /* 0x0000000e21077220 */ /* 0x000fe20000400000 */
[----:B------:R-:W-:Y:S01]  /*d790*/  LOP3.LUT R21, R59, 0xffffe000, RZ, 0xc0, !PT ;  /* 0xffffe0003b157812 */ /* 0x000fe200078ec0ff */
[----:B------:R-:W-:Y:S01]  /*d7a0*/  FMUL R8, R33, R15 ;  /* 0x0000000f21087220 */ /* 0x000fe20000400000 */
[----:B------:R-:W-:Y:S01]  /*d7b0*/  F2FP.TF32.F32.PACK_B R40, R40 ;  /* 0x00000028ff28723e */ /* 0x000fe200024050ff */
[C---:B------:R-:W-:Y:S01]  /*d7c0*/  FFMA R44, R35.reuse, R48, R5 ;  /* 0x00000030232c7223 */ /* 0x040fe20000000005 */
[----:B------:R-:W-:Y:S01]  /*d7d0*/  F2FP.TF32.F32.PACK_B R41, R41 ;  /* 0x00000029ff29723e */ /* 0x000fe200024050ff */
[C---:B------:R-:W-:Y:S01]  /*d7e0*/  FFMA R45, R35.reuse, R49, R6 ;  /* 0x00000031232d7223 */ /* 0x040fe20000000006 */
[----:B------:R-:W-:Y:S01]  /*d7f0*/  F2FP.TF32.F32.PACK_B R42, R42 ;  /* 0x0000002aff2a723e */ /* 0x000fe200024050ff */
[C---:B------:R-:W-:Y:S01]  /*d800*/  FFMA R46, R35.reuse, R20, R7 ;  /* 0x00000014232e7223 */ /* 0x040fe20000000007 */
[----:B------:R-:W-:Y:S01]  /*d810*/  F2FP.TF32.F32.PACK_B R43, R43 ;  /* 0x0000002bff2b723e */ /* 0x000fe200024050ff */
[----:B------:R-:W-:Y:S01]  /*d820*/  FFMA R47, R35, R21, R8 ;  /* 0x00000015232f7223 */ /* 0x000fe20000000008 */
[----:B------:R-:W-:Y:S01]  /*d830*/  LOP3.LUT R20, R52, 0xffffe000, RZ, 0xc0, !PT ;  /* 0xffffe00034147812 */ /* 0x000fe200078ec0ff */
[----:B------:R-:W-:Y:S01]  /*d840*/  FMUL R9, R33, R16 ;  /* 0x0000001021097220 */ /* 0x000fe20000400000 */
[----:B------:R-:W-:Y:S01]  /*d850*/  LOP3.LUT R49, R53, 0xffffe000, RZ, 0xc0, !PT ;  /* 0xffffe00035317812 */ /* 0x000fe200078ec0ff */
[----:B------:R3:W-:Y:S01]  /*d860*/  STS.128 [R108+0x10], R40 ;  /* 0x000010286c007388 */ /* 0x0007e20000000c00 */
[C---:B------:R-:W-:Y:S01]  /*d870*/  FMUL R10, R33.reuse, R17 ;  /* 0x00000011210a7220 */ /* 0x040fe20000400000 */
[----:B------:R-:W-:Y:S01]  /*d880*/  LOP3.LUT R48, R54, 0xffffe000, RZ, 0xc0, !PT ;  /* 0xffffe00036307812 */ /* 0x000fe200078ec0ff */
[----:B------:R-:W-:Y:S01]  /*d890*/  FMUL R11, R33, R18 ;  /* 0x00000012210b7220 */ /* 0x000fe20000400000 */
[----:B------:R-:W-:Y:S01]  /*d8a0*/  LOP3.LUT R21, R55, 0xffffe000, RZ, 0xc0, !PT ;  /* 0xffffe00037157812 */ /* 0x000fe200078ec0ff */
[----:B------:R-:W-:Y:S01]  /*d8b0*/  FMUL R12, R33, R19 ;  /* 0x00000013210c7220 */ /* 0x000fe20000400000 */
[----:B------:R-:W-:Y:S02]  /*d8c0*/  F2FP.TF32.F32.PACK_B R44, R44 ;  /* 0x0000002cff2c723e */ /* 0x000fe400024050ff */
[----:B------:R-:W-:Y:S02]  /*d8d0*/  F2FP.TF32.F32.PACK_B R45, R45 ;  /* 0x0000002dff2d723e */ /* 0x000fe400024050ff */
[----:B------:R-:W-:Y:S01]  /*d8e0*/  F2FP.TF32.F32.PACK_B R46, R46 ;  /* 0x0000002eff2e723e */ /* 0x000fe200024050ff */
[C---:B-1----:R-:W-:Y:S01]  /*d8f0*/  FFMA R36, R35.reuse, R20, R9 ;  /* 0x0000001423247223 */ /* 0x042fe20000000009 */
[----:B------:R-:W-:Y:S01]  /*d900*/  F2FP.TF32.F32.PACK_B R47, R47 ;  /* 0x0000002fff2f723e */ /* 0x000fe200024050ff */
[C---:B------:R-:W-:Y:S01]  /*d910*/  FFMA R37, R35.reuse, R49, R10 ;  /* 0x0000003123257223 */ /* 0x040fe2000000000a */
[C---:B------:R-:W-:Y:S01]  /*d920*/  FFMA R38, R35.reuse, R48, R11 ;  /* 0x0000003023267223 */ /* 0x040fe2000000000b */
[----:B------:R-:W-:Y:S01]  /*d930*/  FFMA R39, R35, R21, R12 ;  /* 0x0000001523277223 */ /* 0x000fe2000000000c */
[----:B------:R-:W-:Y:S01]  /*d940*/  F2FP.TF32.F32.PACK_B R36, R36 ;  /* 0x00000024ff24723e */ /* 0x000fe200024050ff */
[----:B------:R3:W-:Y:S01]  /*d950*/  STS.128 [R106+0x20], R44 ;  /* 0x0000202c6a007388 */ /* 0x0007e20000000c00 */
[----:B------:R-:W-:Y:S02]  /*d960*/  F2FP.TF32.F32.PACK_B R37, R37 ;  /* 0x00000025ff25723e */ /* 0x000fe400024050ff */
[----:B------:R-:W-:Y:S02]  /*d970*/  F2FP.TF32.F32.PACK_B R38, R38 ;  /* 0x00000026ff26723e */ /* 0x000fe400024050ff */
[----:B------:R-:W-:Y:S05]  /*d980*/  F2FP.TF32.F32.PACK_B R39, R39 ;  /* 0x00000027ff27723e */ /* 0x000fea00024050ff */
[----:B------:R3:W-:Y:S01]  /*d990*/  STS.128 [R117+0x30], R36 ;  /* 0x0000302475007388 */ /* 0x0007e20000000c00 */
[----:B------:R-:W-:Y:S01]  /*d9a0*/  @!PT LDS RZ, [RZ] ;  /* 0x00000000fffff984 */ /* 0x000fe20000000800 */
[----:B------:R-:W-:Y:S01]  /*d9b0*/  @!PT LDS RZ, [RZ] ;  /* 0x00000000fffff984 */ /* 0x000fe20000000800 */
[----:B------:R-:W-:Y:S01]  /*d9c0*/  @!PT LDS RZ, [RZ] ;  /* 0x00000000fffff984 */ /* 0x000fe20000000800 */
[----:B------:R-:W-:Y:S01]  /*d9d0*/  @!PT LDS RZ, [RZ] ;  /* 0x00000000fffff984 */ /* 0x000fe20000000800 */
[----:B------:R1:W-:Y:S07]  /*d9e0*/  MEMBAR.ALL.CTA ;  /* 0x0000000000007992 */ /* 0x0003ee0000008000 */
[----:B-1----:R-:W1:Y:S02]  /*d9f0*/  FENCE.VIEW.ASYNC.S ;  /* 0x00000000000073c6 */ /* 0x002e640000000000 */
[----:B-1----:R-:W-:Y:S06]  /*da00*/  BAR.SYNC.DEFER_BLOCKING 0x1, 0x80 ;  /* 0x0042000000007b1d */ /* 0x002fec0000010000 */
[----:B------:R-:W-:Y:S05]  /*da10*/  @P0 BRA `(.L_x_91) ;  /* 0x0000000000380947 */ /* 0x000fea0003800000 */
[----:B------:R-:W-:Y:S01]  /*da20*/  IADD3 R2, P0, PT, R110, 0x780, RZ ;  /* 0x000007806e027810 */ /* 0x000fe20007f1e0ff */
[----:B------:R-:W-:Y:S01]  /*da30*/  VIADD R91, R93, 0x200 ;  /* 0x000002005d5b7836 */ /* 0x000fe20000000000 */
[----:B------:R-:W-:Y:S02]  /*da40*/  R2UR UR42, R114 ;  /* 0x00000000722a72ca */ /* 0x000fe400000e0000 */
[----:B------:R-:W-:Y:S01]  /*da50*/  R2UR UR4, R2 ;  /* 0x00000000020472ca */ /* 0x000fe200000e0000 */
[----:B------:R-:W-:Y:S01]  /*da60*/  IMAD.X R0, RZ, RZ, R111, P0 ;  /* 0x000000ffff007224 */ /* 0x000fe200000e066f */
[----:B------:R-:W-:Y:S02]  /*da70*/  R2UR UR43, R113 ;  /* 0x00000000712b72ca */ /* 0x000fe400000e0000 */
[----:B------:R-:W-:Y:S02]  /*da80*/  R2UR UR44, R109 ;  /* 0x000000006d2c72ca */ /* 0x000fe400000e0000 */
[----:B------:R-:W-:Y:S02]  /*da90*/  R2UR UR5, R0 ;  /* 0x00000000000572ca */ /* 0x000fe400000e0000 */
[----:B------:R-:W-:Y:S02]  /*daa0*/  R2UR UR45, R112 ;  /* 0x00000000702d72ca */ /* 0x000fe400000e0000 */
[----:B------:R-:W-:Y:S11]  /*dab0*/  R2UR UR40, R91 ;  /* 0x000000005b2872ca */ /* 0x000ff600000e0000 */
[----:B------:R-:W-:Y:S02]  /*dac0*/  @!UPT UIADD3 URZ, UPT, UPT, URZ, URZ, URZ ;  /* 0x000000fffffff290 */ /* 0x000fe4000fffe0ff */
[----:B------:R1:W-:Y:S01]  /*dad0*/  UTMASTG.5D.IM2COL [UR40], [UR4] ;  /* 0x00000028040073b5 */ /* 0x0003e20008060000 */
[----:B------:R0:W-:Y:S01]  /*dae0*/  UTMACMDFLUSH ;  /* 0x00000000000079b7 */ /* 0x0001e20000000000 */
[----:B-1----:R-:W-:Y:S04]  /*daf0*/  DEPBAR.LE SB0, 0x1 ;  /* 0x000080400000791a */ /* 0x002fe80000000000 */
.L_x_91:
[----:B------:R-:W-:Y:S05]  /*db00*/  BSYNC.RECONVERGENT B0 ;  /* 0x0000000000007941 */ /* 0x000fea0003800200 */
.L_x_90:
[----:B------:R-:W-:Y:S06]  /*db10*/  BAR.SYNC.DEFER_BLOCKING 0x1, 0x80 ;  /* 0x0042000000007b1d */ /* 0x000fec0000010000 */
[----:B------:R-:W-:Y:S05]  /*db20*/  @!P1 BRA `(.L_x_92) ;  /* 0x00000000001c9947 */ /* 0x000fea0003800000 */
[C---:B------:R-:W-:Y:S02]  /*db30*/  @P6 IMAD R0, R120.reuse, 0x8, R93 ;  /* 0x0000000878006824 */ /* 0x040fe400078e025d */
[----:B------:R-:W-:Y:S02]  /*db40*/  VIADD R120, R120, 0x1 ;  /* 0x0000000178787836 */ /* 0x000fe40000000000 */
[----:B------:R-:W-:Y:S03]  /*db50*/  @P6 VIADD R0, R0, 0x60 ;  /* 0x0000006000006836 */ /* 0x000fe60000000000 */
[C---:B------:R-:W-:Y:S02]  /*db60*/  ISETP.NE.AND P0, PT, R120.reuse, 0x4, PT ;  /* 0x000000047800780c */ /* 0x040fe40003f05270 */
[----:B------:R-:W-:Y:S02]  /*db70*/  @P6 PRMT R0, R85, 0x654, R0 ;  /* 0x0000065455006816 */ /* 0x000fe40000000000 */
[----:B------:R-:W-:Y:S02]  /*db80*/  SEL R120, R120, RZ, P0 ;  /* 0x000000ff78787207 */ /* 0x000fe40000000000 */
[----:B------:R1:W-:Y:S07]  /*db90*/  @P6 SYNCS.ARRIVE.TRANS64.RED.A1T0 RZ, [R0+URZ], RZ ;  /* 0x000000ff00ff69a7 */ /* 0x0003ee00081004ff */
.L_x_92:
[----:B------:R-:W4:Y:S01]  /*dba0*/  @P6 SYNCS.PHASECHK.TRANS64.TRYWAIT P0, [R123+URZ+0x40], R124 ;  /* 0x0000407c7b0065a7 */ /* 0x000f2200080011ff */
[----:B------:R-:W-:Y:S01]  /*dbb0*/  BSSY B1, `(.L_x_93) ;  /* 0x0000016000017945 */ /* 0x000fe20003800000 */
[----:B----4-:R-:W-:Y:S03]  /*dbc0*/  @P6 SEL R121, RZ, 0x1, !P0 ;  /* 0x00000001ff796807 */ /* 0x010fe60004000000 */
[----:B------:R-:W-:Y:S05]  /*dbd0*/  @!P6 BRA `(.L_x_94) ;  /* 0x00000000004ce947 */ /* 0x000fea0003800000 */
[----:B------:R-:W-:Y:S01]  /*dbe0*/  ISETP.NE.AND P0, PT, R121, RZ, PT ;  /* 0x000000ff7900720c */ /* 0x000fe20003f05270 */
[----:B------:R-:W-:Y:S01]  /*dbf0*/  BSSY B0, `(.L_x_95) ;  /* 0x000000b000007945 */ /* 0x000fe20003800000 */
[----:B------:R-:W-:Y:S11]  /*dc00*/  ISETP.NE.AND P1, PT, R122, RZ, PT ;  /* 0x000000ff7a00720c */ /* 0x000ff60003f25270 */
[----:B------:R-:W-:Y:S02]  /*dc10*/  @!UPT UIADD3 URZ, UPT, UPT, URZ, URZ, URZ ;  /* 0x000000fffffff290 */ /* 0x000fe4000fffe0ff */
[C---:B------:R-:W-:Y:S01]  /*dc20*/  @P1 IMAD R5, R119.reuse, 0x2000, R100 ;  /* 0x0000200077051824 */ /* 0x040fe200078e0264 */
[C---:B------:R-:W-:Y:S01]  /*dc30*/  @P1 LEA R3, R119.reuse, R106, 0xd ;  /* 0x0000006a77031211 */ /* 0x040fe200078e68ff */
[C---:B------:R-:W-:Y:S02]  /*dc40*/  @P1 IMAD R4, R119.reuse, 0x2000, R108 ;  /* 0x0000200077041824 */ /* 0x040fe400078e026c */
[----:B------:R-:W-:Y:S01]  /*dc50*/  @P1 IMAD R2, R119, 0x2000, R117 ;  /* 0x0000200077021824 */ /* 0x000fe200078e0275 */
[----:B------:R-:W-:Y:S06]  /*dc60*/  @P0 BRA `(.L_x_96) ;  /* 0x00000000000c0947 */ /* 0x000fec0003800000 */
[----:B-1----:R-:W-:Y:S04]  /*dc70*/  SHF.L.U32 R0, R99, 0x1f, RZ ;  /* 0x0000001f63007819 */ /* 0x002fe800000006ff */
[----:B------:R-:W1:Y:S02]  /*dc80*/  SYNCS.PHASECHK.TRANS64.TRYWAIT P0, [R123+URZ+0x40], R0 ;  /* 0x000040007b0075a7 */ /* 0x000e6400080011ff */
[----:B-1----:R-:W-:Y:S05]  /*dc90*/  @!P0 BRA `(.L_x_97) ;  /* 0x0000002400808947 */ /* 0x002fea0003800000 */
.L_x_96:
[----:B------:R-:W-:Y:S05]  /*dca0*/  BSYNC B0 ;  /* 0x0000000000007941 */ /* 0x000fea0003800000 */
.L_x_95:
[----:B------:R-:W-:Y:S02]  /*dcb0*/  ISETP.NE.AND P0, PT, R122, RZ, PT ;  /* 0x000000ff7a00720c */ /* 0x000fe40003f05270 */
[----:B------:R-:W-:Y:S11]  /*dcc0*/  IADD3 R119, PT, PT, R119, 0x1, RZ ;  /* 0x0000000177777810 */ /* 0x000ff60007ffe0ff */
[----:B------:R4:W1:Y:S04]  /*dcd0*/  @P0 LDS.128 R64, [R5] ;  /* 0x0000000005400984 */ /* 0x0008680000000c00 */
[----:B------:R4:W1:Y:S04]  /*dce0*/  @P0 LDS.128 R60, [R4+0x10] ;  /* 0x00001000043c0984 */ /* 0x0008680000000c00 */
[----:B------:R4:W1:Y:S04]  /*dcf0*/  @P0 LDS.128 R56, [R3+0x20] ;  /* 0x0000200003380984 */ /* 0x0008680000000c00 */
[----:B------:R4:W1:Y:S02]  /*dd00*/  @P0 LDS.128 R52, [R2+0x30] ;  /* 0x0000300002340984 */ /* 0x0008640000000c00 */
.L_x_94:
[----:B------:R-:W-:Y:S05]  /*dd10*/  BSYNC B1 ;  /* 0x0000000000017941 */ /* 0x000fea0003800000 */
.L_x_93:
[----:B-1----:R-:W-:Y:S05]  /*dd20*/  VIADD R0, R34, 0x10 ;  /* 0x0000001022007836 */ /* 0x002fea0000000000 */
[----:B------:R-:W-:Y:S04]  /*dd30*/  SHF.R.U32.HI R0, RZ, 0x15, R0 ;  /* 0x00000015ff007819 */ /* 0x000fe80000011600 */
[----:B------:R-:W-:Y:S11]  /*dd40*/  LOP3.LUT P0, RZ, R0, 0x3, R103, 0x48, !PT ;  /* 0x0000000300ff7812 */ /* 0x000ff60007804867 */
[----:B------:R-:W-:Y:S02]  /*dd50*/  @!UPT UIADD3 URZ, UPT, UPT, URZ, URZ, URZ ;  /* 0x000000fffffff290 */ /* 0x000fe4000fffe0ff */
[----:B------:R-:W-:Y:S05]  /*dd60*/  @!P0 BRA `(.L_x_98) ;  /* 0x0000000000348947 */ /* 0x000fea0003800000 */
[----:B----4-:R-:W1:Y:S01]  /*dd70*/  LDC R4, c[0x4][0x70] ;  /* 0x01001c00ff047b82 */ /* 0x010e620000000800 */
[----:B------:R-:W-:Y:S01]  /*dd80*/  MOV R3, 0x0 ;  /* 0x0000000000037802 */ /* 0x000fe20000000f00 */
[----:B------:R-:W-:Y:S02]  /*dd90*/  HFMA2 R12, -RZ, RZ, 0, 5.9604644775390625e-08 ;  /* 0x00000001ff0c7431 */ /* 0x000fe400000001ff */
[----:B------:R-:W-:Y:S02]  /*dda0*/  IMAD.MOV.U32 R8, RZ, RZ, 0x192 ;  /* 0x00000192ff087424 */ /* 0x000fe400078e00ff */
[----:B------:R-:W-:Y:S02]  /*ddb0*/  IMAD.MOV.U32 R13, RZ, RZ, RZ ;  /* 0x000000ffff0d7224 */ /* 0x000fe400078e00ff */
[----:B------:R-:W4:Y:S08]  /*ddc0*/  LDC R5, c[0x4][0x74] ;  /* 0x01001d00ff057b82 */ /* 0x000f300000000800 */
[----:B------:R-:W1:Y:S08]  /*ddd0*/  LDC R6, c[0x4][0x78] ;  /* 0x01001e00ff067b82 */ /* 0x000e700000000800 */
[----:B------:R-:W1:Y:S08]  /*dde0*/  LDC R7, c[0x4][0x7c] ;  /* 0x01001f00ff077b82 */ /* 0x000e700000000800 */
[----:B------:R-:W1:Y:S08]  /*ddf0*/  LDC R10, c[0x4][0x10] ;  /* 0x01000400ff0a7b82 */ /* 0x000e700000000800 */
[----:B------:R-:W1:Y:S08]  /*de00*/  LDC R11, c[0x4][0x14] ;  /* 0x01000500ff0b7b82 */ /* 0x000e700000000800 */
[----:B------:R-:W1:Y:S02]  /*de10*/  LDC.64 R2, c[0x4][R3] ;  /* 0x0100000003027b82 */ /* 0x000e640000000a00 */
[----:B------:R-:W-:Y:S07]  /*de20*/  LEPC R20, `(.L_x_98) ;  /* 0x000000001014794e */ /* 0x000fee0000000000 */
[----:B-1234-:R-:W-:Y:S05]  /*de30*/  CALL.ABS.NOINC R2 ;  /* 0x0000000002007343 */ /* 0x01efea0003c00000 */
.L_x_98:
[----:B------:R-:W-:Y:S01]  /*de40*/  LOP3.LUT R20, R64, 0xffffe000, RZ, 0xc0, !PT ;  /* 0xffffe00040147812 */ /* 0x000fe200078ec0ff */
[----:B------:R-:W-:Y:S05]  /*de50*/  WARPSYNC.ALL ;  /* 0x0000000000007948 */ /* 0x000fea0003800000 */
[----:B------:R-:W-:Y:S01]  /*de60*/  R2UR UR4, R34 ;  /* 0x00000000220472ca */ /* 0x000fe200000e0000 */
[----:B------:R-:W-:Y:S01]  /*de70*/  BSSY.RECONVERGENT B0, `(.L_x_99) ;  /* 0x0000063000007945 */ /* 0x000fe20003800200 */
[----:B------:R-:W-:Y:S02]  /*de80*/  LOP3.LUT R21, R65, 0xffffe000, RZ, 0xc0, !PT ;  /* 0xffffe00041157812 */ /* 0x000fe400078ec0ff */
[----:B------:R-:W-:Y:S02]  /*de90*/  LOP3.LUT R49, R66, 0xffffe000, RZ, 0xc0, !PT ;  /* 0xffffe00042317812 */ /* 0x000fe400078ec0ff */
[----:B------:R-:W-:Y:S02]  /*dea0*/  LOP3.LUT R48, R56, 0xffffe000, RZ, 0xc0, !PT ;  /* 0xffffe00038307812 */ /* 0x000fe400078ec0ff */
[----:B------:R-:W-:Y:S02]  /*deb0*/  ISETP.NE.AND P6, PT, R116, RZ, PT ;  /* 0x000000ff7400720c */ /* 0x000fe40003fc5270 */
[----:B------:R-:W-:Y:S03]  /*dec0*/  ISETP.NE.AND P0, PT, R102, RZ, PT ;  /* 0x000000ff6600720c */ /* 0x000fe60003f05270 */
[----:B----4-:R-:W1:Y:S08]  /*ded0*/  LDTM.x16 R4, tmem[UR4+0x10] ;  /* 0x00001004000479ee */ /* 0x010e700008240000 */
[----:B------:R-:W-:Y:S01]  /*dee0*/  @P6 SHF.L.U32 R125, R99, 0x1f, RZ ;  /* 0x0000001f637d6819 */ /* 0x000fe200000006ff */
[--C-:B------:R-:W-:Y:S04]  /*def0*/  @P6 IMAD R123, R120, 0x8, R93.reuse ;  /* 0x00000008787b6824 */ /* 0x100fe800078e025d */
[----:B------:R-:W-:Y:S02]  /*df00*/  @P6 VIADD R124, R123, 0x60 ;  /* 0x000000607b7c6836 */ /* 0x000fe40000000000 */
[----:B------:R-:W-:Y:S03]  /*df10*/  IMAD R123, R119, 0x8, R93 ;  /* 0x00000008777b7824 */ /* 0x000fe600078e025d */
[----:B------:R-:W-:Y:S01]  /*df20*/  @P6 PRMT R124, R85, 0x654, R124 ;  /* 0x00000654557c6816 */ /* 0x000fe2000000007c */
[C---:B-1----:R-:W-:Y:S01]  /*df30*/  FMUL R0, R33.reuse, R4 ;  /* 0x0000000421007220 */ /* 0x042fe20000400000 */
[C---:B------:R-:W-:Y:S01]  /*df40*/  FMUL R2, R33.reuse, R5 ;  /* 0x0000000521027220 */ /* 0x040fe20000400000 */
[C---:B------:R-:W-:Y:S01]  /*df50*/  FMUL R3, R33.reuse, R10 ;  /* 0x0000000a21037220 */ /* 0x040fe20000400000 */
[----:B------:R-:W-:Y:S01]  /*df60*/  FMUL R4, R33, R11 ;  /* 0x0000000b21047220 */ /* 0x000fe20000400000 */
[C---:B---3--:R-:W-:Y:S01]  /*df70*/  FFMA R36, R35.reuse, R20, R0 ;  /* 0x0000001423247223 */ /* 0x048fe20000000000 */
        /* <DEDUP_REMOVED lines=19> */
[----:B------:R1:W-:Y:S01]  /*e0b0*/  STS.128 [R100+0x2000], R36 ;  /* 0x0020002464007388 */ /* 0x0003e20000000c00 */
        /* <DEDUP_REMOVED lines=48> */
[----:B------:R-:W-:Y:S01]  /*e3c0*/  UIADD3 UR9, UPT, UPT, UR41, 0x10, URZ ;  /* 0x0000001029097890 */ /* 0x000fe2000fffe0ff */
[----:B------:R-:W-:Y:S02]  /*e3d0*/  R2UR UR4, R93 ;  /* 0x000000005d0472ca */ /* 0x000fe400000e0000 */
[----:B------:R-:W-:Y:S01]  /*e3e0*/  R2UR UR6, R2 ;  /* 0x00000000020672ca */ /* 0x000fe200000e0000 */
[----:B------:R-:W-:Y:S01]  /*e3f0*/  IMAD.X R0, RZ, RZ, R111, P0 ;  /* 0x000000ffff007224 */ /* 0x000fe200000e066f */
[----:B------:R-:W-:Y:S02]  /*e400*/  R2UR UR10, R114 ;  /* 0x00000000720a72ca */ /* 0x000fe400000e0000 */
[----:B------:R-:W-:Y:S02]  /*e410*/  R2UR UR11, R113 ;  /* 0x00000000710b72ca */ /* 0x000fe400000e0000 */
[----:B------:R-:W-:Y:S02]  /*e420*/  R2UR UR7, R0 ;  /* 0x00000000000772ca */ /* 0x000fe400000e0000 */
[----:B------:R-:W-:Y:S02]  /*e430*/  R2UR UR12, R109 ;  /* 0x000000006d0c72ca */ /* 0x000fe400000e0000 */
[----:B------:R-:W-:Y:S01]  /*e440*/  R2UR UR13, R112 ;  /* 0x00000000700d72ca */ /* 0x000fe200000e0000 */
[----:B------:R-:W-:Y:S11]  /*e450*/  UIADD3 UR8, UPT, UPT, UR4, 0x2200, URZ ;  /* 0x0000220004087890 */ /* 0x000ff6000fffe0ff */
[----:B------:R-:W-:Y:S01]  /*e460*/  @!UPT UIADD3 URZ, UPT, UPT, URZ, URZ, URZ ;  /* 0x000000fffffff290 */ /* 0x000fe2000fffe0ff */
[----:B------:R1:W-:Y:S01]  /*e470*/  UTMASTG.5D.IM2COL [UR8], [UR6] ;  /* 0x00000008060073b5 */ /* 0x0003e20008060000 */
[----:B------:R0:W-:Y:S01]  /*e480*/  UTMACMDFLUSH ;  /* 0x00000000000079b7 */ /* 0x0001e20000000000 */
[----:B-1----:R-:W-:Y:S04]  /*e490*/  DEPBAR.LE SB0, 0x1 ;  /* 0x000080400000791a */ /* 0x002fe80000000000 */
.L_x_100:
[----:B------:R-:W-:Y:S05]  /*e4a0*/  BSYNC.RECONVERGENT B0 ;  /* 0x0000000000007941 */ /* 0x000fea0003800200 */
.L_x_99:
[----:B------:R-:W-:Y:S01]  /*e4b0*/  BAR.SYNC.DEFER_BLOCKING 0x1, 0x80 ;  /* 0x0042000000007b1d */ /* 0x000fe20000010000 */
[----:B------:R-:W-:Y:S05]  /*e4c0*/  VIADD R120, R120, 0x1 ;  /* 0x0000000178787836 */ /* 0x000fea0000000000 */
[C---:B------:R-:W-:Y:S04]  /*e4d0*/  ISETP.NE.AND P0, PT, R120.reuse, 0x4, PT ;  /* 0x000000047800780c */ /* 0x040fe80003f05270 */
[----:B------:R-:W-:Y:S01]  /*e4e0*/  SEL R120, R120, RZ, P0 ;  /* 0x000000ff78787207 */ /* 0x000fe20000000000 */
[----:B------:R1:W-:Y:S01]  /*e4f0*/  @P6 SYNCS.ARRIVE.TRANS64.RED.A1T0 RZ, [R124+URZ], RZ ;  /* 0x000000ff7cff69a7 */ /* 0x0003e200081004ff */
[----:B------:R-:W-:Y:S01]  /*e500*/  BSSY B1, `(.L_x_101) ;  /* 0x0000017000017945 */ /* 0x000fe20003800000 */
[----:B------:R-:W4:Y:S02]  /*e510*/  @P6 SYNCS.PHASECHK.TRANS64.TRYWAIT P1, [R123+URZ+0x40], R125 ;  /* 0x0000407d7b0065a7 */ /* 0x000f2400080211ff */
[----:B----4-:R-:W-:Y:S01]  /*e520*/  @P6 SEL R121, RZ, 0x1, !P1 ;  /* 0x00000001ff796807 */ /* 0x010fe20004800000 */
[----:B-1----:R-:W-:Y:S06]  /*e530*/  @!P6 BRA `(.L_x_102) ;  /* 0x00000000004ce947 */ /* 0x002fec0003800000 */
        /* <DEDUP_REMOVED lines=9> */
[----:B------:R-:W-:Y:S04]  /*e5d0*/  SHF.L.U32 R6, R99, 0x1f, RZ ;  /* 0x0000001f63067819 */ /* 0x000fe800000006ff */
[----:B------:R-:W1:Y:S02]  /*e5e0*/  SYNCS.PHASECHK.TRANS64.TRYWAIT P0, [R123+URZ+0x40], R6 ;  /* 0x000040067b0075a7 */ /* 0x000e6400080011ff */
[----:B-1----:R-:W-:Y:S05]  /*e5f0*/  @!P0 BRA `(.L_x_105) ;  /* 0x0000001c003c8947 */ /* 0x002fea0003800000 */
.L_x_104:
[----:B------:R-:W-:Y:S05]  /*e600*/  BSYNC B0 ;  /* 0x0000000000007941 */ /* 0x000fea0003800000 */
.L_x_103:
[----:B------:R-:W-:Y:S02]  /*e610*/  ISETP.NE.AND P0, PT, R122, RZ, PT ;  /* 0x000000ff7a00720c */ /* 0x000fe40003f05270 */
[----:B------:R-:W-:Y:S11]  /*e620*/  IADD3 R119, PT, PT, R119, 0x1, RZ ;  /* 0x0000000177777810 */ /* 0x000ff60007ffe0ff */
[----:B------:R4:W1:Y:S04]  /*e630*/  @P0 LDS.128 R64, [R4] ;  /* 0x0000000004400984 */ /* 0x0008680000000c00 */
[----:B------:R4:W1:Y:S04]  /*e640*/  @P0 LDS.128 R60, [R3+0x10] ;  /* 0x00001000033c0984 */ /* 0x0008680000000c00 */
[----:B------:R4:W1:Y:S04]  /*e650*/  @P0 LDS.128 R56, [R2+0x20] ;  /* 0x0000200002380984 */ /* 0x0008680000000c00 */
[----:B------:R4:W1:Y:S02]  /*e660*/  @P0 LDS.128 R52, [R0+0x30] ;  /* 0x0000300000340984 */ /* 0x0008640000000c00 */
.L_x_102:
[----:B------:R-:W-:Y:S05]  /*e670*/  BSYNC B1 ;  /* 0x0000000000017941 */ /* 0x000fea0003800000 */
.L_x_101:
[----:B----4-:R-:W-:Y:S05]  /*e680*/  VIADD R0, R34, 0x20 ;  /* 0x0000002022007836 */ /* 0x010fea0000000000 */
[----:B------:R-:W-:Y:S04]  /*e690*/  SHF.R.U32.HI R0, RZ, 0x15, R0 ;  /* 0x00000015ff007819 */ /* 0x000fe80000011600 */
[----:B------:R-:W-:Y:S11]  /*e6a0*/  LOP3.LUT P0, RZ, R0, 0x3, R103, 0x48, !PT ;  /* 0x0000000300ff7812 */ /* 0x000ff60007804867 */
[----:B------:R-:W-:Y:S02]  /*e6b0*/  @!UPT UIADD3 URZ, UPT, UPT, URZ, URZ, URZ ;  /* 0x000000fffffff290 */ /* 0x000fe4000fffe0ff */
[----:B------:R-:W-:Y:S05]  /*e6c0*/  @!P0 BRA `(.L_x_106) ;  /* 0x0000000000348947 */ /* 0x000fea0003800000 */
[----:B------:R-:W4:Y:S01]  /*e6d0*/  LDC R4, c[0x4][0x70] ;  /* 0x01001c00ff047b82 */ /* 0x000f220000000800 */
[----:B------:R-:W-:Y:S01]  /*e6e0*/  MOV R3, 0x0 ;  /* 0x0000000000037802 */ /* 0x000fe20000000f00 */
[----:B------:R-:W-:Y:S02]  /*e6f0*/  HFMA2 R12, -RZ, RZ, 0, 5.9604644775390625e-08 ;  /* 0x00000001ff0c7431 */ /* 0x000fe400000001ff */
[----:B------:R-:W-:Y:S02]  /*e700*/  IMAD.MOV.U32 R8, RZ, RZ, 0x192 ;  /* 0x00000192ff087424 */ /* 0x000fe400078e00ff */
[----:B------:R-:W-:Y:S02]  /*e710*/  IMAD.MOV.U32 R13, RZ, RZ, RZ ;  /* 0x000000ffff0d7224 */ /* 0x000fe400078e00ff */
[----:B------:R-:W2:Y:S08]  /*e720*/  LDC R5, c[0x4][0x74] ;  /* 0x01001d00ff057b82 */ /* 0x000eb00000000800 */
[----:B-1----:R-:W1:Y:S08]  /*e730*/  LDC R6, c[0x4][0x78] ;  /* 0x01001e00ff067b82 */ /* 0x002e700000000800 */
[----:B------:R-:W1:Y:S08]  /*e740*/  LDC R7, c[0x4][0x7c] ;  /* 0x01001f00ff077b82 */ /* 0x000e700000000800 */
[----:B------:R-:W1:Y:S08]  /*e750*/  LDC R10, c[0x4][0x10] ;  /* 0x01000400ff0a7b82 */ /* 0x000e700000000800 */
[----:B------:R-:W1:Y:S08]  /*e760*/  LDC R11, c[0x4][0x14] ;  /* 0x01000500ff0b7b82 */ /* 0x000e700000000800 */
[----:B----4-:R-:W1:Y:S02]  /*e770*/  LDC.64 R2, c[0x4][R3] ;  /* 0x0100000003027b82 */ /* 0x010e640000000a00 */
[----:B------:R-:W-:Y:S07]  /*e780*/  LEPC R20, `(.L_x_106) ;  /* 0x000000001014794e */ /* 0x000fee0000000000 */
[----:B-123--:R-:W-:Y:S05]  /*e790*/  CALL.ABS.NOINC R2 ;  /* 0x0000000002007343 */ /* 0x00efea0003c00000 */
.L_x_106:
[----:B-1----:R-:W-:Y:S01]  /*e7a0*/  LOP3.LUT R20, R64, 0xffffe000, RZ, 0xc0, !PT ;  /* 0xffffe00040147812 */ /* 0x002fe200078ec0ff */
        /* <DEDUP_REMOVED lines=8> */
[----:B------:R-:W1:Y:S08]  /*e830*/  LDTM.x16 R4, tmem[UR4+0x20] ;  /* 0x00002004000479ee */ /* 0x000e700008240000 */
        /* <DEDUP_REMOVED lines=92> */
.L_x_108:
[----:B------:R-:W-:Y:S05]  /*ee00*/  BSYNC.RECONVERGENT B0 ;  /* 0x0000000000007941 */ /* 0x000fea0003800200 */
.L_x_107:
        /* <DEDUP_REMOVED lines=21> */
.L_x_112:
[----:B------:R-:W-:Y:S05]  /*ef60*/  BSYNC B0 ;  /* 0x0000000000007941 */ /* 0x000fea0003800000 */
.L_x_111:
[----:B------:R-:W-:Y:S11]  /*ef70*/  ISETP.NE.AND P0, PT, R122, RZ, PT ;  /* 0x000000ff7a00720c */ /* 0x000ff60003f05270 */
[----:B------:R-:W-:Y:S02]  /*ef80*/  @!UPT UIADD3 URZ, UPT, UPT, URZ, URZ, URZ ;  /* 0x000000fffffff290 */ /* 0x000fe4000fffe0ff */
[----:B------:R4:W1:Y:S04]  /*ef90*/  @P0 LDS.128 R64, [R3] ;  /* 0x0000000003400984 */ /* 0x0008680000000c00 */
[----:B------:R4:W1:Y:S04]  /*efa0*/  @P0 LDS.128 R60, [R2+0x10] ;  /* 0x00001000023c0984 */ /* 0x0008680000000c00 */
[----:B------:R4:W1:Y:S04]  /*efb0*/  @P0 LDS.128 R56, [R0+0x20] ;  /* 0x0000200000380984 */ /* 0x0008680000000c00 */
[----:B------:R4:W1:Y:S02]  /*efc0*/  @P0 LDS.128 R52, [R119+0x30] ;  /* 0x0000300077340984 */ /* 0x0008640000000c00 */
.L_x_110:
[----:B------:R-:W-:Y:S05]  /*efd0*/  BSYNC B1 ;  /* 0x0000000000017941 */ /* 0x000fea0003800000 */
.L_x_109:
[----:B----4-:R-:W-:Y:S05]  /*efe0*/  VIADD R0, R34, 0x30 ;  /* 0x0000003022007836 */ /* 0x010fea0000000000 */
[----:B------:R-:W-:Y:S04]  /*eff0*/  SHF.R.U32.HI R0, RZ, 0x15, R0 ;  /* 0x00000015ff007819 */ /* 0x000fe80000011600 */
[----:B------:R-:W-:Y:S11]  /*f000*/  LOP3.LUT P0, RZ, R0, 0x3, R103, 0x48, !PT ;  /* 0x0000000300ff7812 */ /* 0x000ff60007804867 */
[----:B------:R-:W-:Y:S02]  /*f010*/  @!UPT UIADD3 URZ, UPT, UPT, URZ, URZ, URZ ;  /* 0x000000fffffff290 */ /* 0x000fe4000fffe0ff */
[----:B------:R-:W-:Y:S05]  /*f020*/  @!P0 BRA `(.L_x_114) ;  /* 0x0000000000348947 */ /* 0x000fea0003800000 */
[----:B-1----:R-:W1:Y:S01]  /*f030*/  LDC R4, c[0x4][0x70] ;  /* 0x01001c00ff047b82 */ /* 0x002e620000000800 */
        /* <DEDUP_REMOVED lines=12> */
.L_x_114:
[----:B------:R-:W-:Y:S01]  /*f100*/  ISETP.NE.AND P0, PT, R102, RZ, PT ;  /* 0x000000ff6600720c */ /* 0x000fe20003f05270 */
[----:B------:R-:W-:Y:S05]  /*f110*/  WARPSYNC.ALL ;  /* 0x0000000000007948 */ /* 0x000fea0003800000 */
[----:B------:R-:W-:Y:S01]  /*f120*/  R2UR UR4, R34 ;  /* 0x00000000220472ca */ /* 0x000fe200000e0000 */
[----:B------:R-:W-:Y:S01]  /*f130*/  VIADD R118, R118, 0xb0 ;  /* 0x000000b076767836 */ /* 0x000fe20000000000 */
[----:B-1----:R-:W-:Y:S01]  /*f140*/  LOP3.LUT R0, R64, 0xffffe000, RZ, 0xc0, !PT ;  /* 0xffffe00040007812 */ /* 0x002fe200078ec0ff */
[----:B------:R-:W-:Y:S01]  /*f150*/  BSSY.RECONVERGENT B0, `(.L_x_115) ;  /* 0x000005f000007945 */ /* 0x000fe20003800200 */
[----:B------:R-:W-:Y:S02]  /*f160*/  LOP3.LUT R2, R65, 0xffffe000, RZ, 0xc0, !PT ;  /* 0xffffe00041027812 */ /* 0x000fe400078ec0ff */
[----:B------:R-:W-:Y:S02]  /*f170*/  LOP3.LUT R3, R66, 0xffffe000, RZ, 0xc0, !PT ;  /* 0xffffe00042037812 */ /* 0x000fe400078ec0ff */
[----:B------:R-:W-:Y:S02]  /*f180*/  LOP3.LUT R20, R67, 0xffffe000, RZ, 0xc0, !PT ;  /* 0xffffe00043147812 */ /* 0x000fe400078ec0ff */
[----:B------:R-:W-:Y:S02]  /*f190*/  LOP3.LUT R21, R60, 0xffffe000, RZ, 0xc0, !PT ;  /* 0xffffe0003c157812 */ /* 0x000fe400078ec0ff */
[----:B---3--:R-:W-:Y:S01]  /*f1a0*/  LOP3.LUT R36, R61, 0xffffe000, RZ, 0xc0, !PT ;  /* 0xffffe0003d247812 */ /* 0x008fe200078ec0ff */
[----:B------:R-:W1:Y:S01]  /*f1b0*/  LDTM.x16 R4, tmem[UR4+0x30] ;  /* 0x00003004000479ee */ /* 0x000e620008240000 */
[----:B------:R-:W-:Y:S01]  /*f1c0*/  LOP3.LUT R37, R62, 0xffffe000, RZ, 0xc0, !PT ;  /* 0xffffe0003e257812 */ /* 0x000fe200078ec0ff */
[----:B------:R-:W-:Y:S01]  /*f1d0*/  NOP ;  /* 0x0000000000007918 */ /* 0x000fe20000000000 */
[----:B------:R-:W-:Y:S02]  /*f1e0*/  LOP3.LUT R38, R63, 0xffffe000, RZ, 0xc0, !PT ;  /* 0xffffe0003f267812 */ /* 0x000fe400078ec0ff */
[----:B------:R-:W-:Y:S02]  /*f1f0*/  PRMT R118, R85, 0x654, R118 ;  /* 0x0000065455767816 */ /* 0x000fe40000000076 */
[----:B------:R-:W-:Y:S02]  /*f200*/  LOP3.LUT R39, R56, 0xffffe000, RZ, 0xc0, !PT ;  /* 0xffffe00038277812 */ /* 0x000fe400078ec0ff */
[----:B------:R-:W-:Y:S01]  /*f210*/  LOP3.LUT R40, R57, 0xffffe000, RZ, 0xc0, !PT ;  /* 0xffffe00039287812 */ /* 0x000fe200078ec0ff */
[----:B-1----:R1:W-:Y:S01]  /*f220*/  SYNCS.ARRIVE.TRANS64.RED.A1T0 RZ, [R118+URZ], RZ ;  /* 0x000000ff76ff79a7 */ /* 0x0023e200081004ff */
[----:B------:R-:W-:Y:S02]  /*f230*/  LOP3.LUT R41, R58, 0xffffe000, RZ, 0xc0, !PT ;  /* 0xffffe0003a297812 */ /* 0x000fe400078ec0ff */
[----:B------:R-:W-:Y:S02]  /*f240*/  LOP3.LUT R42, R59, 0xffffe000, RZ, 0xc0, !PT ;  /* 0xffffe0003b2a7812 */ /* 0x000fe400078ec0ff */
[----:B------:R-:W-:Y:S02]  /*f250*/  LOP3.LUT R43, R52, 0xffffe000, RZ, 0xc0, !PT ;  /* 0xffffe000342b7812 */ /* 0x000fe400078ec0ff */
[----:B------:R-:W-:Y:S02]  /*f260*/  LOP3.LUT R44, R53, 0xffffe000, RZ, 0xc0, !PT ;  /* 0xffffe000352c7812 */ /* 0x000fe400078ec0ff */
[----:B------:R-:W-:Y:S02]  /*f270*/  LOP3.LUT R45, R54, 0xffffe000, RZ, 0xc0, !PT ;  /* 0xffffe000362d7812 */ /* 0x000fe400078ec0ff */
[----:B------:R-:W-:Y:S01]  /*f280*/  LOP3.LUT R46, R55, 0xffffe000, RZ, 0xc0, !PT ;  /* 0xffffe000372e7812 */ /* 0x000fe200078ec0ff */
[C---:B------:R-:W-:Y:S01]  /*f290*/  FMUL R4, R33.reuse, R4 ;  /* 0x0000000421047220 */ /* 0x040fe20000400000 */
[C---:B------:R-:W-:Y:S01]  /*f2a0*/  FMUL R5, R33.reuse, R5 ;  /* 0x0000000521057220 */ /* 0x040fe20000400000 */
[C---:B------:R-:W-:Y:S01]  /*f2b0*/  FMUL R6, R33.reuse, R6 ;  /* 0x0000000621067220 */ /* 0x040fe20000400000 */
[----:B------:R-:W-:Y:S01]  /*f2c0*/  FMUL R7, R33, R7 ;  /* 0x0000000721077220 */ /* 0x000fe20000400000 */
[C---:B------:R-:W-:Y:S01]  /*f2d0*/  FFMA R4, R35.reuse, R0, R4 ;  /* 0x0000000023047223 */ /* 0x040fe20000000004 */
[C---:B------:R-:W-:Y:S01]  /*f2e0*/  FFMA R5, R35.reuse, R2, R5 ;  /* 0x0000000223057223 */ /* 0x040fe20000000005 */
[C---:B------:R-:W-:Y:S01]  /*f2f0*/  FFMA R6, R35.reuse, R3, R6 ;  /* 0x0000000323067223 */ /* 0x040fe20000000006 */
[----:B------:R-:W-:Y:S01]  /*f300*/  FFMA R7, R35, R20, R7 ;  /* 0x0000001423077223 */ /* 0x000fe20000000007 */
[C---:B------:R-:W-:Y:S01]  /*f310*/  FMUL R8, R33.reuse, R8 ;  /* 0x0000000821087220 */ /* 0x040fe20000400000 */
[C---:B------:R-:W-:Y:S01]  /*f320*/  FMUL R9, R33.reuse, R9 ;  /* 0x0000000921097220 */ /* 0x040fe20000400000 */
[C---:B------:R-:W-:Y:S01]  /*f330*/  FMUL R10, R33.reuse, R10 ;  /* 0x0000000a210a7220 */ /* 0x040fe20000400000 */
        /* <DEDUP_REMOVED lines=9> */
[C---:B------:R-:W-:Y:S01]  /*f3d0*/  FMUL R12, R33.reuse, R12 ;  /* 0x0000000c210c7220 */ /* 0x040fe20000400000 */
[----:B------:R-:W-:Y:S01]  /*f3e0*/  F2FP.TF32.F32.PACK_B R8, R8 ;  /* 0x00000008ff08723e */ /* 0x000fe200024050ff */
[C---:B------:R-:W-:Y:S01]  /*f3f0*/  FMUL R13, R33.reuse, R13 ;  /* 0x0000000d210d7220 */ /* 0x040fe20000400000 */
[----:B------:R1:W-:Y:S01]  /*f400*/  STS.128 [R100+0x6000], R4 ;  /* 0x0060000464007388 */ /* 0x0003e20000000c00 */
        /* <DEDUP_REMOVED lines=8> */
[----:B------:R-:W-:Y:S01]  /*f490*/  FFMA R15, R35, R42, R15 ;  /* 0x0000002a230f7223 */ /* 0x000fe2000000000f */
[C---:B------:R-:W-:Y:S01]  /*f4a0*/  FMUL R16, R33.reuse, R16 ;  /* 0x0000001021107220 */ /* 0x040fe20000400000 */
[----:B------:R-:W-:Y:S01]  /*f4b0*/  F2FP.TF32.F32.PACK_B R12, R12 ;  /* 0x0000000cff0c723e */ /* 0x000fe200024050ff */
[----:B------:R1:W-:Y:S01]  /*f4c0*/  STS.128 [R108+0x6010], R8 ;  /* 0x006010086c007388 */ /* 0x0003e20000000c00 */
        /* <DEDUP_REMOVED lines=10> */
[----:B------:R-:W-:Y:S02]  /*f570*/  F2FP.TF32.F32.PACK_B R16, R16 ;  /* 0x00000010ff10723e */ /* 0x000fe400024050ff */
        /* <DEDUP_REMOVED lines=10> */
[----:B---3--:R-:W3:Y:S02]  /*f620*/  FENCE.VIEW.ASYNC.S ;  /* 0x00000000000073c6 */ /* 0x008ee40000000000 */
[----:B---3--:R-:W-:Y:S06]  /*f630*/  BAR.SYNC.DEFER_BLOCKING 0x1, 0x80 ;  /* 0x0042000000007b1d */ /* 0x008fec0000010000 */
        /* <DEDUP_REMOVED lines=15> */
[----:B---3--:R-:W-:Y:S04]  /*f730*/  DEPBAR.LE SB0, 0x1 ;  /* 0x000080400000791a */ /* 0x008fe80000000000 */
.L_x_116:
[----:B------:R-:W-:Y:S05]  /*f740*/  BSYNC.RECONVERGENT B0 ;  /* 0x0000000000007941 */ /* 0x000fea0003800200 */
.L_x_115:
[----:B------:R-:W-:Y:S01]  /*f750*/  BAR.SYNC.DEFER_BLOCKING 0x1, 0x80 ;  /* 0x0042000000007b1d */ /* 0x000fe20000010000 */
[----:B------:R-:W-:Y:S02]  /*f760*/  ISETP.NE.AND P0, PT, R96, -0x4, PT ;  /* 0xfffffffc6000780c */ /* 0x000fe40003f05270 */
[----:B------:R-:W-:Y:S11]  /*f770*/  IADD3 R0, PT, PT, R30, 0x1, RZ ;  /* 0x000000011e007810 */ /* 0x000ff60007ffe0ff */
[----:B------:R-:W-:Y:S05]  /*f780*/  @!P0 BRA `(.L_x_117) ;  /* 0x0000000000248947 */ /* 0x000fea0003800000 */
[----:B------:R-:W-:Y:S11]  /*f790*/  ISETP.NE.AND P1, PT, R116, RZ, PT ;  /* 0x000000ff7400720c */ /* 0x000ff60003f25270 */
[----:B------:R-:W-:Y:S02]  /*f7a0*/  @!UPT UIADD3 URZ, UPT, UPT, URZ, URZ, URZ ;  /* 0x000000fffffff290 */ /* 0x000fe4000fffe0ff */
[C---:B------:R-:W-:Y:S02]  /*f7b0*/  @P1 IMAD R2, R120.reuse, 0x8, R93 ;  /* 0x0000000878021824 */ /* 0x040fe400078e025d */
[----:B------:R-:W-:Y:S02]  /*f7c0*/  VIADD R120, R120, 0x1 ;  /* 0x0000000178787836 */ /* 0x000fe40000000000 */
[----:B------:R-:W-:Y:S03]  /*f7d0*/  @P1 VIADD R2, R2, 0x60 ;  /* 0x0000006002021836 */ /* 0x000fe60000000000 */
[C---:B------:R-:W-:Y:S02]  /*f7e0*/  ISETP.NE.AND P0, PT, R120.reuse, 0x4, PT ;  /* 0x000000047800780c */ /* 0x040fe40003f05270 */
[----:B------:R-:W-:Y:S02]  /*f7f0*/  @P1 PRMT R2, R85, 0x654, R2 ;  /* 0x0000065455021816 */ /* 0x000fe40000000002 */
[----:B------:R-:W-:Y:S02]  /*f800*/  SEL R120, R120, RZ, P0 ;  /* 0x000000ff78787207 */ /* 0x000fe40000000000 */
[----:B------:R3:W-:Y:S07]  /*f810*/  @P1 SYNCS.ARRIVE.TRANS64.RED.A1T0 RZ, [R2+URZ], RZ ;  /* 0x000000ff02ff19a7 */ /* 0x0007ee00081004ff */
.L_x_117:
[----:B------:R-:W-:Y:S01]  /*f820*/  ISETP.NE.AND P1, PT, R107, RZ, PT ;  /* 0x000000ff6b00720c */ /* 0x000fe20003f25270 */
[----:B------:R-:W-:Y:S01]  /*f830*/  VIADD R96, R96, 0x4 ;  /* 0x0000000460607836 */ /* 0x000fe20000000000 */
[C---:B------:R-:W-:Y:S01]  /*f840*/  ISETP.NE.AND P0, PT, R0.reuse, 0x2, PT ;  /* 0x000000020000780c */ /* 0x040fe20003f05270 */
[----:B-1----:R-:W-:Y:S01]  /*f850*/  IMAD.IADD R16, R29, 0x1, R84 ;  /* 0x000000011d107824 */ /* 0x002fe200078e0254 */
[----:B------:R-:W-:Y:S01]  /*f860*/  LOP3.LUT R97, R97, 0x1, RZ, 0x3c, !PT ;  /* 0x0000000161617812 */ /* 0x000fe200078e3cff */
[----:B------:R-:W-:Y:S01]  /*f870*/  IMAD.IADD R41, R31, 0x1, R86 ;  /* 0x000000011f297824 */ /* 0x000fe200078e0256 */
[----:B------:R-:W-:Y:S01]  /*f880*/  SEL R3, RZ, 0x1, P0 ;  /* 0x00000001ff037807 */ /* 0x000fe20000000000 */
[----:B------:R-:W-:Y:S01]  /*f890*/  IMAD.MOV.U32 R19, RZ, RZ, R105 ;  /* 0x000000ffff137224 */ /* 0x000fe200078e0069 */
[----:B------:R-:W-:Y:S02]  /*f8a0*/  SEL R30, R0, RZ, P0 ;  /* 0x000000ff001e7207 */ /* 0x000fe40000000000 */
[----:B------:R-:W-:Y:S03]  /*f8b0*/  LOP3.LUT R98, R98, R3, RZ, 0x3c, !PT ;  /* 0x0000000362627212 */ /* 0x000fe600078e3cff */
[----:B------:R-:W-:Y:S05]  /*f8c0*/  @P1 BRA `(.L_x_118) ;  /* 0xffffffcc00341947 */ /* 0x000fea000383ffff */
[----:B------:R-:W-:-:S13]  /*f8d0*/  ISETP.NE.AND P1, PT, R104, RZ, PT ;  /* 0x000000ff6800720c */ /* 0x000fda0003f25270 */
[----:B------:R-:W-:Y:S05]  /*f8e0*/  @!P1 BRA `(.L_x_119) ;  /* 0x0000000000489947 */ /* 0x000fea0003800000 */
[----:B---3--:R-:W1:Y:S02]  /*f8f0*/  LDC.64 R2, c[0x0][0x990] ;  /* 0x00026400ff027b82 */ /* 0x008e640000000a00 */
[----:B-1----:R-:W-:-:S04]  /*f900*/  ISETP.NE.U32.AND P0, PT, R2, RZ, PT ;  /* 0x000000ff0200720c */ /* 0x002fc80003f05070 */
[----:B------:R-:W-:-:S13]  /*f910*/  ISETP.NE.AND.EX P0, PT, R3, RZ, PT, P0 ;  /* 0x000000ff0300720c */ /* 0x000fda0003f05300 */
[----:B------:R-:W-:Y:S05]  /*f920*/  @P0 BRA `(.L_x_120) ;  /* 0x00000000000c0947 */ /* 0x000fea0003800000 */
[----:B------:R-:W-:-:S13]  /*f930*/  FSETP.NEU.AND P0, PT, R35, RZ, PT ;  /* 0x000000ff2300720b */ /* 0x000fda0003f0d000 */
[----:B------:R-:W-:Y:S05]  /*f940*/  @!P0 EXIT ;  /* 0x000000000000894d */ /* 0x000fea0003800000 */
[----:B------:R-:W-:Y:S05]  /*f950*/  BRA `(.L_x_119) ;  /* 0x00000000002c7947 */ /* 0x000fea0003800000 */
.L_x_120:
[----:B------:R-:W-:Y:S01]  /*f960*/  ISETP.NE.AND P0, PT, R115, RZ, PT ;  /* 0x000000ff7300720c */ /* 0x000fe20003f05270 */
[----:B------:R-:W-:-:S12]  /*f970*/  BSSY.RECONVERGENT B0, `(.L_x_119) ;  /* 0x0000009000007945 */ /* 0x000fd80003800200 */
[----:B------:R-:W-:Y:S05]  /*f980*/  @P0 BRA `(.L_x_121) ;  /* 0x0000000000140947 */ /* 0x000fea0003800000 */
[----:B------:R-:W1:Y:S02]  /*f990*/  LDC.64 R2, c[0x0][0x988] ;  /* 0x00026200ff027b82 */ /* 0x000e640000000a00 */
[----:B-1----:R-:W-:-:S04]  /*f9a0*/  ISETP.NE.U32.AND P0, PT, R2, RZ, PT ;  /* 0x000000ff0200720c */ /* 0x002fc80003f05070 */
[----:B------:R-:W-:-:S13]  /*f9b0*/  ISETP.NE.AND.EX P0, PT, R3, RZ, PT, P0 ;  /* 0x000000ff0300720c */ /* 0x000fda0003f05300 */
[----:B------:R-:W-:Y:S05]  /*f9c0*/  @!P0 EXIT ;  /* 0x000000000000894d */ /* 0x000fea0003800000 */
[----:B------:R-:W-:Y:S05]  /*f9d0*/  BRA `(.L_x_122) ;  /* 0x0000000000087947 */ /* 0x000fea0003800000 */
.L_x_121:
[----:B------:R-:W-:-:S13]  /*f9e0*/  FSETP.NEU.AND P0, PT, R35, RZ, PT ;  /* 0x000000ff2300720b */ /* 0x000fda0003f0d000 */
[----:B------:R-:W-:Y:S05]  /*f9f0*/  @!P0 EXIT ;  /* 0x000000000000894d */ /* 0x000fea0003800000 */
.L_x_122:
[----:B------:R-:W-:Y:S05]  /*fa00*/  BSYNC.RECONVERGENT B0 ;  /* 0x0000000000007941 */ /* 0x000fea0003800200 */
.L_x_119:
[----:B------:R-:W-:Y:S01]  /*fa10*/  IMAD R0, R120, 0x8, R93 ;  /* 0x0000000878007824 */ /* 0x000fe200078e025d */
[----:B------:R-:W-:-:S04]  /*fa20*/  DEPBAR.LE SB0, 0x0 ;  /* 0x000080000000791a */ /* 0x000fc80000000000 */
[----:B------:R-:W-:-:S04]  /*fa30*/  IADD3 R0, PT, PT, R0, 0x60, RZ ;  /* 0x0000006000007810 */ /* 0x000fc80007ffe0ff */
[----:B------:R-:W-:-:S04]  /*fa40*/  PRMT R0, R85, 0x654, R0 ;  /* 0x0000065455007816 */ /* 0x000fc80000000000 */
[----:B------:R-:W-:Y:S01]  /*fa50*/  SYNCS.ARRIVE.TRANS64.RED.A1T0 RZ, [R0+URZ], RZ ;  /* 0x000000ff00ff79a7 */ /* 0x000fe200081004ff */
[----:B------:R-:W-:Y:S05]  /*fa60*/  EXIT ;  /* 0x000000000000794d */ /* 0x000fea0003800000 */
.L_x_19:
[----:B------:R-:W-:Y:S11]  /*fa70*/  R2UR UR4, R96 ;  /* 0x00000000600472ca */ /* 0x000ff600000e0000 */
[----:B------:R-:W-:Y:S02]  /*fa80*/  @!UPT UIADD3 URZ, UPT, UPT, URZ, URZ, URZ ;  /* 0x000000fffffff290 */ /* 0x000fe4000fffe0ff */
[----:B------:R-:W-:Y:S07]  /*fa90*/  MOV R0, UR4 ;  /* 0x0000000400007c02 */ /* 0x000fee0008000f00 */
.L_x_123:
[----:B-1----:R1:W2:Y:S02]  /*faa0*/  SYNCS.PHASECHK.TRANS64.TRYWAIT P0, [R0+URZ+0x20], R3 ;  /* 0x00002003000075a7 */ /* 0x0022a400080011ff */
[----:B--2---:R-:W-:Y:S05]  /*fab0*/  @!P0 NANOSLEEP.SYNCS 0x989680 ;  /* 0x009896800000895d */ /* 0x004fea0003900000 */
[----:B------:R-:W2:Y:S02]  /*fac0*/  @!P0 SYNCS.PHASECHK.TRANS64 P0, [R0+URZ+0x20], R3 ;  /* 0x00002003000085a7 */ /* 0x000ea400080010ff */
[----:B--2---:R-:W-:Y:S05]  /*fad0*/  @!P0 BRA `(.L_x_123) ;  /* 0xfffffffc00f08947 */ /* 0x004fea000383ffff */
[----:B------:R-:W-:Y:S05]  /*fae0*/  BRA `(.L_x_18) ;  /* 0xffffff3800707947 */ /* 0x000fea000383ffff */
.L_x_25:
[----:B------:R-:W-:Y:S11]  /*faf0*/  R2UR UR4, R98 ;  /* 0x00000000620472ca */ /* 0x000ff600000e0000 */
[----:B------:R-:W-:Y:S02]  /*fb00*/  @!UPT UIADD3 URZ, UPT, UPT, URZ, URZ, URZ ;  /* 0x000000fffffff290 */ /* 0x000fe4000fffe0ff */
[----:B------:R-:W-:Y:S07]  /*fb10*/  MOV R0, UR4 ;  /* 0x0000000400007c02 */ /* 0x000fee0008000f00 */
.L_x_124:
[----:B-1----:R1:W2:Y:S02]  /*fb20*/  SYNCS.PHASECHK.TRANS64.TRYWAIT P0, [R0+URZ+0x20], R3 ;  /* 0x00002003000075a7 */ /* 0x0022a400080011ff */
[----:B--2---:R-:W-:Y:S05]  /*fb30*/  @!P0 NANOSLEEP.SYNCS 0x989680 ;  /* 0x009896800000895d */ /* 0x004fea0003900000 */
[----:B------:R-:W2:Y:S02]  /*fb40*/  @!P0 SYNCS.PHASECHK.TRANS64 P0, [R0+URZ+0x20], R3 ;  /* 0x00002003000085a7 */ /* 0x000ea400080010ff */
[----:B--2---:R-:W-:Y:S05]  /*fb50*/  @!P0 BRA `(.L_x_124) ;  /* 0xfffffffc00f08947 */ /* 0x004fea000383ffff */
[----:B------:R-:W-:Y:S05]  /*fb60*/  BRA `(.L_x_24) ;  /* 0xffffff7400b07947 */ /* 0x000fea000383ffff */
.L_x_29:
[----:B--2---:R2:W1:Y:S02]  /*fb70*/  SYNCS.PHASECHK.TRANS64.TRYWAIT P0, [R4+URZ+0x90], R3 ;  /* 0x00009003040075a7 */ /* 0x00446400080011ff */
[----:B-1----:R-:W-:Y:S05]  /*fb80*/  @!P0 NANOSLEEP.SYNCS 0x989680 ;  /* 0x009896800000895d */ /* 0x002fea0003900000 */
[----:B------:R-:W1:Y:S02]  /*fb90*/  @!P0 SYNCS.PHASECHK.TRANS64 P0, [R4+URZ+0x90], R3 ;  /* 0x00009003040085a7 */ /* 0x000e6400080010ff */
[----:B-1----:R-:W-:Y:S05]  /*fba0*/  @!P0 BRA `(.L_x_29) ;  /* 0xfffffffc00f08947 */ /* 0x002fea000383ffff */
[----:B------:R-:W-:Y:S05]  /*fbb0*/  BRA `(.L_x_125) ;  /* 0xffffff9400387947 */ /* 0x000fea000383ffff */
.L_x_33:
[----:B-1----:R1:W2:Y:S02]  /*fbc0*/  SYNCS.PHASECHK.TRANS64.TRYWAIT P0, [R3+URZ], R0 ;  /* 0x00000000030075a7 */ /* 0x0022a400080011ff */
[----:B--2---:R-:W-:Y:S05]  /*fbd0*/  @!P0 NANOSLEEP.SYNCS 0x989680 ;  /* 0x009896800000895d */ /* 0x004fea0003900000 */
[----:B------:R-:W2:Y:S02]  /*fbe0*/  @!P0 SYNCS.PHASECHK.TRANS64 P0, [R3+URZ], R0 ;  /* 0x00000000030085a7 */ /* 0x000ea400080010ff */
[----:B--2---:R-:W-:Y:S05]  /*fbf0*/  @!P0 BRA `(.L_x_33) ;  /* 0xfffffffc00f08947 */ /* 0x004fea000383ffff */
[----:B------:R-:W-:Y:S05]  /*fc00*/  BRA `(.L_x_126) ;  /* 0xffffff9800ac7947 */ /* 0x000fea000383ffff */
.L_x_34:
[----:B-1----:R1:W2:Y:S02]  /*fc10*/  SYNCS.PHASECHK.TRANS64.TRYWAIT P0, [R2+URZ], R7 ;  /* 0x00000007020075a7 */ /* 0x0022a400080011ff */
[----:B--2---:R-:W-:Y:S05]  /*fc20*/  @!P0 NANOSLEEP.SYNCS 0x989680 ;  /* 0x009896800000895d */ /* 0x004fea0003900000 */
[----:B------:R-:W2:Y:S02]  /*fc30*/  @!P0 SYNCS.PHASECHK.TRANS64 P0, [R2+URZ], R7 ;  /* 0x00000007020085a7 */ /* 0x000ea400080010ff */
[----:B--2---:R-:W-:Y:S05]  /*fc40*/  @!P0 BRA `(.L_x_34) ;  /* 0xfffffffc00f08947 */ /* 0x004fea000383ffff */
[----:B------:R-:W-:Y:S05]  /*fc50*/  BRA `(.L_x_127) ;  /* 0xffffff9800bc7947 */ /* 0x000fea000383ffff */
.L_x_35:
[----:B-1----:R1:W2:Y:S02]  /*fc60*/  SYNCS.PHASECHK.TRANS64.TRYWAIT P0, [R0+URZ], R5 ;  /* 0x00000005000075a7 */ /* 0x0022a400080011ff */
[----:B--2---:R-:W-:Y:S05]  /*fc70*/  @!P0 NANOSLEEP.SYNCS 0x989680 ;  /* 0x009896800000895d */ /* 0x004fea0003900000 */
[----:B------:R-:W2:Y:S02]  /*fc80*/  @!P0 SYNCS.PHASECHK.TRANS64 P0, [R0+URZ], R5 ;  /* 0x00000005000085a7 */ /* 0x000ea400080010ff */
[----:B--2---:R-:W-:Y:S05]  /*fc90*/  @!P0 BRA `(.L_x_35) ;  /* 0xfffffffc00f08947 */ /* 0x004fea000383ffff */
[----:B------:R-:W-:Y:S05]  /*fca0*/  BRA `(.L_x_128) ;  /* 0xffffff9800c47947 */ /* 0x000fea000383ffff */
.L_x_38:
[----:B-1----:R1:W2:Y:S02]  /*fcb0*/  SYNCS.PHASECHK.TRANS64.TRYWAIT P1, [R0+URZ+0x98], R7 ;  /* 0x00009807000075a7 */ /* 0x0022a400080211ff */
[----:B--2---:R-:W-:Y:S05]  /*fcc0*/  @!P1 NANOSLEEP.SYNCS 0x989680 ;  /* 0x009896800000995d */ /* 0x004fea0003900000 */
[----:B------:R-:W2:Y:S02]  /*fcd0*/  @!P1 SYNCS.PHASECHK.TRANS64 P1, [R0+URZ+0x98], R7 ;  /* 0x00009807000095a7 */ /* 0x000ea400080210ff */
[----:B--2---:R-:W-:Y:S05]  /*fce0*/  @!P1 BRA `(.L_x_38) ;  /* 0xfffffffc00f09947 */ /* 0x004fea000383ffff */
[----:B------:R-:W-:Y:S05]  /*fcf0*/  BRA `(.L_x_129) ;  /* 0xffffff9c001c7947 */ /* 0x000fea000383ffff */
.L_x_39:
[----:B--2---:R2:W3:Y:S02]  /*fd00*/  SYNCS.PHASECHK.TRANS64.TRYWAIT P1, [R0+URZ+0x90], R5 ;  /* 0x00009005000075a7 */ /* 0x0044e400080211ff */
[----:B---3--:R-:W-:Y:S05]  /*fd10*/  @!P1 NANOSLEEP.SYNCS 0x989680 ;  /* 0x009896800000995d */ /* 0x008fea0003900000 */
[----:B------:R-:W3:Y:S02]  /*fd20*/  @!P1 SYNCS.PHASECHK.TRANS64 P1, [R0+URZ+0x90], R5 ;  /* 0x00009005000095a7 */ /* 0x000ee400080210ff */
[----:B---3--:R-:W-:Y:S05]  /*fd30*/  @!P1 BRA `(.L_x_39) ;  /* 0xfffffffc00f09947 */ /* 0x008fea000383ffff */
[----:B------:R-:W-:Y:S05]  /*fd40*/  BRA `(.L_x_130) ;  /* 0xffffff9c00287947 */ /* 0x000fea000383ffff */
.L_x_47:
[----:B--2---:R2:W3:Y:S02]  /*fd50*/  SYNCS.PHASECHK.TRANS64.TRYWAIT P0, [R2+URZ+0x90], R5 ;  /* 0x00009005020075a7 */ /* 0x0044e400080011ff */
[----:B---3--:R-:W-:Y:S05]  /*fd60*/  @!P0 NANOSLEEP.SYNCS 0x989680 ;  /* 0x009896800000895d */ /* 0x008fea0003900000 */
[----:B------:R-:W3:Y:S02]  /*fd70*/  @!P0 SYNCS.PHASECHK.TRANS64 P0, [R2+URZ+0x90], R5 ;  /* 0x00009005020085a7 */ /* 0x000ee400080010ff */
[----:B---3--:R-:W-:Y:S05]  /*fd80*/  @!P0 BRA `(.L_x_47) ;  /* 0xfffffffc00f08947 */ /* 0x008fea000383ffff */
[----:B------:R-:W-:Y:S05]  /*fd90*/  BRA `(.L_x_131) ;  /* 0xffffffa000cc7947 */ /* 0x000fea000383ffff */
.L_x_48:
[----:B-1----:R1:W2:Y:S02]  /*fda0*/  SYNCS.PHASECHK.TRANS64.TRYWAIT P1, [R3+URZ+0xb0], R18 ;  /* 0x0000b012030075a7 */ /* 0x0022a400080211ff */
[----:B--2---:R-:W-:Y:S05]  /*fdb0*/  @!P1 NANOSLEEP.SYNCS 0x989680 ;  /* 0x009896800000995d */ /* 0x004fea0003900000 */
[----:B------:R-:W2:Y:S02]  /*fdc0*/  @!P1 SYNCS.PHASECHK.TRANS64 P1, [R3+URZ+0xb0], R18 ;  /* 0x0000b012030095a7 */ /* 0x000ea400080210ff */
[----:B--2---:R-:W-:Y:S05]  /*fdd0*/  @!P1 BRA `(.L_x_48) ;  /* 0xfffffffc00f09947 */ /* 0x004fea000383ffff */
[----:B------:R-:W-:Y:S05]  /*fde0*/  BRA `(.L_x_132) ;  /* 0xffffffa000ec7947 */ /* 0x000fea000383ffff */
.L_x_51:
[----:B-1----:R1:W2:Y:S02]  /*fdf0*/  SYNCS.PHASECHK.TRANS64.TRYWAIT P2, [R17+URZ], R20 ;  /* 0x00000014110075a7 */ /* 0x0022a400080411ff */
[----:B--2---:R-:W-:Y:S05]  /*fe00*/  @!P2 NANOSLEEP.SYNCS 0x989680 ;  /* 0x009896800000a95d */ /* 0x004fea0003900000 */
[----:B------:R-:W2:Y:S02]  /*fe10*/  @!P2 SYNCS.PHASECHK.TRANS64 P2, [R17+URZ], R20 ;  /* 0x000000141100a5a7 */ /* 0x000ea400080410ff */
[----:B--2---:R-:W-:Y:S05]  /*fe20*/  @!P2 BRA `(.L_x_51) ;  /* 0xfffffffc00f0a947 */ /* 0x004fea000383ffff */
[----:B------:R-:W-:Y:S05]  /*fe30*/  BRA `(.L_x_50) ;  /* 0xffffffa400247947 */ /* 0x000fea000383ffff */
.L_x_54:
[----:B-1----:R1:W3:Y:S02]  /*fe40*/  SYNCS.PHASECHK.TRANS64.TRYWAIT P0, [R2+URZ], R5 ;  /* 0x00000005020075a7 */ /* 0x0022e400080011ff */
[----:B---3--:R-:W-:Y:S05]  /*fe50*/  @!P0 NANOSLEEP.SYNCS 0x989680 ;  /* 0x009896800000895d */ /* 0x008fea0003900000 */
[----:B------:R-:W3:Y:S02]  /*fe60*/  @!P0 SYNCS.PHASECHK.TRANS64 P0, [R2+URZ], R5 ;  /* 0x00000005020085a7 */ /* 0x000ee400080010ff */
[----:B---3--:R-:W-:Y:S05]  /*fe70*/  @!P0 BRA `(.L_x_54) ;  /* 0xfffffffc00f08947 */ /* 0x008fea000383ffff */
[----:B------:R-:W-:Y:S05]  /*fe80*/  BRA `(.L_x_133) ;  /* 0xffffffac00a07947 */ /* 0x000fea000383ffff */
.L_x_55:
[----:B---3--:R3:W4:Y:S02]  /*fe90*/  SYNCS.PHASECHK.TRANS64.TRYWAIT P0, [R9+URZ], R4 ;  /* 0x00000004090075a7 */ /* 0x00872400080011ff */
[----:B----4-:R-:W-:Y:S05]  /*fea0*/  @!P0 NANOSLEEP.SYNCS 0x989680 ;  /* 0x009896800000895d */ /* 0x010fea0003900000 */
[----:B------:R-:W4:Y:S02]  /*feb0*/  @!P0 SYNCS.PHASECHK.TRANS64 P0, [R9+URZ], R4 ;  /* 0x00000004090085a7 */ /* 0x000f2400080010ff */
[----:B----4-:R-:W-:Y:S05]  /*fec0*/  @!P0 BRA `(.L_x_55) ;  /* 0xfffffffc00f08947 */ /* 0x010fea000383ffff */
[----:B------:R-:W-:Y:S05]  /*fed0*/  BRA `(.L_x_134) ;  /* 0xffffffac00947947 */ /* 0x000fea000383ffff */
.L_x_60:
[----:B--2---:R2:W3:Y:S02]  /*fee0*/  SYNCS.PHASECHK.TRANS64.TRYWAIT P0, [R18+URZ+0x90], R3 ;  /* 0x00009003120075a7 */ /* 0x0044e400080011ff */
[----:B---3--:R-:W-:Y:S05]  /*fef0*/  @!P0 NANOSLEEP.SYNCS 0x989680 ;  /* 0x009896800000895d */ /* 0x008fea0003900000 */
[----:B------:R-:W3:Y:S02]  /*ff00*/  @!P0 SYNCS.PHASECHK.TRANS64 P0, [R18+URZ+0x90], R3 ;  /* 0x00009003120085a7 */ /* 0x000ee400080010ff */
[----:B---3--:R-:W-:Y:S05]  /*ff10*/  @!P0 BRA `(.L_x_60) ;  /* 0xfffffffc00f08947 */ /* 0x008fea000383ffff */
[----:B------:R-:W-:Y:S05]  /*ff20*/  BRA `(.L_x_135) ;  /* 0xffffffb000c87947 */ /* 0x000fea000383ffff */
.L_x_63:
[----:B---3--:R3:W4:Y:S02]  /*ff30*/  SYNCS.PHASECHK.TRANS64.TRYWAIT P0, [R18+URZ+0x88], R47 ;  /* 0x0000882f120075a7 */ /* 0x00872400080011ff */
[----:B----4-:R-:W-:Y:S05]  /*ff40*/  @!P0 NANOSLEEP.SYNCS 0x989680 ;  /* 0x009896800000895d */ /* 0x010fea0003900000 */
[----:B------:R-:W4:Y:S02]  /*ff50*/  @!P0 SYNCS.PHASECHK.TRANS64 P0, [R18+URZ+0x88], R47 ;  /* 0x0000882f120085a7 */ /* 0x000f2400080010ff */
[----:B----4-:R-:W-:Y:S05]  /*ff60*/  @!P0 BRA `(.L_x_63) ;  /* 0xfffffffc00f08947 */ /* 0x010fea000383ffff */
[----:B------:R-:W-:Y:S05]  /*ff70*/  BRA `(.L_x_62) ;  /* 0xffffffb400a87947 */ /* 0x000fea000383ffff */
.L_x_66:
[----:B-1----:R1:W2:Y:S02]  /*ff80*/  SYNCS.PHASECHK.TRANS64.TRYWAIT P0, [R18+URZ+0x60], R51 ;  /* 0x00006033120075a7 */ /* 0x0022a400080011ff */
[----:B--2---:R-:W-:Y:S05]  /*ff90*/  @!P0 NANOSLEEP.SYNCS 0x989680 ;  /* 0x009896800000895d */ /* 0x004fea0003900000 */
[----:B------:R-:W2:Y:S02]  /*ffa0*/  @!P0 SYNCS.PHASECHK.TRANS64 P0, [R18+URZ+0x60], R51 ;  /* 0x00006033120085a7 */ /* 0x000ea400080010ff */
[----:B--2---:R-:W-:Y:S05]  /*ffb0*/  @!P0 BRA `(.L_x_66) ;  /* 0xfffffffc00f08947 */ /* 0x004fea000383ffff */
[----:B------:R-:W-:Y:S05]  /*ffc0*/  BRA `(.L_x_136) ;  /* 0xffffffb800887947 */ /* 0x000fea000383ffff */
.L_x_67:
[----:B-1----:R1:W2:Y:S02]  /*ffd0*/  SYNCS.PHASECHK.TRANS64.TRYWAIT P0, [R18+URZ+0x68], R51 ;  /* 0x00006833120075a7 */ /* 0x0022a400080011ff */
[----:B--2---:R-:W-:Y:S05]  /*ffe0*/  @!P0 NANOSLEEP.SYNCS 0x989680 ;  /* 0x009896800000895d */ /* 0x004fea0003900000 */
[----:B------:R-:W2:Y:S02]  /*fff0*/  @!P0 SYNCS.PHASECHK.TRANS64 P0, [R18+URZ+0x68], R51 ;  /* 0x00006833120085a7 */ /* 0x000ea400080010ff */
[----:B--2---:R-:W-:Y:S05]  /*10000*/  @!P0 BRA `(.L_x_67) ;  /* 0xfffffffc00f08947 */ /* 0x004fea000383ffff */
[----:B------:R-:W-:Y:S05]  /*10010*/  BRA `(.L_x_137) ;  /* 0xffffffb800e07947 */ /* 0x000fea000383ffff */
.L_x_68:
[----:B--2---:R2:W4:Y:S02]  /*10020*/  SYNCS.PHASECHK.TRANS64.TRYWAIT P0, [R18+URZ+0x70], R51 ;  /* 0x00007033120075a7 */ /* 0x00452400080011ff */
[----:B----4-:R-:W-:Y:S05]  /*10030*/  @!P0 NANOSLEEP.SYNCS 0x989680 ;  /* 0x009896800000895d */ /* 0x010fea0003900000 */
[----:B------:R-:W4:Y:S02]  /*10040*/  @!P0 SYNCS.PHASECHK.TRANS64 P0, [R18+URZ+0x70], R51 ;  /* 0x00007033120085a7 */ /* 0x000f2400080010ff */
[----:B----4-:R-:W-:Y:S05]  /*10050*/  @!P0 BRA `(.L_x_68) ;  /* 0xfffffffc00f08947 */ /* 0x010fea000383ffff */
[----:B------:R-:W-:Y:S05]  /*10060*/  BRA `(.L_x_138) ;  /* 0xffffffbc003c7947 */ /* 0x000fea000383ffff */
.L_x_69:
[----:B-1----:R1:W2:Y:S02]  /*10070*/  SYNCS.PHASECHK.TRANS64.TRYWAIT P0, [R18+URZ+0x78], R51 ;  /* 0x00007833120075a7 */ /* 0x0022a400080011ff */
[----:B--2---:R-:W-:Y:S05]  /*10080*/  @!P0 NANOSLEEP.SYNCS 0x989680 ;  /* 0x009896800000895d */ /* 0x004fea0003900000 */
[----:B------:R-:W2:Y:S02]  /*10090*/  @!P0 SYNCS.PHASECHK.TRANS64 P0, [R18+URZ+0x78], R51 ;  /* 0x00007833120085a7 */ /* 0x000ea400080010ff */
[----:B--2---:R-:W-:Y:S05]  /*100a0*/  @!P0 BRA `(.L_x_69) ;  /* 0xfffffffc00f08947 */ /* 0x004fea000383ffff */
[----:B------:R-:W-:Y:S05]  /*100b0*/  BRA `(.L_x_139) ;  /* 0xffffffbc00cc7947 */ /* 0x000fea000383ffff */
.L_x_71:
[----:B---3--:R3:W4:Y:S02]  /*100c0*/  SYNCS.PHASECHK.TRANS64.TRYWAIT P0, [R18+URZ+0x60], R3 ;  /* 0x00006003120075a7 */ /* 0x00872400080011ff */
[----:B----4-:R-:W-:Y:S05]  /*100d0*/  @!P0 NANOSLEEP.SYNCS 0x989680 ;  /* 0x009896800000895d */ /* 0x010fea0003900000 */
[----:B------:R-:W4:Y:S02]  /*100e0*/  @!P0 SYNCS.PHASECHK.TRANS64 P0, [R18+URZ+0x60], R3 ;  /* 0x00006003120085a7 */ /* 0x000f2400080010ff */
[----:B----4-:R-:W-:Y:S05]  /*100f0*/  @!P0 BRA `(.L_x_71) ;  /* 0xfffffffc00f08947 */ /* 0x010fea000383ffff */
[----:B------:R-:W-:Y:S05]  /*10100*/  BRA `(.L_x_140) ;  /* 0xffffffc000407947 */ /* 0x000fea000383ffff */
.L_x_72:
[----:B----4-:R4:W1:Y:S02]  /*10110*/  SYNCS.PHASECHK.TRANS64.TRYWAIT P0, [R18+URZ+0x68], R3 ;  /* 0x00006803120075a7 */ /* 0x01086400080011ff */
[----:B-1----:R-:W-:Y:S05]  /*10120*/  @!P0 NANOSLEEP.SYNCS 0x989680 ;  /* 0x009896800000895d */ /* 0x002fea0003900000 */
[----:B------:R-:W1:Y:S02]  /*10130*/  @!P0 SYNCS.PHASECHK.TRANS64 P0, [R18+URZ+0x68], R3 ;  /* 0x00006803120085a7 */ /* 0x000e6400080010ff */
[----:B-1----:R-:W-:Y:S05]  /*10140*/  @!P0 BRA `(.L_x_72) ;  /* 0xfffffffc00f08947 */ /* 0x002fea000383ffff */
[----:B------:R-:W-:Y:S05]  /*10150*/  BRA `(.L_x_141) ;  /* 0xffffffc000347947 */ /* 0x000fea000383ffff */
.L_x_73:
[----:B------:R1:W1:Y:S02]  /*10160*/  SYNCS.PHASECHK.TRANS64.TRYWAIT P0, [R18+URZ+0x70], R3 ;  /* 0x00007003120075a7 */ /* 0x00026400080011ff */
[----:B-1----:R-:W-:Y:S05]  /*10170*/  @!P0 NANOSLEEP.SYNCS 0x989680 ;  /* 0x009896800000895d */ /* 0x002fea0003900000 */
[----:B------:R-:W1:Y:S02]  /*10180*/  @!P0 SYNCS.PHASECHK.TRANS64 P0, [R18+URZ+0x70], R3 ;  /* 0x00007003120085a7 */ /* 0x000e6400080010ff */
[----:B-1----:R-:W-:Y:S05]  /*10190*/  @!P0 BRA `(.L_x_73) ;  /* 0xfffffffc00f08947 */ /* 0x002fea000383ffff */
[----:B------:R-:W-:Y:S05]  /*101a0*/  BRA `(.L_x_74) ;  /* 0xffffffc000287947 */ /* 0x000fea000383ffff */
.L_x_75:
[----:B-1----:R1:W2:Y:S02]  /*101b0*/  SYNCS.PHASECHK.TRANS64.TRYWAIT P0, [R93+URZ+0x90], R4 ;  /* 0x000090045d0075a7 */ /* 0x0022a400080011ff */
[----:B--2---:R-:W-:Y:S05]  /*101c0*/  @!P0 NANOSLEEP.SYNCS 0x989680 ;  /* 0x009896800000895d */ /* 0x004fea0003900000 */
[----:B------:R-:W2:Y:S02]  /*101d0*/  @!P0 SYNCS.PHASECHK.TRANS64 P0, [R93+URZ+0x90], R4 ;  /* 0x000090045d0085a7 */ /* 0x000ea400080010ff */
[----:B--2---:R-:W-:Y:S05]  /*101e0*/  @!P0 BRA `(.L_x_75) ;  /* 0xfffffffc00f08947 */ /* 0x004fea000383ffff */
[----:B------:R-:W-:Y:S05]  /*101f0*/  BRA `(.L_x_142) ;  /* 0xffffffc400007947 */ /* 0x000fea000383ffff */
.L_x_86:
[----:B-1----:R1:W2:Y:S02]  /*10200*/  SYNCS.PHASECHK.TRANS64.TRYWAIT P1, [R93+URZ+0x40], R0 ;  /* 0x000040005d0075a7 */ /* 0x0022a400080211ff */
[----:B--2---:R-:W-:Y:S05]  /*10210*/  @!P1 NANOSLEEP.SYNCS 0x989680 ;  /* 0x009896800000995d */ /* 0x004fea0003900000 */
[----:B------:R-:W2:Y:S02]  /*10220*/  @!P1 SYNCS.PHASECHK.TRANS64 P1, [R93+URZ+0x40], R0 ;  /* 0x000040005d0095a7 */ /* 0x000ea400080210ff */
[----:B--2---:R-:W-:Y:S05]  /*10230*/  @!P1 BRA `(.L_x_86) ;  /* 0xfffffffc00f09947 */ /* 0x004fea000383ffff */
[----:B------:R-:W-:Y:S05]  /*10240*/  BRA `(.L_x_85) ;  /* 0xffffffd0002c7947 */ /* 0x000fea000383ffff */
.L_x_88:
[----:B-1----:R1:W4:Y:S02]  /*10250*/  SYNCS.PHASECHK.TRANS64.TRYWAIT P0, [R118+URZ+0xa0], R3 ;  /* 0x0000a003760075a7 */ /* 0x00232400080011ff */
[----:B----4-:R-:W-:Y:S05]  /*10260*/  @!P0 NANOSLEEP.SYNCS 0x989680 ;  /* 0x009896800000895d */ /* 0x010fea0003900000 */
[----:B------:R-:W4:Y:S02]  /*10270*/  @!P0 SYNCS.PHASECHK.TRANS64 P0, [R118+URZ+0xa0], R3 ;  /* 0x0000a003760085a7 */ /* 0x000f2400080010ff */
[----:B----4-:R-:W-:Y:S05]  /*10280*/  @!P0 BRA `(.L_x_88) ;  /* 0xfffffffc00f08947 */ /* 0x010fea000383ffff */
[----:B------:R-:W-:Y:S05]  /*10290*/  BRA `(.L_x_87) ;  /* 0xffffffd000547947 */ /* 0x000fea000383ffff */
.L_x_97:
[----:B-1----:R1:W4:Y:S02]  /*102a0*/  SYNCS.PHASECHK.TRANS64.TRYWAIT P0, [R123+URZ+0x40], R0 ;  /* 0x000040007b0075a7 */ /* 0x00232400080011ff */
[----:B----4-:R-:W-:Y:S05]  /*102b0*/  @!P0 NANOSLEEP.SYNCS 0x989680 ;  /* 0x009896800000895d */ /* 0x010fea0003900000 */
[----:B------:R-:W4:Y:S02]  /*102c0*/  @!P0 SYNCS.PHASECHK.TRANS64 P0, [R123+URZ+0x40], R0 ;  /* 0x000040007b0085a7 */ /* 0x000f2400080010ff */
[----:B----4-:R-:W-:Y:S05]  /*102d0*/  @!P0 BRA `(.L_x_97) ;  /* 0xfffffffc00f08947 */ /* 0x010fea000383ffff */
[----:B------:R-:W-:Y:S05]  /*102e0*/  BRA `(.L_x_96) ;  /* 0xffffffd8006c7947 */ /* 0x000fea000383ffff */
.L_x_105:
[----:B-1----:R1:W4:Y:S02]  /*102f0*/  SYNCS.PHASECHK.TRANS64.TRYWAIT P0, [R123+URZ+0x40], R6 ;  /* 0x000040067b0075a7 */ /* 0x00232400080011ff */
[----:B----4-:R-:W-:Y:S05]  /*10300*/  @!P0 NANOSLEEP.SYNCS 0x989680 ;  /* 0x009896800000895d */ /* 0x010fea0003900000 */
[----:B------:R-:W4:Y:S02]  /*10310*/  @!P0 SYNCS.PHASECHK.TRANS64 P0, [R123+URZ+0x40], R6 ;  /* 0x000040067b0085a7 */ /* 0x000f2400080010ff */
[----:B----4-:R-:W-:Y:S05]  /*10320*/  @!P0 BRA `(.L_x_105) ;  /* 0xfffffffc00f08947 */ /* 0x010fea000383ffff */
[----:B------:R-:W-:Y:S05]  /*10330*/  BRA `(.L_x_104) ;  /* 0xffffffe000b07947 */ /* 0x000fea000383ffff */
.L_x_113:
[----:B-1----:R1:W4:Y:S02]  /*10340*/  SYNCS.PHASECHK.TRANS64.TRYWAIT P0, [R123+URZ+0x40], R4 ;  /* 0x000040047b0075a7 */ /* 0x00232400080011ff */
[----:B----4-:R-:W-:Y:S05]  /*10350*/  @!P0 NANOSLEEP.SYNCS 0x989680 ;  /* 0x009896800000895d */ /* 0x010fea0003900000 */
[----:B------:R-:W4:Y:S02]  /*10360*/  @!P0 SYNCS.PHASECHK.TRANS64 P0, [R123+URZ+0x40], R4 ;  /* 0x000040047b0085a7 */ /* 0x000f2400080010ff */
[----:B----4-:R-:W-:Y:S05]  /*10370*/  @!P0 BRA `(.L_x_113) ;  /* 0xfffffffc00f08947 */ /* 0x010fea000383ffff */
[----:B------:R-:W-:Y:S05]  /*10380*/  BRA `(.L_x_112) ;  /* 0xffffffe800f47947 */ /* 0x000fea000383ffff */
        .weak           $__internal_0_$__cuda_sm10x_tcgen05_guardrail_trap_col_being_dealloced_not_returned_by_alloc
        .type           $__internal_0_$__cuda_sm10x_tcgen05_guardrail_trap_col_being_dealloced_not_returned_by_alloc,@function
        .size           $__internal_0_$__cuda_sm10x_tcgen05_guardrail_trap_col_being_dealloced_not_returned_by_alloc,($__internal_1_$__cuda_sm10x_tcgen05_guardrail_trap_phase_invalid_during_alloc - $__internal_0_$__cuda_sm10x_tcgen05_guardrail_trap_col_being_dealloced_not_returned_by_alloc)
$__internal_0_$__cuda_sm10x_tcgen05_guardrail_trap_col_being_dealloced_not_returned_by_alloc:
[----:B------:R-:W-:Y:S05]  /*10390*/  BPT.TRAP 0x1 ;  /* 0x000000040000795c */ /* 0x000fea0000300000 */
[----:B------:R-:W-:-:S04]  /*103a0*/  MOV R3, 0x0 ;  /* 0x0000000000037802 */ /* 0x000fc80000000f00 */
[----:B------:R-:W-:Y:S05]  /*103b0*/  RET.REL.NODEC R2 `(_ZN7cutlass13device_kernelINS_4conv6kernel13ConvUniversalINS1_16ConvProblemShapeILNS1_8OperatorE0ELi3EEENS1_10collective14CollectiveConvINS1_47MainloopSm100TmaUmmaWarpSpecializedImplicitGemmILS5_0ELi4ELi3ELi1ELi2EN4cute5tupleIJNSA_1CILi1EEESD_SD_EEEEENSB_IJNSC_ILi128EEENSC_ILi64EEENSB_IJSH_EEEEEENS_10tfloat32_tESK_NSA_8TiledMMAINSA_8MMA_AtomIJNSA_17SM100_MMA_TF32_SSISK_SK_fLi128ELi64ELNSA_4UMMA5MajorE0ELSP_0ELNSO_7ScaleInE0ELSQ_0EEEEEENSA_6LayoutISE_NSB_IJNSC_ILi0EEESU_SU_EEEEENSB_IJNSA_10UnderscoreESX_SX_EEEEENS7_6detail27Sm100ImplicitGemmTileTraitsINSA_20SM90_TMA_LOAD_IM2COLENSA_14ComposedLayoutINSA_7SwizzleILi3ELi4ELi3EEENSA_18smem_ptr_flag_bitsILi32EEENST_INSB_IJNSC_ILi8EEENSC_ILi32EEEEEENSB_IJS19_SD_EEEEEEEvEENS11_INSA_13SM90_TMA_LOADES1D_vEEEENS_8epilogue10collective18CollectiveEpilogueINS1I_23Sm100TmaWarpSpecializedILi4ELi2ELi16ELb1ELb0EEEJSJ_NSB_IJNST_ISG_SD_EENST_INSC_ILi16EEESD_EEEEESK_NSB_IJNSB_IJllllEEESD_SU_EEESK_S1S_NS1I_6fusion15FusionCallbacksIS1M_NS1T_17LinearCombinationISK_fSK_fLNS_15FloatRoundStyleE2EEESJ_S1Q_JEEENSA_5SM1004TMEM4LOAD26SM100_TMEM_LOAD_32dp32b16xES12_NS13_INS14_ILi2ELi4ELi3EEES17_NST_INSB_IJS18_S1O_EEENSB_IJS1O_SD_EEEEEEENSA_39AutoVectorizingCopyWithAssumedAlignmentILi128EEENSA_21SM90_TMA_STORE_IM2COLES27_S29_S29_EEEvvEEEEvNT_6ParamsE) ;  /* 0xfffffefc02107950 */ /* 0x000fea0003c3ffff */
        .weak           $__internal_1_$__cuda_sm10x_tcgen05_guardrail_trap_phase_invalid_during_alloc
        .type           $__internal_1_$__cuda_sm10x_tcgen05_guardrail_trap_phase_invalid_during_alloc,@function
        .size           $__internal_1_$__cuda_sm10x_tcgen05_guardrail_trap_phase_invalid_during_alloc,($__internal_2_$__cuda_sm10x_tcgen05_guardrail_trap_unallocated_columns_being_dealloced - $__internal_1_$__cuda_sm10x_tcgen05_guardrail_trap_phase_invalid_during_alloc)
$__internal_1_$__cuda_sm10x_tcgen05_guardrail_trap_phase_invalid_during_alloc:
[----:B------:R-:W-:Y:S05]  /*103c0*/  BPT.TRAP 0x1 ;  /* 0x000000040000795c */ /* 0x000fea0000300000 */
[----:B------:R-:W-:-:S04]  /*103d0*/  HFMA2 R3, -RZ, RZ, 0, 0 ;  /* 0x00000000ff037431 */ /* 0x000fc800000001ff */
[----:B------:R-:W-:Y:S05]  /*103e0*/  RET.REL.NODEC R2 `(_ZN7cutlass13device_kernelINS_4conv6kernel13ConvUniversalINS1_16ConvProblemShapeILNS1_8OperatorE0ELi3EEENS1_10collective14CollectiveConvINS1_47MainloopSm100TmaUmmaWarpSpecializedImplicitGemmILS5_0ELi4ELi3ELi1ELi2EN4cute5tupleIJNSA_1CILi1EEESD_SD_EEEEENSB_IJNSC_ILi128EEENSC_ILi64EEENSB_IJSH_EEEEEENS_10tfloat32_tESK_NSA_8TiledMMAINSA_8MMA_AtomIJNSA_17SM100_MMA_TF32_SSISK_SK_fLi128ELi64ELNSA_4UMMA5MajorE0ELSP_0ELNSO_7ScaleInE0ELSQ_0EEEEEENSA_6LayoutISE_NSB_IJNSC_ILi0EEESU_SU_EEEEENSB_IJNSA_10UnderscoreESX_SX_EEEEENS7_6detail27Sm100ImplicitGemmTileTraitsINSA_20SM90_TMA_LOAD_IM2COLENSA_14ComposedLayoutINSA_7SwizzleILi3ELi4ELi3EEENSA_18smem_ptr_flag_bitsILi32EEENST_INSB_IJNSC_ILi8EEENSC_ILi32EEEEEENSB_IJS19_SD_EEEEEEEvEENS11_INSA_13SM90_TMA_LOADES1D_vEEEENS_8epilogue10collective18CollectiveEpilogueINS1I_23Sm100TmaWarpSpecializedILi4ELi2ELi16ELb1ELb0EEEJSJ_NSB_IJNST_ISG_SD_EENST_INSC_ILi16EEESD_EEEEESK_NSB_IJNSB_IJllllEEESD_SU_EEESK_S1S_NS1I_6fusion15FusionCallbacksIS1M_NS1T_17LinearCombinationISK_fSK_fLNS_15FloatRoundStyleE2EEESJ_S1Q_JEEENSA_5SM1004TMEM4LOAD26SM100_TMEM_LOAD_32dp32b16xES12_NS13_INS14_ILi2ELi4ELi3EEES17_NST_INSB_IJS18_S1O_EEENSB_IJS1O_SD_EEEEEEENSA_39AutoVectorizingCopyWithAssumedAlignmentILi128EEENSA_21SM90_TMA_STORE_IM2COLES27_S29_S29_EEEvvEEEEvNT_6ParamsE) ;  /* 0xfffffefc02047950 */ /* 0x000fea0003c3ffff */
        .weak           $__internal_2_$__cuda_sm10x_tcgen05_guardrail_trap_unallocated_columns_being_dealloced
        .type           $__internal_2_$__cuda_sm10x_tcgen05_guardrail_trap_unallocated_columns_being_dealloced,@function
        .size           $__internal_2_$__cuda_sm10x_tcgen05_guardrail_trap_unallocated_columns_being_dealloced,(.L_x_144 - $__internal_2_$__cuda_sm10x_tcgen05_guardrail_trap_unallocated_columns_being_dealloced)
$__internal_2_$__cuda_sm10x_tcgen05_guardrail_trap_unallocated_columns_being_dealloced:
[----:B------:R-:W-:Y:S05]  /*103f0*/  BPT.TRAP 0x1 ;  /* 0x000000040000795c */ /* 0x000fea0000300000 */
[----:B------:R-:W-:-:S04]  /*10400*/  MOV R3, 0x0 ;  /* 0x0000000000037802 */ /* 0x000fc80000000f00 */
[----:B------:R-:W-:Y:S05]  /*10410*/  RET.REL.NODEC R2 `(_ZN7cutlass13device_kernelINS_4conv6kernel13ConvUniversalINS1_16ConvProblemShapeILNS1_8OperatorE0ELi3EEENS1_10collective14CollectiveConvINS1_47MainloopSm100TmaUmmaWarpSpecializedImplicitGemmILS5_0ELi4ELi3ELi1ELi2EN4cute5tupleIJNSA_1CILi1EEESD_SD_EEEEENSB_IJNSC_ILi128EEENSC_ILi64EEENSB_IJSH_EEEEEENS_10tfloat32_tESK_NSA_8TiledMMAINSA_8MMA_AtomIJNSA_17SM100_MMA_TF32_SSISK_SK_fLi128ELi64ELNSA_4UMMA5MajorE0ELSP_0ELNSO_7ScaleInE0ELSQ_0EEEEEENSA_6LayoutISE_NSB_IJNSC_ILi0EEESU_SU_EEEEENSB_IJNSA_10UnderscoreESX_SX_EEEEENS7_6detail27Sm100ImplicitGemmTileTraitsINSA_20SM90_TMA_LOAD_IM2COLENSA_14ComposedLayoutINSA_7SwizzleILi3ELi4ELi3EEENSA_18smem_ptr_flag_bitsILi32EEENST_INSB_IJNSC_ILi8EEENSC_ILi32EEEEEENSB_IJS19_SD_EEEEEEEvEENS11_INSA_13SM90_TMA_LOADES1D_vEEEENS_8epilogue10collective18CollectiveEpilogueINS1I_23Sm100TmaWarpSpecializedILi4ELi2ELi16ELb1ELb0EEEJSJ_NSB_IJNST_ISG_SD_EENST_INSC_ILi16EEESD_EEEEESK_NSB_IJNSB_IJllllEEESD_SU_EEESK_S1S_NS1I_6fusion15FusionCallbacksIS1M_NS1T_17LinearCombinationISK_fSK_fLNS_15FloatRoundStyleE2EEESJ_S1Q_JEEENSA_5SM1004TMEM4LOAD26SM100_TMEM_LOAD_32dp32b16xES12_NS13_INS14_ILi2ELi4ELi3EEES17_NST_INSB_IJS18_S1O_EEENSB_IJS1O_SD_EEEEEEENSA_39AutoVectorizingCopyWithAssumedAlignmentILi128EEENSA_21SM90_TMA_STORE_IM2COLES27_S29_S29_EEEvvEEEEvNT_6ParamsE) ;  /* 0xfffffef802f87950 */ /* 0x000fea0003c3ffff */
.L_x_143:
[----:B------:R-:W-:-:S00]  /*10420*/  BRA `(.L_x_143) ;  /* 0xfffffffc00fc7947 */ /* 0x000fc0000383ffff */
[----:B------:R-:W-:-:S00]  /*10430*/  NOP ;  /* 0x0000000000007918 */ /* 0x000fc00000000000 */
        /* <DEDUP_REMOVED lines=12> */
.L_x_144:


//--------------------- .nv.global.init           --------------------------
	.section	.nv.global.init,"aw",@progbits
.nv.global.init:
	.type		$str$29,@object
	.size		$str$29,($str$30 - $str$29)
$str$29:
        /*0000*/ 	.byte	0x28, 0x61, 0x64, 0x64, 0x72, 0x65, 0x73, 0x73, 0x20, 0x26, 0x20, 0x6d, 0x61, 0x73, 0x6b, 0x29
        /*0010*/ 	.byte	0x20, 0x3d, 0x3d, 0x20, 0x30, 0x00
	.type		$str$30,@object
	.size		$str$30,($str$28 - $str$30)
$str$30:
        /*0016*/ 	.byte	0x2f, 0x74, 0x6d, 0x70, 0x2f, 0x63, 0x75, 0x74, 0x6c, 0x61, 0x73, 0x73, 0x5f, 0x73, 0x77, 0x65
        /*0026*/ 	.byte	0x65, 0x70, 0x5f, 0x73, 0x72, 0x63, 0x2f, 0x69, 0x6e, 0x63, 0x6c, 0x75, 0x64, 0x65, 0x2f, 0x63
        /*0036*/ 	.byte	0x75, 0x74, 0x65, 0x2f, 0x70, 0x6f, 0x69, 0x6e, 0x74, 0x65, 0x72, 0x5f, 0x66, 0x6c, 0x61, 0x67
        /*0046*/ 	.byte	0x67, 0x65, 0x64, 0x2e, 0x68, 0x70, 0x70, 0x00
	.type		$str$28,@object
	.size		$str$28,($str$27 - $str$28)
$str$28:
        /*004e*/ 	.byte	0x2f, 0x74, 0x6d, 0x70, 0x2f, 0x63, 0x75, 0x74, 0x6c, 0x61, 0x73, 0x73, 0x5f, 0x73, 0x77, 0x65
        /*005e*/ 	.byte	0x65, 0x70, 0x5f, 0x73, 0x72, 0x63, 0x2f, 0x69, 0x6e, 0x63, 0x6c, 0x75, 0x64, 0x65, 0x2f, 0x63
        /*006e*/ 	.byte	0x75, 0x74, 0x65, 0x2f, 0x61, 0x74, 0x6f, 0x6d, 0x2f, 0x63, 0x6f, 0x70, 0x79, 0x5f, 0x74, 0x72
        /*007e*/ 	.byte	0x61, 0x69, 0x74, 0x73, 0x5f, 0x73, 0x6d, 0x31, 0x30, 0x30, 0x2e, 0x68, 0x70, 0x70, 0x00
	.type		$str$27,@object
	.size		$str$27,(__unnamed_1 - $str$27)
$str$27:
        /*008d*/ 	.byte	0x28, 0x28, 0x75, 0x69, 0x6e, 0x74, 0x33, 0x32, 0x5f, 0x74, 0x28, 0x74, 0x68, 0x72, 0x65, 0x61
        /*009d*/ 	.byte	0x64, 0x49, 0x64, 0x78, 0x2e, 0x78, 0x29, 0x20, 0x2f, 0x20, 0x33, 0x32, 0x29, 0x20, 0x25, 0x20
        /*00ad*/ 	.byte	0x34, 0x29, 0x20, 0x3d, 0x3d, 0x20, 0x28, 0x28, 0x28, 0x74, 0x6d, 0x65, 0x6d, 0x5f, 0x61, 0x64
        /*00bd*/ 	.byte	0x64, 0x72, 0x20, 0x3e, 0x3e, 0x20, 0x31, 0x36, 0x29, 0x20, 0x2f, 0x20, 0x33, 0x32, 0x29, 0x20
        /*00cd*/ 	.byte	0x25, 0x20, 0x34, 0x29, 0x00
	.type		__unnamed_1,@object
	.size		__unnamed_1,(__unnamed_2 - __unnamed_1)
__unnamed_1:
        /*00d2*/ 	.byte	0x61, 0x75, 0x74, 0x6f, 0x20, 0x63, 0x75, 0x74, 0x65, 0x3a, 0x3a, 0x61, 0x73, 0x5f, 0x70, 0x6f
        /* <DEDUP_REMOVED lines=24> */
        /*0262*/ 	.byte	0x32, 0x30, 0x34, 0x38, 0x3e, 0x3e, 0x3e, 0x3e, 0x5d, 0x00
	.type		__unnamed_2,@object
	.size		__unnamed_2,(.L_2 - __unnamed_2)
__unnamed_2:
        /* <DEDUP_REMOVED lines=42> */
        /*050c*/ 	.byte	0x3e, 0x5d, 0x00
.L_2:


//--------------------- .nv.shared._ZN7cutlass13device_kernelINS_4conv6kernel13ConvUniversalINS1_16ConvProblemShapeILNS1_8OperatorE0ELi3EEENS1_10collective14CollectiveConvINS1_47MainloopSm100TmaUmmaWarpSpecializedImplicitGemmILS5_0ELi4ELi3ELi1ELi2EN4cute5tupleIJNSA_1CILi1EEESD_SD_EEEEENSB_IJNSC_ILi128EEENSC_ILi64EEENSB_IJSH_EEEEEENS_10tfloat32_tESK_NSA_8TiledMMAINSA_8MMA_AtomIJNSA_17SM100_MMA_TF32_SSISK_SK_fLi128ELi64ELNSA_4UMMA5MajorE0ELSP_0ELNSO_7ScaleInE0ELSQ_0EEEEEENSA_6LayoutISE_NSB_IJNSC_ILi0EEESU_SU_EEEEENSB_IJNSA_10UnderscoreESX_SX_EEEEENS7_6detail27Sm100ImplicitGemmTileTraitsINSA_20SM90_TMA_LOAD_IM2COLENSA_14ComposedLayoutINSA_7SwizzleILi3ELi4ELi3EEENSA_18smem_ptr_flag_bitsILi32EEENST_INSB_IJNSC_ILi8EEENSC_ILi32EEEEEENSB_IJS19_SD_EEEEEEEvEENS11_INSA_13SM90_TMA_LOADES1D_vEEEENS_8epilogue10collective18CollectiveEpilogueINS1I_23Sm100TmaWarpSpecializedILi4ELi2ELi16ELb1ELb0EEEJSJ_NSB_IJNST_ISG_SD_EENST_INSC_ILi16EEESD_EEEEESK_NSB_IJNSB_IJllllEEESD_SU_EEESK_S1S_NS1I_6fusion15FusionCallbacksIS1M_NS1T_17LinearCombinationISK_fSK_fLNS_15FloatRoundStyleE2EEESJ_S1Q_JEEENSA_5SM1004TMEM4LOAD26SM100_TMEM_LOAD_32dp32b16xES12_NS13_INS14_ILi2ELi4ELi3EEES17_NST_INSB_IJS18_S1O_EEENSB_IJS1O_SD_EEEEEEENSA_39AutoVectorizingCopyWithAssumedAlignmentILi128EEENSA_21SM90_TMA_STORE_IM2COLES27_S29_S29_EEEvvEEEEvNT_6ParamsE --------------------------
	.section	.nv.shared._ZN7cutlass13device_kernelINS_4conv6kernel13ConvUniversalINS1_16ConvProblemShapeILNS1_8OperatorE0ELi3EEENS1_10collective14CollectiveConvINS1_47MainloopSm100TmaUmmaWarpSpecializedImplicitGemmILS5_0ELi4ELi3ELi1ELi2EN4cute5tupleIJNSA_1CILi1EEESD_SD_EEEEENSB_IJNSC_ILi128EEENSC_ILi64EEENSB_IJSH_EEEEEENS_10tfloat32_tESK_NSA_8TiledMMAINSA_8MMA_AtomIJNSA_17SM100_MMA_TF32_SSISK_SK_fLi128ELi64ELNSA_4UMMA5MajorE0ELSP_0ELNSO_7ScaleInE0ELSQ_0EEEEEENSA_6LayoutISE_NSB_IJNSC_ILi0EEESU_SU_EEEEENSB_IJNSA_10UnderscoreESX_SX_EEEEENS7_6detail27Sm100ImplicitGemmTileTraitsINSA_20SM90_TMA_LOAD_IM2COLENSA_14ComposedLayoutINSA_7SwizzleILi3ELi4ELi3EEENSA_18smem_ptr_flag_bitsILi32EEENST_INSB_IJNSC_ILi8EEENSC_ILi32EEEEEENSB_IJS19_SD_EEEEEEEvEENS11_INSA_13SM90_TMA_LOADES1D_vEEEENS_8epilogue10collective18CollectiveEpilogueINS1I_23Sm100TmaWarpSpecializedILi4ELi2ELi16ELb1ELb0EEEJSJ_NSB_IJNST_ISG_SD_EENST_INSC_ILi16EEESD_EEEEESK_NSB_IJNSB_IJllllEEESD_SU_EEESK_S1S_NS1I_6fusion15FusionCallbacksIS1M_NS1T_17LinearCombinationISK_fSK_fLNS_15FloatRoundStyleE2EEESJ_S1Q_JEEENSA_5SM1004TMEM4LOAD26SM100_TMEM_LOAD_32dp32b16xES12_NS13_INS14_ILi2ELi4ELi3EEES17_NST_INSB_IJS18_S1O_EEENSB_IJS1O_SD_EEEEEEENSA_39AutoVectorizingCopyWithAssumedAlignmentILi128EEENSA_21SM90_TMA_STORE_IM2COLES27_S29_S29_EEEvvEEEEvNT_6ParamsE,"aw",@nobits
	.sectionflags	@""
	.align	16
	.zero		1024


//--------------------- .nv.shared.reserved.0     --------------------------
	.section	.nv.shared.reserved.0,"aw",@nobits
	.weak		__nv_reservedSMEM_offset_0_alias
	.size		__nv_reservedSMEM_offset_0_alias, 0, 64
	.other		__nv_reservedSMEM_offset_0_alias,@"STO_CUDA_RESERVED_SHARED STV_DEFAULT"
__nv_reservedSMEM_offset_0_alias:
	.zero		0
.nv.shared.reserved.0:
	.zero		64
	.weak		__nv_reservedSMEM_tcgen05_partition
	.type		__nv_reservedSMEM_tcgen05_partition,@object
	.size		__nv_reservedSMEM_tcgen05_partition,(.L_0 - __nv_reservedSMEM_tcgen05_partition)
__nv_reservedSMEM_tcgen05_partition:
	.zero		32
.L_0:


//--------------------- .nv.global                --------------------------
	.section	.nv.global,"aw",@nobits
.nv.global:
	.type		_ZN39_INTERNAL_8b24119d_4_k_cu_0080a1c9_30504cute1_E,@object
	.size		_ZN39_INTERNAL_8b24119d_4_k_cu_0080a1c9_30504cute1_E,(_ZN39_INTERNAL_8b24119d_4_k_cu_0080a1c9_30504cuda3std3__45__cpo6cbeginE - _ZN39_INTERNAL_8b24119d_4_k_cu_0080a1c9_30504cute1_E)
_ZN39_INTERNAL_8b24119d_4_k_cu_0080a1c9_30504cute1_E:
	.zero		1
	.type		_ZN39_INTERNAL_8b24119d_4_k_cu_0080a1c9_30504cuda3std3__45__cpo6cbeginE,@object
	.size		_ZN39_INTERNAL_8b24119d_4_k_cu_0080a1c9_30504cuda3std3__45__cpo6cbeginE,(_ZN39_INTERNAL_8b24119d_4_k_cu_0080a1c9_30504cuda3std3__48in_placeE - _ZN39_INTERNAL_8b24119d_4_k_cu_0080a1c9_30504cuda3std3__45__cpo6cbeginE)
_ZN39_INTERNAL_8b24119d_4_k_cu_0080a1c9_30504cuda3std3__45__cpo6cbeginE:
	.zero		1
	.type		_ZN39_INTERNAL_8b24119d_4_k_cu_0080a1c9_30504cuda3std3__48in_placeE,@object
	.size		_ZN39_INTERNAL_8b24119d_4_k_cu_0080a1c9_30504cuda3std3__48in_placeE,(_ZN39_INTERNAL_8b24119d_4_k_cu_0080a1c9_30504cuda3std6ranges3__45__cpo9iter_moveE - _ZN39_INTERNAL_8b24119d_4_k_cu_0080a1c9_30504cuda3std3__48in_placeE)
_ZN39_INTERNAL_8b24119d_4_k_cu_0080a1c9_30504cuda3std3__48in_placeE:
	.zero		1
	.type		_ZN39_INTERNAL_8b24119d_4_k_cu_0080a1c9_30504cuda3std6ranges3__45__cpo9iter_moveE,@object
	.size		_ZN39_INTERNAL_8b24119d_4_k_cu_0080a1c9_30504cuda3std6ranges3__45__cpo9iter_moveE,(_ZN39_INTERNAL_8b24119d_4_k_cu_0080a1c9_30504cuda3std3__45__cpo5beginE - _ZN39_INTERNAL_8b24119d_4_k_cu_0080a1c9_30504cuda3std6ranges3__45__cpo9iter_moveE)
_ZN39_INTERNAL_8b24119d_4_k_cu_0080a1c9_30504cuda3std6ranges3__45__cpo9iter_moveE:
	.zero		1
	.type		_ZN39_INTERNAL_8b24119d_4_k_cu_0080a1c9_30504cuda3std3__45__cpo5beginE,@object
	.size		_ZN39_INTERNAL_8b24119d_4_k_cu_0080a1c9_30504cuda3std3__45__cpo5beginE,(_ZN39_INTERNAL_8b24119d_4_k_cu_0080a1c9_30504cuda3std3__441_GLOBAL__N__8b24119d_4_k_cu_0080a1c9_30506ignoreE - _ZN39_INTERNAL_8b24119d_4_k_cu_0080a1c9_30504cuda3std3__45__cpo5beginE)
_ZN39_INTERNAL_8b24119d_4_k_cu_0080a1c9_30504cuda3std3__45__cpo5beginE:
	.zero		1
	.type		_ZN39_INTERNAL_8b24119d_4_k_cu_0080a1c9_30504cuda3std3__441_GLOBAL__N__8b24119d_4_k_cu_0080a1c9_30506ignoreE,@object
	.size		_ZN39_INTERNAL_8b24119d_4_k_cu_0080a1c9_30504cuda3std3__441_GLOBAL__N__8b24119d_4_k_cu_0080a1c9_30506ignoreE,(_ZN39_INTERNAL_8b24119d_4_k_cu_0080a1c9_30504cute7productE - _ZN39_INTERNAL_8b24119d_4_k_cu_0080a1c9_30504cuda3std3__441_GLOBAL__N__8b24119d_4_k_cu_0080a1c9_30506ignoreE)
_ZN39_INTERNAL_8b24119d_4_k_cu_0080a1c9_30504cuda3std3__441_GLOBAL__N__8b24119d_4_k_cu_0080a1c9_30506ignoreE:
	.zero		1
	.type		_ZN39_INTERNAL_8b24119d_4_k_cu_0080a1c9_30504cute7productE,@object
	.size		_ZN39_INTERNAL_8b24119d_4_k_cu_0080a1c9_30504cute7productE,(_ZN39_INTERNAL_8b24119d_4_k_cu_0080a1c9_30504cuda3std3__45__cpo3endE - _ZN39_INTERNAL_8b24119d_4_k_cu_0080a1c9_30504cute7productE)
_ZN39_INTERNAL_8b24119d_4_k_cu_0080a1c9_30504cute7productE:
	.zero		1
	.type		_ZN39_INTERNAL_8b24119d_4_k_cu_0080a1c9_30504cuda3std3__45__cpo3endE,@object
	.size		_ZN39_INTERNAL_8b24119d_4_k_cu_0080a1c9_30504cuda3std3__45__cpo3endE,(_ZN39_INTERNAL_8b24119d_4_k_cu_0080a1c9_30504cuda3std3__419piecewise_constructE - _ZN39_INTERNAL_8b24119d_4_k_cu_0080a1c9_30504cuda3std3__45__cpo3endE)
_ZN39_INTERNAL_8b24119d_4_k_cu_0080a1c9_30504cuda3std3__45__cpo3endE:
	.zero		1
	.type		_ZN39_INTERNAL_8b24119d_4_k_cu_0080a1c9_30504cuda3std3__419piecewise_constructE,@object
	.size		_ZN39_INTERNAL_8b24119d_4_k_cu_0080a1c9_30504cuda3std3__419piecewise_constructE,(_ZN39_INTERNAL_8b24119d_4_k_cu_0080a1c9_30504cuda3std3__45__cpo4cendE - _ZN39_INTERNAL_8b24119d_4_k_cu_0080a1c9_30504cuda3std3__419piecewise_constructE)
_ZN39_INTERNAL_8b24119d_4_k_cu_0080a1c9_30504cuda3std3__419piecewise_constructE:
	.zero		1
	.type		_ZN39_INTERNAL_8b24119d_4_k_cu_0080a1c9_30504cuda3std3__45__cpo4cendE,@object
	.size		_ZN39_INTERNAL_8b24119d_4_k_cu_0080a1c9_30504cuda3std3__45__cpo4cendE,(_ZN39_INTERNAL_8b24119d_4_k_cu_0080a1c9_30504cuda3std6ranges3__45__cpo4swapE - _ZN39_INTERNAL_8b24119d_4_k_cu_0080a1c9_30504cuda3std3__45__cpo4cendE)
_ZN39_INTERNAL_8b24119d_4_k_cu_0080a1c9_30504cuda3std3__45__cpo4cendE:
	.zero		1
	.type		_ZN39_INTERNAL_8b24119d_4_k_cu_0080a1c9_30504cuda3std6ranges3__45__cpo4swapE,@object
	.size		_ZN39_INTERNAL_8b24119d_4_k_cu_0080a1c9_30504cuda3std6ranges3__45__cpo4swapE,(.L_10 - _ZN39_INTERNAL_8b24119d_4_k_cu_0080a1c9_30504cuda3std6ranges3__45__cpo4swapE)
_ZN39_INTERNAL_8b24119d_4_k_cu_0080a1c9_30504cuda3std6ranges3__45__cpo4swapE:
	.zero		1
.L_10:


//--------------------- .nv.constant0._ZN7cutlass13device_kernelINS_4conv6kernel13ConvUniversalINS1_16ConvProblemShapeILNS1_8OperatorE0ELi3EEENS1_10collective14CollectiveConvINS1_47MainloopSm100TmaUmmaWarpSpecializedImplicitGemmILS5_0ELi4ELi3ELi1ELi2EN4cute5tupleIJNSA_1CILi1EEESD_SD_EEEEENSB_IJNSC_ILi128EEENSC_ILi64EEENSB_IJSH_EEEEEENS_10tfloat32_tESK_NSA_8TiledMMAINSA_8MMA_AtomIJNSA_17SM100_MMA_TF32_SSISK_SK_fLi128ELi64ELNSA_4UMMA5MajorE0ELSP_0ELNSO_7ScaleInE0ELSQ_0EEEEEENSA_6LayoutISE_NSB_IJNSC_ILi0EEESU_SU_EEEEENSB_IJNSA_10UnderscoreESX_SX_EEEEENS7_6detail27Sm100ImplicitGemmTileTraitsINSA_20SM90_TMA_LOAD_IM2COLENSA_14ComposedLayoutINSA_7SwizzleILi3ELi4ELi3EEENSA_18smem_ptr_flag_bitsILi32EEENST_INSB_IJNSC_ILi8EEENSC_ILi32EEEEEENSB_IJS19_SD_EEEEEEEvEENS11_INSA_13SM90_TMA_LOADES1D_vEEEENS_8epilogue10collective18CollectiveEpilogueINS1I_23Sm100TmaWarpSpecializedILi4ELi2ELi16ELb1ELb0EEEJSJ_NSB_IJNST_ISG_SD_EENST_INSC_ILi16EEESD_EEEEESK_NSB_IJNSB_IJllllEEESD_SU_EEESK_S1S_NS1I_6fusion15FusionCallbacksIS1M_NS1T_17LinearCombinationISK_fSK_fLNS_15FloatRoundStyleE2EEESJ_S1Q_JEEENSA_5SM1004TMEM4LOAD26SM100_TMEM_LOAD_32dp32b16xES12_NS13_INS14_ILi2ELi4ELi3EEES17_NST_INSB_IJS18_S1O_EEENSB_IJS1O_SD_EEEEEEENSA_39AutoVectorizingCopyWithAssumedAlignmentILi128EEENSA_21SM90_TMA_STORE_IM2COLES27_S29_S29_EEEvvEEEEvNT_6ParamsE --------------------------
	.section	.nv.constant0._ZN7cutlass13device_kernelINS_4conv6kernel13ConvUniversalINS1_16ConvProblemShapeILNS1_8OperatorE0ELi3EEENS1_10collective14CollectiveConvINS1_47MainloopSm100TmaUmmaWarpSpecializedImplicitGemmILS5_0ELi4ELi3ELi1ELi2EN4cute5tupleIJNSA_1CILi1EEESD_SD_EEEEENSB_IJNSC_ILi128EEENSC_ILi64EEENSB_IJSH_EEEEEENS_10tfloat32_tESK_NSA_8TiledMMAINSA_8MMA_AtomIJNSA_17SM100_MMA_TF32_SSISK_SK_fLi128ELi64ELNSA_4UMMA5MajorE0ELSP_0ELNSO_7ScaleInE0ELSQ_0EEEEEENSA_6LayoutISE_NSB_IJNSC_ILi0EEESU_SU_EEEEENSB_IJNSA_10UnderscoreESX_SX_EEEEENS7_6detail27Sm100ImplicitGemmTileTraitsINSA_20SM90_TMA_LOAD_IM2COLENSA_14ComposedLayoutINSA_7SwizzleILi3ELi4ELi3EEENSA_18smem_ptr_flag_bitsILi32EEENST_INSB_IJNSC_ILi8EEENSC_ILi32EEEEEENSB_IJS19_SD_EEEEEEEvEENS11_INSA_13SM90_TMA_LOADES1D_vEEEENS_8epilogue10collective18CollectiveEpilogueINS1I_23Sm100TmaWarpSpecializedILi4ELi2ELi16ELb1ELb0EEEJSJ_NSB_IJNST_ISG_SD_EENST_INSC_ILi16EEESD_EEEEESK_NSB_IJNSB_IJllllEEESD_SU_EEESK_S1S_NS1I_6fusion15FusionCallbacksIS1M_NS1T_17LinearCombinationISK_fSK_fLNS_15FloatRoundStyleE2EEESJ_S1Q_JEEENSA_5SM1004TMEM4LOAD26SM100_TMEM_LOAD_32dp32b16xES12_NS13_INS14_ILi2ELi4ELi3EEES17_NST_INSB_IJS18_S1O_EEENSB_IJS1O_SD_EEEEEEENSA_39AutoVectorizingCopyWithAssumedAlignmentILi128EEENSA_21SM90_TMA_STORE_IM2COLES27_S29_S29_EEEvvEEEEvNT_6ParamsE,"a",@progbits
	.sectionflags	@""
	.align	4
.nv.constant0._ZN7cutlass13device_kernelINS_4conv6kernel13ConvUniversalINS1_16ConvProblemShapeILNS1_8OperatorE0ELi3EEENS1_10collective14CollectiveConvINS1_47MainloopSm100TmaUmmaWarpSpecializedImplicitGemmILS5_0ELi4ELi3ELi1ELi2EN4cute5tupleIJNSA_1CILi1EEESD_SD_EEEEENSB_IJNSC_ILi128EEENSC_ILi64EEENSB_IJSH_EEEEEENS_10tfloat32_tESK_NSA_8TiledMMAINSA_8MMA_AtomIJNSA_17SM100_MMA_TF32_SSISK_SK_fLi128ELi64ELNSA_4UMMA5MajorE0ELSP_0ELNSO_7ScaleInE0ELSQ_0EEEEEENSA_6LayoutISE_NSB_IJNSC_ILi0EEESU_SU_EEEEENSB_IJNSA_10UnderscoreESX_SX_EEEEENS7_6detail27Sm100ImplicitGemmTileTraitsINSA_20SM90_TMA_LOAD_IM2COLENSA_14ComposedLayoutINSA_7SwizzleILi3ELi4ELi3EEENSA_18smem_ptr_flag_bitsILi32EEENST_INSB_IJNSC_ILi8EEENSC_ILi32EEEEEENSB_IJS19_SD_EEEEEEEvEENS11_INSA_13SM90_TMA_LOADES1D_vEEEENS_8epilogue10collective18CollectiveEpilogueINS1I_23Sm100TmaWarpSpecializedILi4ELi2ELi16ELb1ELb0EEEJSJ_NSB_IJNST_ISG_SD_EENST_INSC_ILi16EEESD_EEEEESK_NSB_IJNSB_IJllllEEESD_SU_EEESK_S1S_NS1I_6fusion15FusionCallbacksIS1M_NS1T_17LinearCombinationISK_fSK_fLNS_15FloatRoundStyleE2EEESJ_S1Q_JEEENSA_5SM1004TMEM4LOAD26SM100_TMEM_LOAD_32dp32b16xES12_NS13_INS14_ILi2ELi4ELi3EEES17_NST_INSB_IJS18_S1O_EEENSB_IJS1O_SD_EEEEEEENSA_39AutoVectorizingCopyWithAssumedAlignmentILi128EEENSA_21SM90_TMA_STORE_IM2COLES27_S29_S29_EEEvvEEEEvNT_6ParamsE:
	.zero		3200


//--------------------- SYMBOLS --------------------------

	.type		.nv.reservedSmem.offset0,@object
	.size		.nv.reservedSmem.offset0,0x4
	.type		.nv.reservedSmem.cap,@object
	.size		.nv.reservedSmem.cap,0x4
	.type		__assertfail,@function
